	.target	sm_100a

	.elftype	@"ET_EXEC"


//--------------------- .note.nv.tkinfo           --------------------------
	.section	.note.nv.tkinfo,"",@"SHT_NOTE"
	.sectionflags	@"SHF_NOTE_NV_TKINFO"
	.tkinfo
        /*0018*/ 	.word	0x00000002
        /*0030*/ 	.string	""
        /*0030*/ 	.string	"ptxas"
        /*0030*/ 	.string	"Cuda compilation tools, release 13.0, V13.0.88"
        /*0030*/ 	.string	"Build cuda_13.0.r13.0/compiler.36424714_0"
        /*0030*/ 	.string	"-arch sm_100a -m 64 "



//--------------------- .note.nv.cuinfo           --------------------------
	.section	.note.nv.cuinfo,"",@"SHT_NOTE"
	.sectionflags	@"SHF_NOTE_NV_CUINFO"
        /*0018*/ 	.short	0x0002
        /*001a*/ 	.short	0x0064
        /*001c*/ 	.short	0x0082
	.zero		2


//--------------------- .nv.info                  --------------------------
	.section	.nv.info,"",@"SHT_CUDA_INFO"
	.align	4


	//----- nvinfo : EIATTR_REGCOUNT
	.align		4
        /*0000*/ 	.byte	0x04, 0x2f
        /*0002*/ 	.short	(.L_1 - .L_0)
	.align		4
.L_0:
        /*0004*/ 	.word	index@(_Z25multi_tensor_apply_kernelI18TensorListMetadataILi4ELb0EEN18transformer_engine17multi_tensor_adam11AdamFunctorIffflEEJffffffNS3_10adamMode_tEfEEvlPViT_T0_DpT1_)
        /*0008*/ 	.word	0x0000002c


	//----- nvinfo : EIATTR_FRAME_SIZE
	.align		4
.L_1:
        /*000c*/ 	.byte	0x04, 0x11
        /*000e*/ 	.short	(.L_3 - .L_2)
	.align		4
.L_2:
        /*0010*/ 	.word	index@($__internal_125_$__cuda_sm3x_div_rn_noftz_f32_slowpath)
        /*0014*/ 	.word	0x00000000


	//----- nvinfo : EIATTR_FRAME_SIZE
	.align		4
.L_3:
        /*0018*/ 	.byte	0x04, 0x11
        /*001a*/ 	.short	(.L_5 - .L_4)
	.align		4
.L_4:
        /*001c*/ 	.word	index@($__internal_124_$__cuda_sm20_sqrt_rn_f32_slowpath)
        /*0020*/ 	.word	0x00000000


	//----- nvinfo : EIATTR_FRAME_SIZE
	.align		4
.L_5:
        /*0024*/ 	.byte	0x04, 0x11
        /*0026*/ 	.short	(.L_7 - .L_6)
	.align		4
.L_6:
        /*0028*/ 	.word	index@(_Z25multi_tensor_apply_kernelI18TensorListMetadataILi4ELb0EEN18transformer_engine17multi_tensor_adam11AdamFunctorIffflEEJffffffNS3_10adamMode_tEfEEvlPViT_T0_DpT1_)
        /*002c*/ 	.word	0x00000000


	//----- nvinfo : EIATTR_REGCOUNT
	.align		4
.L_7:
        /*0030*/ 	.byte	0x04, 0x2f
        /*0032*/ 	.short	(.L_9 - .L_8)
	.align		4
.L_8:
        /*0034*/ 	.word	index@(_Z25multi_tensor_apply_kernelI18TensorListMetadataILi4ELb0EEN18transformer_engine17multi_tensor_adam11AdamFunctorIf6__halfflEEJffffffNS3_10adamMode_tEfEEvlPViT_T0_DpT1_)
        /*0038*/ 	.word	0x0000002c


	//----- nvinfo : EIATTR_FRAME_SIZE
	.align		4
.L_9:
        /*003c*/ 	.byte	0x04, 0x11
        /*003e*/ 	.short	(.L_11 - .L_10)
	.align		4
.L_10:
        /*0040*/ 	.word	index@($__internal_123_$__cuda_sm3x_div_rn_noftz_f32_slowpath)
        /*0044*/ 	.word	0x00000000


	//----- nvinfo : EIATTR_FRAME_SIZE
	.align		4
.L_11:
        /*0048*/ 	.byte	0x04, 0x11
        /*004a*/ 	.short	(.L_13 - .L_12)
	.align		4
.L_12:
        /*004c*/ 	.word	index@($__internal_122_$__cuda_sm20_sqrt_rn_f32_slowpath)
        /*0050*/ 	.word	0x00000000


	//----- nvinfo : EIATTR_FRAME_SIZE
	.align		4
.L_13:
        /*0054*/ 	.byte	0x04, 0x11
        /*0056*/ 	.short	(.L_15 - .L_14)
	.align		4
.L_14:
        /*0058*/ 	.word	index@(_Z25multi_tensor_apply_kernelI18TensorListMetadataILi4ELb0EEN18transformer_engine17multi_tensor_adam11AdamFunctorIf6__halfflEEJffffffNS3_10adamMode_tEfEEvlPViT_T0_DpT1_)
        /*005c*/ 	.word	0x00000000


	//----- nvinfo : EIATTR_REGCOUNT
	.align		4
.L_15:
        /*0060*/ 	.byte	0x04, 0x2f
        /*0062*/ 	.short	(.L_17 - .L_16)
	.align		4
.L_16:
        /*0064*/ 	.word	index@(_Z25multi_tensor_apply_kernelI18TensorListMetadataILi4ELb0EEN18transformer_engine17multi_tensor_adam11AdamFunctorIf13__nv_bfloat16flEEJffffffNS3_10adamMode_tEfEEvlPViT_T0_DpT1_)
        /*0068*/ 	.word	0x0000002c


	//----- nvinfo : EIATTR_FRAME_SIZE
	.align		4
.L_17:
        /*006c*/ 	.byte	0x04, 0x11
        /*006e*/ 	.short	(.L_19 - .L_18)
	.align		4
.L_18:
        /*0070*/ 	.word	index@($__internal_121_$__cuda_sm3x_div_rn_noftz_f32_slowpath)
        /*0074*/ 	.word	0x00000000


	//----- nvinfo : EIATTR_FRAME_SIZE
	.align		4
.L_19:
        /*0078*/ 	.byte	0x04, 0x11
        /*007a*/ 	.short	(.L_21 - .L_20)
	.align		4
.L_20:
        /*007c*/ 	.word	index@($__internal_120_$__cuda_sm20_sqrt_rn_f32_slowpath)
        /*0080*/ 	.word	0x00000000


	//----- nvinfo : EIATTR_FRAME_SIZE
	.align		4
.L_21:
        /*0084*/ 	.byte	0x04, 0x11
        /*0086*/ 	.short	(.L_23 - .L_22)
	.align		4
.L_22:
        /*0088*/ 	.word	index@(_Z25multi_tensor_apply_kernelI18TensorListMetadataILi4ELb0EEN18transformer_engine17multi_tensor_adam11AdamFunctorIf13__nv_bfloat16flEEJffffffNS3_10adamMode_tEfEEvlPViT_T0_DpT1_)
        /*008c*/ 	.word	0x00000000


	//----- nvinfo : EIATTR_REGCOUNT
	.align		4
.L_23:
        /*0090*/ 	.byte	0x04, 0x2f
        /*0092*/ 	.short	(.L_25 - .L_24)
	.align		4
.L_24:
        /*0094*/ 	.word	index@(_Z25multi_tensor_apply_kernelI18TensorListMetadataILi4ELb0EEN18transformer_engine17multi_tensor_adam11AdamFunctorI6__halffflEEJffffffNS3_10adamMode_tEfEEvlPViT_T0_DpT1_)
        /*0098*/ 	.word	0x0000002c


	//----- nvinfo : EIATTR_FRAME_SIZE
	.align		4
.L_25:
        /*009c*/ 	.byte	0x04, 0x11
        /*009e*/ 	.short	(.L_27 - .L_26)
	.align		4
.L_26:
        /*00a0*/ 	.word	index@($__internal_119_$__cuda_sm3x_div_rn_noftz_f32_slowpath)
        /*00a4*/ 	.word	0x00000000


	//----- nvinfo : EIATTR_FRAME_SIZE
	.align		4
.L_27:
        /*00a8*/ 	.byte	0x04, 0x11
        /*00aa*/ 	.short	(.L_29 - .L_28)
	.align		4
.L_28:
        /*00ac*/ 	.word	index@($__internal_118_$__cuda_sm20_sqrt_rn_f32_slowpath)
        /*00b0*/ 	.word	0x00000000


	//----- nvinfo : EIATTR_FRAME_SIZE
	.align		4
.L_29:
        /*00b4*/ 	.byte	0x04, 0x11
        /*00b6*/ 	.short	(.L_31 - .L_30)
	.align		4
.L_30:
        /*00b8*/ 	.word	index@(_Z25multi_tensor_apply_kernelI18TensorListMetadataILi4ELb0EEN18transformer_engine17multi_tensor_adam11AdamFunctorI6__halffflEEJffffffNS3_10adamMode_tEfEEvlPViT_T0_DpT1_)
        /*00bc*/ 	.word	0x00000000


	//----- nvinfo : EIATTR_REGCOUNT
	.align		4
.L_31:
        /*00c0*/ 	.byte	0x04, 0x2f
        /*00c2*/ 	.short	(.L_33 - .L_32)
	.align		4
.L_32:
        /*00c4*/ 	.word	index@(_Z25multi_tensor_apply_kernelI18TensorListMetadataILi4ELb0EEN18transformer_engine17multi_tensor_adam11AdamFunctorI6__halfS5_flEEJffffffNS3_10adamMode_tEfEEvlPViT_T0_DpT1_)
        /*00c8*/ 	.word	0x0000002c


	//----- nvinfo : EIATTR_FRAME_SIZE
	.align		4
.L_33:
        /*00cc*/ 	.byte	0x04, 0x11
        /*00ce*/ 	.short	(.L_35 - .L_34)
	.align		4
.L_34:
        /*00d0*/ 	.word	index@($__internal_117_$__cuda_sm3x_div_rn_noftz_f32_slowpath)
        /*00d4*/ 	.word	0x00000000


	//----- nvinfo : EIATTR_FRAME_SIZE
	.align		4
.L_35:
        /*00d8*/ 	.byte	0x04, 0x11
        /*00da*/ 	.short	(.L_37 - .L_36)
	.align		4
.L_36:
        /*00dc*/ 	.word	index@($__internal_116_$__cuda_sm20_sqrt_rn_f32_slowpath)
        /*00e0*/ 	.word	0x00000000


	//----- nvinfo : EIATTR_FRAME_SIZE
	.align		4
.L_37:
        /*00e4*/ 	.byte	0x04, 0x11
        /*00e6*/ 	.short	(.L_39 - .L_38)
	.align		4
.L_38:
        /*00e8*/ 	.word	index@(_Z25multi_tensor_apply_kernelI18TensorListMetadataILi4ELb0EEN18transformer_engine17multi_tensor_adam11AdamFunctorI6__halfS5_flEEJffffffNS3_10adamMode_tEfEEvlPViT_T0_DpT1_)
        /*00ec*/ 	.word	0x00000000


	//----- nvinfo : EIATTR_REGCOUNT
	.align		4
.L_39:
        /*00f0*/ 	.byte	0x04, 0x2f
        /*00f2*/ 	.short	(.L_41 - .L_40)
	.align		4
.L_40:
        /*00f4*/ 	.word	index@(_Z25multi_tensor_apply_kernelI18TensorListMetadataILi4ELb0EEN18transformer_engine17multi_tensor_adam11AdamFunctorI6__half13__nv_bfloat16flEEJffffffNS3_10adamMode_tEfEEvlPViT_T0_DpT1_)
        /*00f8*/ 	.word	0x0000002c


	//----- nvinfo : EIATTR_FRAME_SIZE
	.align		4
.L_41:
        /*00fc*/ 	.byte	0x04, 0x11
        /*00fe*/ 	.short	(.L_43 - .L_42)
	.align		4
.L_42:
        /*0100*/ 	.word	index@($__internal_115_$__cuda_sm3x_div_rn_noftz_f32_slowpath)
        /*0104*/ 	.word	0x00000000


	//----- nvinfo : EIATTR_FRAME_SIZE
	.align		4
.L_43:
        /*0108*/ 	.byte	0x04, 0x11
        /*010a*/ 	.short	(.L_45 - .L_44)
	.align		4
.L_44:
        /*010c*/ 	.word	index@($__internal_114_$__cuda_sm20_sqrt_rn_f32_slowpath)
        /*0110*/ 	.word	0x00000000


	//----- nvinfo : EIATTR_FRAME_SIZE
	.align		4
.L_45:
        /*0114*/ 	.byte	0x04, 0x11
        /*0116*/ 	.short	(.L_47 - .L_46)
	.align		4
.L_46:
        /*0118*/ 	.word	index@(_Z25multi_tensor_apply_kernelI18TensorListMetadataILi4ELb0EEN18transformer_engine17multi_tensor_adam11AdamFunctorI6__half13__nv_bfloat16flEEJffffffNS3_10adamMode_tEfEEvlPViT_T0_DpT1_)
        /*011c*/ 	.word	0x00000000


	//----- nvinfo : EIATTR_REGCOUNT
	.align		4
.L_47:
        /*0120*/ 	.byte	0x04, 0x2f
        /*0122*/ 	.short	(.L_49 - .L_48)
	.align		4
.L_48:
        /*0124*/ 	.word	index@(_Z25multi_tensor_apply_kernelI18TensorListMetadataILi4ELb0EEN18transformer_engine17multi_tensor_adam11AdamFunctorI13__nv_bfloat16fflEEJffffffNS3_10adamMode_tEfEEvlPViT_T0_DpT1_)
        /*0128*/ 	.word	0x0000002c


	//----- nvinfo : EIATTR_FRAME_SIZE
	.align		4
.L_49:
        /*012c*/ 	.byte	0x04, 0x11
        /*012e*/ 	.short	(.L_51 - .L_50)
	.align		4
.L_50:
        /*0130*/ 	.word	index@($__internal_113_$__cuda_sm3x_div_rn_noftz_f32_slowpath)
        /*0134*/ 	.word	0x00000000


	//----- nvinfo : EIATTR_FRAME_SIZE
	.align		4
.L_51:
        /*0138*/ 	.byte	0x04, 0x11
        /*013a*/ 	.short	(.L_53 - .L_52)
	.align		4
.L_52:
        /*013c*/ 	.word	index@($__internal_112_$__cuda_sm20_sqrt_rn_f32_slowpath)
        /*0140*/ 	.word	0x00000000


	//----- nvinfo : EIATTR_FRAME_SIZE
	.align		4
.L_53:
        /*0144*/ 	.byte	0x04, 0x11
        /*0146*/ 	.short	(.L_55 - .L_54)
	.align		4
.L_54:
        /*0148*/ 	.word	index@(_Z25multi_tensor_apply_kernelI18TensorListMetadataILi4ELb0EEN18transformer_engine17multi_tensor_adam11AdamFunctorI13__nv_bfloat16fflEEJffffffNS3_10adamMode_tEfEEvlPViT_T0_DpT1_)
        /*014c*/ 	.word	0x00000000


	//----- nvinfo : EIATTR_REGCOUNT
	.align		4
.L_55:
        /*0150*/ 	.byte	0x04, 0x2f
        /*0152*/ 	.short	(.L_57 - .L_56)
	.align		4
.L_56:
        /*0154*/ 	.word	index@(_Z25multi_tensor_apply_kernelI18TensorListMetadataILi4ELb0EEN18transformer_engine17multi_tensor_adam11AdamFunctorI13__nv_bfloat166__halfflEEJffffffNS3_10adamMode_tEfEEvlPViT_T0_DpT1_)
        /*0158*/ 	.word	0x0000002c


	//----- nvinfo : EIATTR_FRAME_SIZE
	.align		4
.L_57:
        /*015c*/ 	.byte	0x04, 0x11
        /*015e*/ 	.short	(.L_59 - .L_58)
	.align		4
.L_58:
        /*0160*/ 	.word	index@($__internal_111_$__cuda_sm3x_div_rn_noftz_f32_slowpath)
        /*0164*/ 	.word	0x00000000


	//----- nvinfo : EIATTR_FRAME_SIZE
	.align		4
.L_59:
        /*0168*/ 	.byte	0x04, 0x11
        /*016a*/ 	.short	(.L_61 - .L_60)
	.align		4
.L_60:
        /*016c*/ 	.word	index@($__internal_110_$__cuda_sm20_sqrt_rn_f32_slowpath)
        /*0170*/ 	.word	0x00000000


	//----- nvinfo : EIATTR_FRAME_SIZE
	.align		4
.L_61:
        /*0174*/ 	.byte	0x04, 0x11
        /*0176*/ 	.short	(.L_63 - .L_62)
	.align		4
.L_62:
        /*0178*/ 	.word	index@(_Z25multi_tensor_apply_kernelI18TensorListMetadataILi4ELb0EEN18transformer_engine17multi_tensor_adam11AdamFunctorI13__nv_bfloat166__halfflEEJffffffNS3_10adamMode_tEfEEvlPViT_T0_DpT1_)
        /*017c*/ 	.word	0x00000000


	//----- nvinfo : EIATTR_REGCOUNT
	.align		4
.L_63:
        /*0180*/ 	.byte	0x04, 0x2f
        /*0182*/ 	.short	(.L_65 - .L_64)
	.align		4
.L_64:
        /*0184*/ 	.word	index@(_Z25multi_tensor_apply_kernelI18TensorListMetadataILi4ELb0EEN18transformer_engine17multi_tensor_adam11AdamFunctorI13__nv_bfloat16S5_flEEJffffffNS3_10adamMode_tEfEEvlPViT_T0_DpT1_)
        /*0188*/ 	.word	0x0000002c


	//----- nvinfo : EIATTR_FRAME_SIZE
	.align		4
.L_65:
        /*018c*/ 	.byte	0x04, 0x11
        /*018e*/ 	.short	(.L_67 - .L_66)
	.align		4
.L_66:
        /*0190*/ 	.word	index@($__internal_109_$__cuda_sm3x_div_rn_noftz_f32_slowpath)
        /*0194*/ 	.word	0x00000000


	//----- nvinfo : EIATTR_FRAME_SIZE
	.align		4
.L_67:
        /*0198*/ 	.byte	0x04, 0x11
        /*019a*/ 	.short	(.L_69 - .L_68)
	.align		4
.L_68:
        /*019c*/ 	.word	index@($__internal_108_$__cuda_sm20_sqrt_rn_f32_slowpath)
        /*01a0*/ 	.word	0x00000000


	//----- nvinfo : EIATTR_FRAME_SIZE
	.align		4
.L_69:
        /*01a4*/ 	.byte	0x04, 0x11
        /*01a6*/ 	.short	(.L_71 - .L_70)
	.align		4
.L_70:
        /*01a8*/ 	.word	index@(_Z25multi_tensor_apply_kernelI18TensorListMetadataILi4ELb0EEN18transformer_engine17multi_tensor_adam11AdamFunctorI13__nv_bfloat16S5_flEEJffffffNS3_10adamMode_tEfEEvlPViT_T0_DpT1_)
        /*01ac*/ 	.word	0x00000000


	//----- nvinfo : EIATTR_REGCOUNT
	.align		4
.L_71:
        /*01b0*/ 	.byte	0x04, 0x2f
        /*01b2*/ 	.short	(.L_73 - .L_72)
	.align		4
.L_72:
        /*01b4*/ 	.word	index@(_Z25multi_tensor_apply_kernelI18TensorListMetadataILi5ELb0EEN18transformer_engine17multi_tensor_adam17AdamFunctorMasterIffflEEJffffffNS3_10adamMode_tEfEEvlPViT_T0_DpT1_)
        /*01b8*/ 	.word	0x0000002e


	//----- nvinfo : EIATTR_FRAME_SIZE
	.align		4
.L_73:
        /*01bc*/ 	.byte	0x04, 0x11
        /*01be*/ 	.short	(.L_75 - .L_74)
	.align		4
.L_74:
        /*01c0*/ 	.word	index@($__internal_107_$__cuda_sm3x_div_rn_noftz_f32_slowpath)
        /*01c4*/ 	.word	0x00000000


	//----- nvinfo : EIATTR_FRAME_SIZE
	.align		4
.L_75:
        /*01c8*/ 	.byte	0x04, 0x11
        /*01ca*/ 	.short	(.L_77 - .L_76)
	.align		4
.L_76:
        /*01cc*/ 	.word	index@($__internal_106_$__cuda_sm20_sqrt_rn_f32_slowpath)
        /*01d0*/ 	.word	0x00000000


	//----- nvinfo : EIATTR_FRAME_SIZE
	.align		4
.L_77:
        /*01d4*/ 	.byte	0x04, 0x11
        /*01d6*/ 	.short	(.L_79 - .L_78)
	.align		4
.L_78:
        /*01d8*/ 	.word	index@(_Z25multi_tensor_apply_kernelI18TensorListMetadataILi5ELb0EEN18transformer_engine17multi_tensor_adam17AdamFunctorMasterIffflEEJffffffNS3_10adamMode_tEfEEvlPViT_T0_DpT1_)
        /*01dc*/ 	.word	0x00000000


	//----- nvinfo : EIATTR_REGCOUNT
	.align		4
.L_79:
        /*01e0*/ 	.byte	0x04, 0x2f
        /*01e2*/ 	.short	(.L_81 - .L_80)
	.align		4
.L_80:
        /*01e4*/ 	.word	index@(_Z25multi_tensor_apply_kernelI18TensorListMetadataILi5ELb0EEN18transformer_engine17multi_tensor_adam17AdamFunctorMasterIf6__halfflEEJffffffNS3_10adamMode_tEfEEvlPViT_T0_DpT1_)
        /*01e8*/ 	.word	0x0000002e


	//----- nvinfo : EIATTR_FRAME_SIZE
	.align		4
.L_81:
        /*01ec*/ 	.byte	0x04, 0x11
        /*01ee*/ 	.short	(.L_83 - .L_82)
	.align		4
.L_82:
        /*01f0*/ 	.word	index@($__internal_105_$__cuda_sm3x_div_rn_noftz_f32_slowpath)
        /*01f4*/ 	.word	0x00000000


	//----- nvinfo : EIATTR_FRAME_SIZE
	.align		4
.L_83:
        /*01f8*/ 	.byte	0x04, 0x11
        /*01fa*/ 	.short	(.L_85 - .L_84)
	.align		4
.L_84:
        /*01fc*/ 	.word	index@($__internal_104_$__cuda_sm20_sqrt_rn_f32_slowpath)
        /*0200*/ 	.word	0x00000000


	//----- nvinfo : EIATTR_FRAME_SIZE
	.align		4
.L_85:
        /*0204*/ 	.byte	0x04, 0x11
        /*0206*/ 	.short	(.L_87 - .L_86)
	.align		4
.L_86:
        /*0208*/ 	.word	index@(_Z25multi_tensor_apply_kernelI18TensorListMetadataILi5ELb0EEN18transformer_engine17multi_tensor_adam17AdamFunctorMasterIf6__halfflEEJffffffNS3_10adamMode_tEfEEvlPViT_T0_DpT1_)
        /*020c*/ 	.word	0x00000000


	//----- nvinfo : EIATTR_REGCOUNT
	.align		4
.L_87:
        /*0210*/ 	.byte	0x04, 0x2f
        /*0212*/ 	.short	(.L_89 - .L_88)
	.align		4
.L_88:
        /*0214*/ 	.word	index@(_Z25multi_tensor_apply_kernelI18TensorListMetadataILi5ELb0EEN18transformer_engine17multi_tensor_adam17AdamFunctorMasterIf13__nv_bfloat16flEEJffffffNS3_10adamMode_tEfEEvlPViT_T0_DpT1_)
        /*0218*/ 	.word	0x0000002f


	//----- nvinfo : EIATTR_FRAME_SIZE
	.align		4
.L_89:
        /*021c*/ 	.byte	0x04, 0x11
        /*021e*/ 	.short	(.L_91 - .L_90)
	.align		4
.L_90:
        /*0220*/ 	.word	index@($__internal_103_$__cuda_sm3x_div_rn_noftz_f32_slowpath)
        /*0224*/ 	.word	0x00000000


	//----- nvinfo : EIATTR_FRAME_SIZE
	.align		4
.L_91:
        /*0228*/ 	.byte	0x04, 0x11
        /*022a*/ 	.short	(.L_93 - .L_92)
	.align		4
.L_92:
        /*022c*/ 	.word	index@($__internal_102_$__cuda_sm20_sqrt_rn_f32_slowpath)
        /*0230*/ 	.word	0x00000000


	//----- nvinfo : EIATTR_FRAME_SIZE
	.align		4
.L_93:
        /*0234*/ 	.byte	0x04, 0x11
        /*0236*/ 	.short	(.L_95 - .L_94)
	.align		4
.L_94:
        /*0238*/ 	.word	index@(_Z25multi_tensor_apply_kernelI18TensorListMetadataILi5ELb0EEN18transformer_engine17multi_tensor_adam17AdamFunctorMasterIf13__nv_bfloat16flEEJffffffNS3_10adamMode_tEfEEvlPViT_T0_DpT1_)
        /*023c*/ 	.word	0x00000000


	//----- nvinfo : EIATTR_REGCOUNT
	.align		4
.L_95:
        /*0240*/ 	.byte	0x04, 0x2f
        /*0242*/ 	.short	(.L_97 - .L_96)
	.align		4
.L_96:
        /*0244*/ 	.word	index@(_Z25multi_tensor_apply_kernelI18TensorListMetadataILi5ELb0EEN18transformer_engine17multi_tensor_adam17AdamFunctorMasterI6__halffflEEJffffffNS3_10adamMode_tEfEEvlPViT_T0_DpT1_)
        /*0248*/ 	.word	0x0000002e


	//----- nvinfo : EIATTR_FRAME_SIZE
	.align		4
.L_97:
        /*024c*/ 	.byte	0x04, 0x11
        /*024e*/ 	.short	(.L_99 - .L_98)
	.align		4
.L_98:
        /*0250*/ 	.word	index@($__internal_101_$__cuda_sm3x_div_rn_noftz_f32_slowpath)
        /*0254*/ 	.word	0x00000000


	//----- nvinfo : EIATTR_FRAME_SIZE
	.align		4
.L_99:
        /*0258*/ 	.byte	0x04, 0x11
        /*025a*/ 	.short	(.L_101 - .L_100)
	.align		4
.L_100:
        /*025c*/ 	.word	index@($__internal_100_$__cuda_sm20_sqrt_rn_f32_slowpath)
        /*0260*/ 	.word	0x00000000


	//----- nvinfo : EIATTR_FRAME_SIZE
	.align		4
.L_101:
        /*0264*/ 	.byte	0x04, 0x11
        /*0266*/ 	.short	(.L_103 - .L_102)
	.align		4
.L_102:
        /*0268*/ 	.word	index@(_Z25multi_tensor_apply_kernelI18TensorListMetadataILi5ELb0EEN18transformer_engine17multi_tensor_adam17AdamFunctorMasterI6__halffflEEJffffffNS3_10adamMode_tEfEEvlPViT_T0_DpT1_)
        /*026c*/ 	.word	0x00000000


	//----- nvinfo : EIATTR_REGCOUNT
	.align		4
.L_103:
        /*0270*/ 	.byte	0x04, 0x2f
        /*0272*/ 	.short	(.L_105 - .L_104)
	.align		4
.L_104:
        /*0274*/ 	.word	index@(_Z25multi_tensor_apply_kernelI18TensorListMetadataILi5ELb0EEN18transformer_engine17multi_tensor_adam17AdamFunctorMasterI6__halfS5_flEEJffffffNS3_10adamMode_tEfEEvlPViT_T0_DpT1_)
        /*0278*/ 	.word	0x0000002e


	//----- nvinfo : EIATTR_FRAME_SIZE
	.align		4
.L_105:
        /*027c*/ 	.byte	0x04, 0x11
        /*027e*/ 	.short	(.L_107 - .L_106)
	.align		4
.L_106:
        /*0280*/ 	.word	index@($__internal_99_$__cuda_sm3x_div_rn_noftz_f32_slowpath)
        /*0284*/ 	.word	0x00000000


	//----- nvinfo : EIATTR_FRAME_SIZE
	.align		4
.L_107:
        /*0288*/ 	.byte	0x04, 0x11
        /*028a*/ 	.short	(.L_109 - .L_108)
	.align		4
.L_108:
        /*028c*/ 	.word	index@($__internal_98_$__cuda_sm20_sqrt_rn_f32_slowpath)
        /*0290*/ 	.word	0x00000000


	//----- nvinfo : EIATTR_FRAME_SIZE
	.align		4
.L_109:
        /*0294*/ 	.byte	0x04, 0x11
        /*0296*/ 	.short	(.L_111 - .L_110)
	.align		4
.L_110:
        /*0298*/ 	.word	index@(_Z25multi_tensor_apply_kernelI18TensorListMetadataILi5ELb0EEN18transformer_engine17multi_tensor_adam17AdamFunctorMasterI6__halfS5_flEEJffffffNS3_10adamMode_tEfEEvlPViT_T0_DpT1_)
        /*029c*/ 	.word	0x00000000


	//----- nvinfo : EIATTR_REGCOUNT
	.align		4
.L_111:
        /*02a0*/ 	.byte	0x04, 0x2f
        /*02a2*/ 	.short	(.L_113 - .L_112)
	.align		4
.L_112:
        /*02a4*/ 	.word	index@(_Z25multi_tensor_apply_kernelI18TensorListMetadataILi5ELb0EEN18transformer_engine17multi_tensor_adam17AdamFunctorMasterI6__half13__nv_bfloat16flEEJffffffNS3_10adamMode_tEfEEvlPViT_T0_DpT1_)
        /*02a8*/ 	.word	0x0000002f


	//----- nvinfo : EIATTR_FRAME_SIZE
	.align		4
.L_113:
        /*02ac*/ 	.byte	0x04, 0x11
        /*02ae*/ 	.short	(.L_115 - .L_114)
	.align		4
.L_114:
        /*02b0*/ 	.word	index@($__internal_97_$__cuda_sm3x_div_rn_noftz_f32_slowpath)
        /*02b4*/ 	.word	0x00000000


	//----- nvinfo : EIATTR_FRAME_SIZE
	.align		4
.L_115:
        /*02b8*/ 	.byte	0x04, 0x11
        /*02ba*/ 	.short	(.L_117 - .L_116)
	.align		4
.L_116:
        /*02bc*/ 	.word	index@($__internal_96_$__cuda_sm20_sqrt_rn_f32_slowpath)
        /*02c0*/ 	.word	0x00000000


	//----- nvinfo : EIATTR_FRAME_SIZE
	.align		4
.L_117:
        /*02c4*/ 	.byte	0x04, 0x11
        /*02c6*/ 	.short	(.L_119 - .L_118)
	.align		4
.L_118:
        /*02c8*/ 	.word	index@(_Z25multi_tensor_apply_kernelI18TensorListMetadataILi5ELb0EEN18transformer_engine17multi_tensor_adam17AdamFunctorMasterI6__half13__nv_bfloat16flEEJffffffNS3_10adamMode_tEfEEvlPViT_T0_DpT1_)
        /*02cc*/ 	.word	0x00000000


	//----- nvinfo : EIATTR_REGCOUNT
	.align		4
.L_119:
        /*02d0*/ 	.byte	0x04, 0x2f
        /*02d2*/ 	.short	(.L_121 - .L_120)
	.align		4
.L_120:
        /*02d4*/ 	.word	index@(_Z25multi_tensor_apply_kernelI18TensorListMetadataILi5ELb0EEN18transformer_engine17multi_tensor_adam17AdamFunctorMasterI13__nv_bfloat16fflEEJffffffNS3_10adamMode_tEfEEvlPViT_T0_DpT1_)
        /*02d8*/ 	.word	0x0000002e


	//----- nvinfo : EIATTR_FRAME_SIZE
	.align		4
.L_121:
        /*02dc*/ 	.byte	0x04, 0x11
        /*02de*/ 	.short	(.L_123 - .L_122)
	.align		4
.L_122:
        /*02e0*/ 	.word	index@($__internal_95_$__cuda_sm3x_div_rn_noftz_f32_slowpath)
        /*02e4*/ 	.word	0x00000000


	//----- nvinfo : EIATTR_FRAME_SIZE
	.align		4
.L_123:
        /*02e8*/ 	.byte	0x04, 0x11
        /*02ea*/ 	.short	(.L_125 - .L_124)
	.align		4
.L_124:
        /*02ec*/ 	.word	index@($__internal_94_$__cuda_sm20_sqrt_rn_f32_slowpath)
        /*02f0*/ 	.word	0x00000000


	//----- nvinfo : EIATTR_FRAME_SIZE
	.align		4
.L_125:
        /*02f4*/ 	.byte	0x04, 0x11
        /*02f6*/ 	.short	(.L_127 - .L_126)
	.align		4
.L_126:
        /*02f8*/ 	.word	index@(_Z25multi_tensor_apply_kernelI18TensorListMetadataILi5ELb0EEN18transformer_engine17multi_tensor_adam17AdamFunctorMasterI13__nv_bfloat16fflEEJffffffNS3_10adamMode_tEfEEvlPViT_T0_DpT1_)
        /*02fc*/ 	.word	0x00000000


	//----- nvinfo : EIATTR_REGCOUNT
	.align		4
.L_127:
        /*0300*/ 	.byte	0x04, 0x2f
        /*0302*/ 	.short	(.L_129 - .L_128)
	.align		4
.L_128:
        /*0304*/ 	.word	index@(_Z25multi_tensor_apply_kernelI18TensorListMetadataILi5ELb0EEN18transformer_engine17multi_tensor_adam17AdamFunctorMasterI13__nv_bfloat166__halfflEEJffffffNS3_10adamMode_tEfEEvlPViT_T0_DpT1_)
        /*0308*/ 	.word	0x0000002e


	//----- nvinfo : EIATTR_FRAME_SIZE
	.align		4
.L_129:
        /*030c*/ 	.byte	0x04, 0x11
        /*030e*/ 	.short	(.L_131 - .L_130)
	.align		4
.L_130:
        /*0310*/ 	.word	index@($__internal_93_$__cuda_sm3x_div_rn_noftz_f32_slowpath)
        /*0314*/ 	.word	0x00000000


	//----- nvinfo : EIATTR_FRAME_SIZE
	.align		4
.L_131:
        /*0318*/ 	.byte	0x04, 0x11
        /*031a*/ 	.short	(.L_133 - .L_132)
	.align		4
.L_132:
        /*031c*/ 	.word	index@($__internal_92_$__cuda_sm20_sqrt_rn_f32_slowpath)
        /*0320*/ 	.word	0x00000000


	//----- nvinfo : EIATTR_FRAME_SIZE
	.align		4
.L_133:
        /*0324*/ 	.byte	0x04, 0x11
        /*0326*/ 	.short	(.L_135 - .L_134)
	.align		4
.L_134:
        /*0328*/ 	.word	index@(_Z25multi_tensor_apply_kernelI18TensorListMetadataILi5ELb0EEN18transformer_engine17multi_tensor_adam17AdamFunctorMasterI13__nv_bfloat166__halfflEEJffffffNS3_10adamMode_tEfEEvlPViT_T0_DpT1_)
        /*032c*/ 	.word	0x00000000


	//----- nvinfo : EIATTR_REGCOUNT
	.align		4
.L_135:
        /*0330*/ 	.byte	0x04, 0x2f
        /*0332*/ 	.short	(.L_137 - .L_136)
	.align		4
.L_136:
        /*0334*/ 	.word	index@(_Z25multi_tensor_apply_kernelI18TensorListMetadataILi5ELb0EEN18transformer_engine17multi_tensor_adam17AdamFunctorMasterI13__nv_bfloat16S5_flEEJffffffNS3_10adamMode_tEfEEvlPViT_T0_DpT1_)
        /*0338*/ 	.word	0x0000002f


	//----- nvinfo : EIATTR_FRAME_SIZE
	.align		4
.L_137:
        /*033c*/ 	.byte	0x04, 0x11
        /*033e*/ 	.short	(.L_139 - .L_138)
	.align		4
.L_138:
        /*0340*/ 	.word	index@($__internal_91_$__cuda_sm3x_div_rn_noftz_f32_slowpath)
        /*0344*/ 	.word	0x00000000


	//----- nvinfo : EIATTR_FRAME_SIZE
	.align		4
.L_139:
        /*0348*/ 	.byte	0x04, 0x11
        /*034a*/ 	.short	(.L_141 - .L_140)
	.align		4
.L_140:
        /*034c*/ 	.word	index@($__internal_90_$__cuda_sm20_sqrt_rn_f32_slowpath)
        /*0350*/ 	.word	0x00000000


	//----- nvinfo : EIATTR_FRAME_SIZE
	.align		4
.L_141:
        /*0354*/ 	.byte	0x04, 0x11
        /*0356*/ 	.short	(.L_143 - .L_142)
	.align		4
.L_142:
        /*0358*/ 	.word	index@(_Z25multi_tensor_apply_kernelI18TensorListMetadataILi5ELb0EEN18transformer_engine17multi_tensor_adam17AdamFunctorMasterI13__nv_bfloat16S5_flEEJffffffNS3_10adamMode_tEfEEvlPViT_T0_DpT1_)
        /*035c*/ 	.word	0x00000000


	//----- nvinfo : EIATTR_REGCOUNT
	.align		4
.L_143:
        /*0360*/ 	.byte	0x04, 0x2f
        /*0362*/ 	.short	(.L_145 - .L_144)
	.align		4
.L_144:
        /*0364*/ 	.word	index@(_Z25multi_tensor_apply_kernelI18TensorListMetadataILi4ELb0EEN18transformer_engine17multi_tensor_adam11AdamFunctorIfffiEEJffffffNS3_10adamMode_tEfEEvlPViT_T0_DpT1_)
        /*0368*/ 	.word	0x00000030


	//----- nvinfo : EIATTR_FRAME_SIZE
	.align		4
.L_145:
        /*036c*/ 	.byte	0x04, 0x11
        /*036e*/ 	.short	(.L_147 - .L_146)
	.align		4
.L_146:
        /*0370*/ 	.word	index@($__internal_89_$__cuda_sm3x_div_rn_noftz_f32_slowpath)
        /*0374*/ 	.word	0x00000000


	//----- nvinfo : EIATTR_FRAME_SIZE
	.align		4
.L_147:
        /*0378*/ 	.byte	0x04, 0x11
        /*037a*/ 	.short	(.L_149 - .L_148)
	.align		4
.L_148:
        /*037c*/ 	.word	index@($__internal_88_$__cuda_sm20_sqrt_rn_f32_slowpath)
        /*0380*/ 	.word	0x00000000


	//----- nvinfo : EIATTR_FRAME_SIZE
	.align		4
.L_149:
        /*0384*/ 	.byte	0x04, 0x11
        /*0386*/ 	.short	(.L_151 - .L_150)
	.align		4
.L_150:
        /*0388*/ 	.word	index@(_Z25multi_tensor_apply_kernelI18TensorListMetadataILi4ELb0EEN18transformer_engine17multi_tensor_adam11AdamFunctorIfffiEEJffffffNS3_10adamMode_tEfEEvlPViT_T0_DpT1_)
        /*038c*/ 	.word	0x00000000


	//----- nvinfo : EIATTR_REGCOUNT
	.align		4
.L_151:
        /*0390*/ 	.byte	0x04, 0x2f
        /*0392*/ 	.short	(.L_153 - .L_152)
	.align		4
.L_152:
        /*0394*/ 	.word	index@(_Z25multi_tensor_apply_kernelI18TensorListMetadataILi4ELb0EEN18transformer_engine17multi_tensor_adam11AdamFunctorIf6__halffiEEJffffffNS3_10adamMode_tEfEEvlPViT_T0_DpT1_)
        /*0398*/ 	.word	0x00000030


	//----- nvinfo : EIATTR_FRAME_SIZE
	.align		4
.L_153:
        /*039c*/ 	.byte	0x04, 0x11
        /*039e*/ 	.short	(.L_155 - .L_154)
	.align		4
.L_154:
        /*03a0*/ 	.word	index@($__internal_87_$__cuda_sm3x_div_rn_noftz_f32_slowpath)
        /*03a4*/ 	.word	0x00000000


	//----- nvinfo : EIATTR_FRAME_SIZE
	.align		4
.L_155:
        /*03a8*/ 	.byte	0x04, 0x11
        /*03aa*/ 	.short	(.L_157 - .L_156)
	.align		4
.L_156:
        /*03ac*/ 	.word	index@($__internal_86_$__cuda_sm20_sqrt_rn_f32_slowpath)
        /*03b0*/ 	.word	0x00000000


	//----- nvinfo : EIATTR_FRAME_SIZE
	.align		4
.L_157:
        /*03b4*/ 	.byte	0x04, 0x11
        /*03b6*/ 	.short	(.L_159 - .L_158)
	.align		4
.L_158:
        /*03b8*/ 	.word	index@(_Z25multi_tensor_apply_kernelI18TensorListMetadataILi4ELb0EEN18transformer_engine17multi_tensor_adam11AdamFunctorIf6__halffiEEJffffffNS3_10adamMode_tEfEEvlPViT_T0_DpT1_)
        /*03bc*/ 	.word	0x00000000


	//----- nvinfo : EIATTR_REGCOUNT
	.align		4
.L_159:
        /*03c0*/ 	.byte	0x04, 0x2f
        /*03c2*/ 	.short	(.L_161 - .L_160)
	.align		4
.L_160:
        /*03c4*/ 	.word	index@(_Z25multi_tensor_apply_kernelI18TensorListMetadataILi4ELb0EEN18transformer_engine17multi_tensor_adam11AdamFunctorIf13__nv_bfloat16fiEEJffffffNS3_10adamMode_tEfEEvlPViT_T0_DpT1_)
        /*03c8*/ 	.word	0x00000030


	//----- nvinfo : EIATTR_FRAME_SIZE
	.align		4
.L_161:
        /*03cc*/ 	.byte	0x04, 0x11
        /*03ce*/ 	.short	(.L_163 - .L_162)
	.align		4
.L_162:
        /*03d0*/ 	.word	index@($__internal_85_$__cuda_sm3x_div_rn_noftz_f32_slowpath)
        /*03d4*/ 	.word	0x00000000


	//----- nvinfo : EIATTR_FRAME_SIZE
	.align		4
.L_163:
        /*03d8*/ 	.byte	0x04, 0x11
        /*03da*/ 	.short	(.L_165 - .L_164)
	.align		4
.L_164:
        /*03dc*/ 	.word	index@($__internal_84_$__cuda_sm20_sqrt_rn_f32_slowpath)
        /*03e0*/ 	.word	0x00000000


	//----- nvinfo : EIATTR_FRAME_SIZE
	.align		4
.L_165:
        /*03e4*/ 	.byte	0x04, 0x11
        /*03e6*/ 	.short	(.L_167 - .L_166)
	.align		4
.L_166:
        /*03e8*/ 	.word	index@(_Z25multi_tensor_apply_kernelI18TensorListMetadataILi4ELb0EEN18transformer_engine17multi_tensor_adam11AdamFunctorIf13__nv_bfloat16fiEEJffffffNS3_10adamMode_tEfEEvlPViT_T0_DpT1_)
        /*03ec*/ 	.word	0x00000000


	//----- nvinfo : EIATTR_REGCOUNT
	.align		4
.L_167:
        /*03f0*/ 	.byte	0x04, 0x2f
        /*03f2*/ 	.short	(.L_169 - .L_168)
	.align		4
.L_168:
        /*03f4*/ 	.word	index@(_Z25multi_tensor_apply_kernelI18TensorListMetadataILi4ELb0EEN18transformer_engine17multi_tensor_adam11AdamFunctorI6__halfffiEEJffffffNS3_10adamMode_tEfEEvlPViT_T0_DpT1_)
        /*03f8*/ 	.word	0x00000030


	//----- nvinfo : EIATTR_FRAME_SIZE
	.align		4
.L_169:
        /*03fc*/ 	.byte	0x04, 0x11
        /*03fe*/ 	.short	(.L_171 - .L_170)
	.align		4
.L_170:
        /*0400*/ 	.word	index@($__internal_83_$__cuda_sm3x_div_rn_noftz_f32_slowpath)
        /*0404*/ 	.word	0x00000000


	//----- nvinfo : EIATTR_FRAME_SIZE
	.align		4
.L_171:
        /*0408*/ 	.byte	0x04, 0x11
        /*040a*/ 	.short	(.L_173 - .L_172)
	.align		4
.L_172:
        /*040c*/ 	.word	index@($__internal_82_$__cuda_sm20_sqrt_rn_f32_slowpath)
        /*0410*/ 	.word	0x00000000


	//----- nvinfo : EIATTR_FRAME_SIZE
	.align		4
.L_173:
        /*0414*/ 	.byte	0x04, 0x11
        /*0416*/ 	.short	(.L_175 - .L_174)
	.align		4
.L_174:
        /*0418*/ 	.word	index@(_Z25multi_tensor_apply_kernelI18TensorListMetadataILi4ELb0EEN18transformer_engine17multi_tensor_adam11AdamFunctorI6__halfffiEEJffffffNS3_10adamMode_tEfEEvlPViT_T0_DpT1_)
        /*041c*/ 	.word	0x00000000


	//----- nvinfo : EIATTR_REGCOUNT
	.align		4
.L_175:
        /*0420*/ 	.byte	0x04, 0x2f
        /*0422*/ 	.short	(.L_177 - .L_176)
	.align		4
.L_176:
        /*0424*/ 	.word	index@(_Z25multi_tensor_apply_kernelI18TensorListMetadataILi4ELb0EEN18transformer_engine17multi_tensor_adam11AdamFunctorI6__halfS5_fiEEJffffffNS3_10adamMode_tEfEEvlPViT_T0_DpT1_)
        /*0428*/ 	.word	0x00000030


	//----- nvinfo : EIATTR_FRAME_SIZE
	.align		4
.L_177:
        /*042c*/ 	.byte	0x04, 0x11
        /*042e*/ 	.short	(.L_179 - .L_178)
	.align		4
.L_178:
        /*0430*/ 	.word	index@($__internal_81_$__cuda_sm3x_div_rn_noftz_f32_slowpath)
        /*0434*/ 	.word	0x00000000


	//----- nvinfo : EIATTR_FRAME_SIZE
	.align		4
.L_179:
        /*0438*/ 	.byte	0x04, 0x11
        /*043a*/ 	.short	(.L_181 - .L_180)
	.align		4
.L_180:
        /*043c*/ 	.word	index@($__internal_80_$__cuda_sm20_sqrt_rn_f32_slowpath)
        /*0440*/ 	.word	0x00000000


	//----- nvinfo : EIATTR_FRAME_SIZE
	.align		4
.L_181:
        /*0444*/ 	.byte	0x04, 0x11
        /*0446*/ 	.short	(.L_183 - .L_182)
	.align		4
.L_182:
        /*0448*/ 	.word	index@(_Z25multi_tensor_apply_kernelI18TensorListMetadataILi4ELb0EEN18transformer_engine17multi_tensor_adam11AdamFunctorI6__halfS5_fiEEJffffffNS3_10adamMode_tEfEEvlPViT_T0_DpT1_)
        /*044c*/ 	.word	0x00000000


	//----- nvinfo : EIATTR_REGCOUNT
	.align		4
.L_183:
        /*0450*/ 	.byte	0x04, 0x2f
        /*0452*/ 	.short	(.L_185 - .L_184)
	.align		4
.L_184:
        /*0454*/ 	.word	index@(_Z25multi_tensor_apply_kernelI18TensorListMetadataILi4ELb0EEN18transformer_engine17multi_tensor_adam11AdamFunctorI6__half13__nv_bfloat16fiEEJffffffNS3_10adamMode_tEfEEvlPViT_T0_DpT1_)
        /*0458*/ 	.word	0x00000030


	//----- nvinfo : EIATTR_FRAME_SIZE
	.align		4
.L_185:
        /*045c*/ 	.byte	0x04, 0x11
        /*045e*/ 	.short	(.L_187 - .L_186)
	.align		4
.L_186:
        /*0460*/ 	.word	index@($__internal_79_$__cuda_sm3x_div_rn_noftz_f32_slowpath)
        /*0464*/ 	.word	0x00000000


	//----- nvinfo : EIATTR_FRAME_SIZE
	.align		4
.L_187:
        /*0468*/ 	.byte	0x04, 0x11
        /*046a*/ 	.short	(.L_189 - .L_188)
	.align		4
.L_188:
        /*046c*/ 	.word	index@($__internal_78_$__cuda_sm20_sqrt_rn_f32_slowpath)
        /*0470*/ 	.word	0x00000000


	//----- nvinfo : EIATTR_FRAME_SIZE
	.align		4
.L_189:
        /*0474*/ 	.byte	0x04, 0x11
        /*0476*/ 	.short	(.L_191 - .L_190)
	.align		4
.L_190:
        /*0478*/ 	.word	index@(_Z25multi_tensor_apply_kernelI18TensorListMetadataILi4ELb0EEN18transformer_engine17multi_tensor_adam11AdamFunctorI6__half13__nv_bfloat16fiEEJffffffNS3_10adamMode_tEfEEvlPViT_T0_DpT1_)
        /*047c*/ 	.word	0x00000000


	//----- nvinfo : EIATTR_REGCOUNT
	.align		4
.L_191:
        /*0480*/ 	.byte	0x04, 0x2f
        /*0482*/ 	.short	(.L_193 - .L_192)
	.align		4
.L_192:
        /*0484*/ 	.word	index@(_Z25multi_tensor_apply_kernelI18TensorListMetadataILi4ELb0EEN18transformer_engine17multi_tensor_adam11AdamFunctorI13__nv_bfloat16ffiEEJffffffNS3_10adamMode_tEfEEvlPViT_T0_DpT1_)
        /*0488*/ 	.word	0x00000030


	//----- nvinfo : EIATTR_FRAME_SIZE
	.align		4
.L_193:
        /*048c*/ 	.byte	0x04, 0x11
        /*048e*/ 	.short	(.L_195 - .L_194)
	.align		4
.L_194:
        /*0490*/ 	.word	index@($__internal_77_$__cuda_sm3x_div_rn_noftz_f32_slowpath)
        /*0494*/ 	.word	0x00000000


	//----- nvinfo : EIATTR_FRAME_SIZE
	.align		4
.L_195:
        /*0498*/ 	.byte	0x04, 0x11
        /*049a*/ 	.short	(.L_197 - .L_196)
	.align		4
.L_196:
        /*049c*/ 	.word	index@($__internal_76_$__cuda_sm20_sqrt_rn_f32_slowpath)
        /*04a0*/ 	.word	0x00000000


	//----- nvinfo : EIATTR_FRAME_SIZE
	.align		4
.L_197:
        /*04a4*/ 	.byte	0x04, 0x11
        /*04a6*/ 	.short	(.L_199 - .L_198)
	.align		4
.L_198:
        /*04a8*/ 	.word	index@(_Z25multi_tensor_apply_kernelI18TensorListMetadataILi4ELb0EEN18transformer_engine17multi_tensor_adam11AdamFunctorI13__nv_bfloat16ffiEEJffffffNS3_10adamMode_tEfEEvlPViT_T0_DpT1_)
        /*04ac*/ 	.word	0x00000000


	//----- nvinfo : EIATTR_REGCOUNT
	.align		4
.L_199:
        /*04b0*/ 	.byte	0x04, 0x2f
        /*04b2*/ 	.short	(.L_201 - .L_200)
	.align		4
.L_200:
        /*04b4*/ 	.word	index@(_Z25multi_tensor_apply_kernelI18TensorListMetadataILi4ELb0EEN18transformer_engine17multi_tensor_adam11AdamFunctorI13__nv_bfloat166__halffiEEJffffffNS3_10adamMode_tEfEEvlPViT_T0_DpT1_)
        /*04b8*/ 	.word	0x00000030


	//----- nvinfo : EIATTR_FRAME_SIZE
	.align		4
.L_201:
        /*04bc*/ 	.byte	0x04, 0x11
        /*04be*/ 	.short	(.L_203 - .L_202)
	.align		4
.L_202:
        /*04c0*/ 	.word	index@($__internal_75_$__cuda_sm3x_div_rn_noftz_f32_slowpath)
        /*04c4*/ 	.word	0x00000000


	//----- nvinfo : EIATTR_FRAME_SIZE
	.align		4
.L_203:
        /*04c8*/ 	.byte	0x04, 0x11
        /*04ca*/ 	.short	(.L_205 - .L_204)
	.align		4
.L_204:
        /*04cc*/ 	.word	index@($__internal_74_$__cuda_sm20_sqrt_rn_f32_slowpath)
        /*04d0*/ 	.word	0x00000000


	//----- nvinfo : EIATTR_FRAME_SIZE
	.align		4
.L_205:
        /*04d4*/ 	.byte	0x04, 0x11
        /*04d6*/ 	.short	(.L_207 - .L_206)
	.align		4
.L_206:
        /*04d8*/ 	.word	index@(_Z25multi_tensor_apply_kernelI18TensorListMetadataILi4ELb0EEN18transformer_engine17multi_tensor_adam11AdamFunctorI13__nv_bfloat166__halffiEEJffffffNS3_10adamMode_tEfEEvlPViT_T0_DpT1_)
        /*04dc*/ 	.word	0x00000000


	//----- nvinfo : EIATTR_REGCOUNT
	.align		4
.L_207:
        /*04e0*/ 	.byte	0x04, 0x2f
        /*04e2*/ 	.short	(.L_209 - .L_208)
	.align		4
.L_208:
        /*04e4*/ 	.word	index@(_Z25multi_tensor_apply_kernelI18TensorListMetadataILi4ELb0EEN18transformer_engine17multi_tensor_adam11AdamFunctorI13__nv_bfloat16S5_fiEEJffffffNS3_10adamMode_tEfEEvlPViT_T0_DpT1_)
        /*04e8*/ 	.word	0x00000030


	//----- nvinfo : EIATTR_FRAME_SIZE
	.align		4
.L_209:
        /*04ec*/ 	.byte	0x04, 0x11
        /*04ee*/ 	.short	(.L_211 - .L_210)
	.align		4
.L_210:
        /*04f0*/ 	.word	index@($__internal_73_$__cuda_sm3x_div_rn_noftz_f32_slowpath)
        /*04f4*/ 	.word	0x00000000


	//----- nvinfo : EIATTR_FRAME_SIZE
	.align		4
.L_211:
        /*04f8*/ 	.byte	0x04, 0x11
        /*04fa*/ 	.short	(.L_213 - .L_212)
	.align		4
.L_212:
        /*04fc*/ 	.word	index@($__internal_72_$__cuda_sm20_sqrt_rn_f32_slowpath)
        /*0500*/ 	.word	0x00000000


	//----- nvinfo : EIATTR_FRAME_SIZE
	.align		4
.L_213:
        /*0504*/ 	.byte	0x04, 0x11
        /*0506*/ 	.short	(.L_215 - .L_214)
	.align		4
.L_214:
        /*0508*/ 	.word	index@(_Z25multi_tensor_apply_kernelI18TensorListMetadataILi4ELb0EEN18transformer_engine17multi_tensor_adam11AdamFunctorI13__nv_bfloat16S5_fiEEJffffffNS3_10adamMode_tEfEEvlPViT_T0_DpT1_)
        /*050c*/ 	.word	0x00000000


	//----- nvinfo : EIATTR_REGCOUNT
	.align		4
.L_215:
        /*0510*/ 	.byte	0x04, 0x2f
        /*0512*/ 	.short	(.L_217 - .L_216)
	.align		4
.L_216:
        /*0514*/ 	.word	index@(_Z25multi_tensor_apply_kernelI18TensorListMetadataILi5ELb0EEN18transformer_engine17multi_tensor_adam17AdamFunctorMasterIfffiEEJffffffNS3_10adamMode_tEfEEvlPViT_T0_DpT1_)
        /*0518*/ 	.word	0x00000030


	//----- nvinfo : EIATTR_FRAME_SIZE
	.align		4
.L_217:
        /*051c*/ 	.byte	0x04, 0x11
        /*051e*/ 	.short	(.L_219 - .L_218)
	.align		4
.L_218:
        /*0520*/ 	.word	index@($__internal_71_$__cuda_sm3x_div_rn_noftz_f32_slowpath)
        /*0524*/ 	.word	0x00000000


	//----- nvinfo : EIATTR_FRAME_SIZE
	.align		4
.L_219:
        /*0528*/ 	.byte	0x04, 0x11
        /*052a*/ 	.short	(.L_221 - .L_220)
	.align		4
.L_220:
        /*052c*/ 	.word	index@($__internal_70_$__cuda_sm20_sqrt_rn_f32_slowpath)
        /*0530*/ 	.word	0x00000000


	//----- nvinfo : EIATTR_FRAME_SIZE
	.align		4
.L_221:
        /*0534*/ 	.byte	0x04, 0x11
        /*0536*/ 	.short	(.L_223 - .L_222)
	.align		4
.L_222:
        /*0538*/ 	.word	index@(_Z25multi_tensor_apply_kernelI18TensorListMetadataILi5ELb0EEN18transformer_engine17multi_tensor_adam17AdamFunctorMasterIfffiEEJffffffNS3_10adamMode_tEfEEvlPViT_T0_DpT1_)
        /*053c*/ 	.word	0x00000000


	//----- nvinfo : EIATTR_REGCOUNT
	.align		4
.L_223:
        /*0540*/ 	.byte	0x04, 0x2f
        /*0542*/ 	.short	(.L_225 - .L_224)
	.align		4
.L_224:
        /*0544*/ 	.word	index@(_Z25multi_tensor_apply_kernelI18TensorListMetadataILi5ELb0EEN18transformer_engine17multi_tensor_adam17AdamFunctorMasterIf6__halffiEEJffffffNS3_10adamMode_tEfEEvlPViT_T0_DpT1_)
        /*0548*/ 	.word	0x00000030


	//----- nvinfo : EIATTR_FRAME_SIZE
	.align		4
.L_225:
        /*054c*/ 	.byte	0x04, 0x11
        /*054e*/ 	.short	(.L_227 - .L_226)
	.align		4
.L_226:
        /*0550*/ 	.word	index@($__internal_69_$__cuda_sm3x_div_rn_noftz_f32_slowpath)
        /*0554*/ 	.word	0x00000000


	//----- nvinfo : EIATTR_FRAME_SIZE
	.align		4
.L_227:
        /*0558*/ 	.byte	0x04, 0x11
        /*055a*/ 	.short	(.L_229 - .L_228)
	.align		4
.L_228:
        /*055c*/ 	.word	index@($__internal_68_$__cuda_sm20_sqrt_rn_f32_slowpath)
        /*0560*/ 	.word	0x00000000


	//----- nvinfo : EIATTR_FRAME_SIZE
	.align		4
.L_229:
        /*0564*/ 	.byte	0x04, 0x11
        /*0566*/ 	.short	(.L_231 - .L_230)
	.align		4
.L_230:
        /*0568*/ 	.word	index@(_Z25multi_tensor_apply_kernelI18TensorListMetadataILi5ELb0EEN18transformer_engine17multi_tensor_adam17AdamFunctorMasterIf6__halffiEEJffffffNS3_10adamMode_tEfEEvlPViT_T0_DpT1_)
        /*056c*/ 	.word	0x00000000


	//----- nvinfo : EIATTR_REGCOUNT
	.align		4
.L_231:
        /*0570*/ 	.byte	0x04, 0x2f
        /*0572*/ 	.short	(.L_233 - .L_232)
	.align		4
.L_232:
        /*0574*/ 	.word	index@(_Z25multi_tensor_apply_kernelI18TensorListMetadataILi5ELb0EEN18transformer_engine17multi_tensor_adam17AdamFunctorMasterIf13__nv_bfloat16fiEEJffffffNS3_10adamMode_tEfEEvlPViT_T0_DpT1_)
        /*0578*/ 	.word	0x00000030


	//----- nvinfo : EIATTR_FRAME_SIZE
	.align		4
.L_233:
        /*057c*/ 	.byte	0x04, 0x11
        /*057e*/ 	.short	(.L_235 - .L_234)
	.align		4
.L_234:
        /*0580*/ 	.word	index@($__internal_67_$__cuda_sm3x_div_rn_noftz_f32_slowpath)
        /*0584*/ 	.word	0x00000000


	//----- nvinfo : EIATTR_FRAME_SIZE
	.align		4
.L_235:
        /*0588*/ 	.byte	0x04, 0x11
        /*058a*/ 	.short	(.L_237 - .L_236)
	.align		4
.L_236:
        /*058c*/ 	.word	index@($__internal_66_$__cuda_sm20_sqrt_rn_f32_slowpath)
        /*0590*/ 	.word	0x00000000


	//----- nvinfo : EIATTR_FRAME_SIZE
	.align		4
.L_237:
        /*0594*/ 	.byte	0x04, 0x11
        /*0596*/ 	.short	(.L_239 - .L_238)
	.align		4
.L_238:
        /*0598*/ 	.word	index@(_Z25multi_tensor_apply_kernelI18TensorListMetadataILi5ELb0EEN18transformer_engine17multi_tensor_adam17AdamFunctorMasterIf13__nv_bfloat16fiEEJffffffNS3_10adamMode_tEfEEvlPViT_T0_DpT1_)
        /*059c*/ 	.word	0x00000000


	//----- nvinfo : EIATTR_REGCOUNT
	.align		4
.L_239:
        /*05a0*/ 	.byte	0x04, 0x2f
        /*05a2*/ 	.short	(.L_241 - .L_240)
	.align		4
.L_240:
        /*05a4*/ 	.word	index@(_Z25multi_tensor_apply_kernelI18TensorListMetadataILi5ELb0EEN18transformer_engine17multi_tensor_adam17AdamFunctorMasterI6__halfffiEEJffffffNS3_10adamMode_tEfEEvlPViT_T0_DpT1_)
        /*05a8*/ 	.word	0x00000030


	//----- nvinfo : EIATTR_FRAME_SIZE
	.align		4
.L_241:
        /*05ac*/ 	.byte	0x04, 0x11
        /*05ae*/ 	.short	(.L_243 - .L_242)
	.align		4
.L_242:
        /*05b0*/ 	.word	index@($__internal_65_$__cuda_sm3x_div_rn_noftz_f32_slowpath)
        /*05b4*/ 	.word	0x00000000


	//----- nvinfo : EIATTR_FRAME_SIZE
	.align		4
.L_243:
        /*05b8*/ 	.byte	0x04, 0x11
        /*05ba*/ 	.short	(.L_245 - .L_244)
	.align		4
.L_244:
        /*05bc*/ 	.word	index@($__internal_64_$__cuda_sm20_sqrt_rn_f32_slowpath)
        /*05c0*/ 	.word	0x00000000


	//----- nvinfo : EIATTR_FRAME_SIZE
	.align		4
.L_245:
        /*05c4*/ 	.byte	0x04, 0x11
        /*05c6*/ 	.short	(.L_247 - .L_246)
	.align		4
.L_246:
        /*05c8*/ 	.word	index@(_Z25multi_tensor_apply_kernelI18TensorListMetadataILi5ELb0EEN18transformer_engine17multi_tensor_adam17AdamFunctorMasterI6__halfffiEEJffffffNS3_10adamMode_tEfEEvlPViT_T0_DpT1_)
        /*05cc*/ 	.word	0x00000000


	//----- nvinfo : EIATTR_REGCOUNT
	.align		4
.L_247:
        /*05d0*/ 	.byte	0x04, 0x2f
        /*05d2*/ 	.short	(.L_249 - .L_248)
	.align		4
.L_248:
        /*05d4*/ 	.word	index@(_Z25multi_tensor_apply_kernelI18TensorListMetadataILi5ELb0EEN18transformer_engine17multi_tensor_adam17AdamFunctorMasterI6__halfS5_fiEEJffffffNS3_10adamMode_tEfEEvlPViT_T0_DpT1_)
        /*05d8*/ 	.word	0x00000030


	//----- nvinfo : EIATTR_FRAME_SIZE
	.align		4
.L_249:
        /*05dc*/ 	.byte	0x04, 0x11
        /*05de*/ 	.short	(.L_251 - .L_250)
	.align		4
.L_250:
        /*05e0*/ 	.word	index@($__internal_63_$__cuda_sm3x_div_rn_noftz_f32_slowpath)
        /*05e4*/ 	.word	0x00000000


	//----- nvinfo : EIATTR_FRAME_SIZE
	.align		4
.L_251:
        /*05e8*/ 	.byte	0x04, 0x11
        /*05ea*/ 	.short	(.L_253 - .L_252)
	.align		4
.L_252:
        /*05ec*/ 	.word	index@($__internal_62_$__cuda_sm20_sqrt_rn_f32_slowpath)
        /*05f0*/ 	.word	0x00000000


	//----- nvinfo : EIATTR_FRAME_SIZE
	.align		4
.L_253:
        /*05f4*/ 	.byte	0x04, 0x11
        /*05f6*/ 	.short	(.L_255 - .L_254)
	.align		4
.L_254:
        /*05f8*/ 	.word	index@(_Z25multi_tensor_apply_kernelI18TensorListMetadataILi5ELb0EEN18transformer_engine17multi_tensor_adam17AdamFunctorMasterI6__halfS5_fiEEJffffffNS3_10adamMode_tEfEEvlPViT_T0_DpT1_)
        /*05fc*/ 	.word	0x00000000


	//----- nvinfo : EIATTR_REGCOUNT
	.align		4
.L_255:
        /*0600*/ 	.byte	0x04, 0x2f
        /*0602*/ 	.short	(.L_257 - .L_256)
	.align		4
.L_256:
        /*0604*/ 	.word	index@(_Z25multi_tensor_apply_kernelI18TensorListMetadataILi5ELb0EEN18transformer_engine17multi_tensor_adam17AdamFunctorMasterI6__half13__nv_bfloat16fiEEJffffffNS3_10adamMode_tEfEEvlPViT_T0_DpT1_)
        /*0608*/ 	.word	0x00000030


	//----- nvinfo : EIATTR_FRAME_SIZE
	.align		4
.L_257:
        /*060c*/ 	.byte	0x04, 0x11
        /*060e*/ 	.short	(.L_259 - .L_258)
	.align		4
.L_258:
        /*0610*/ 	.word	index@($__internal_61_$__cuda_sm3x_div_rn_noftz_f32_slowpath)
        /*0614*/ 	.word	0x00000000


	//----- nvinfo : EIATTR_FRAME_SIZE
	.align		4
.L_259:
        /*0618*/ 	.byte	0x04, 0x11
        /*061a*/ 	.short	(.L_261 - .L_260)
	.align		4
.L_260:
        /*061c*/ 	.word	index@($__internal_60_$__cuda_sm20_sqrt_rn_f32_slowpath)
        /*0620*/ 	.word	0x00000000


	//----- nvinfo : EIATTR_FRAME_SIZE
	.align		4
.L_261:
        /*0624*/ 	.byte	0x04, 0x11
        /*0626*/ 	.short	(.L_263 - .L_262)
	.align		4
.L_262:
        /*0628*/ 	.word	index@(_Z25multi_tensor_apply_kernelI18TensorListMetadataILi5ELb0EEN18transformer_engine17multi_tensor_adam17AdamFunctorMasterI6__half13__nv_bfloat16fiEEJffffffNS3_10adamMode_tEfEEvlPViT_T0_DpT1_)
        /*062c*/ 	.word	0x00000000


	//----- nvinfo : EIATTR_REGCOUNT
	.align		4
.L_263:
        /*0630*/ 	.byte	0x04, 0x2f
        /*0632*/ 	.short	(.L_265 - .L_264)
	.align		4
.L_264:
        /*0634*/ 	.word	index@(_Z25multi_tensor_apply_kernelI18TensorListMetadataILi5ELb0EEN18transformer_engine17multi_tensor_adam17AdamFunctorMasterI13__nv_bfloat16ffiEEJffffffNS3_10adamMode_tEfEEvlPViT_T0_DpT1_)
        /*0638*/ 	.word	0x00000030


	//----- nvinfo : EIATTR_FRAME_SIZE
	.align		4
.L_265:
        /*063c*/ 	.byte	0x04, 0x11
        /*063e*/ 	.short	(.L_267 - .L_266)
	.align		4
.L_266:
        /*0640*/ 	.word	index@($__internal_59_$__cuda_sm3x_div_rn_noftz_f32_slowpath)
        /*0644*/ 	.word	0x00000000


	//----- nvinfo : EIATTR_FRAME_SIZE
	.align		4
.L_267:
        /*0648*/ 	.byte	0x04, 0x11
        /*064a*/ 	.short	(.L_269 - .L_268)
	.align		4
.L_268:
        /*064c*/ 	.word	index@($__internal_58_$__cuda_sm20_sqrt_rn_f32_slowpath)
        /*0650*/ 	.word	0x00000000


	//----- nvinfo : EIATTR_FRAME_SIZE
	.align		4
.L_269:
        /*0654*/ 	.byte	0x04, 0x11
        /*0656*/ 	.short	(.L_271 - .L_270)
	.align		4
.L_270:
        /*0658*/ 	.word	index@(_Z25multi_tensor_apply_kernelI18TensorListMetadataILi5ELb0EEN18transformer_engine17multi_tensor_adam17AdamFunctorMasterI13__nv_bfloat16ffiEEJffffffNS3_10adamMode_tEfEEvlPViT_T0_DpT1_)
        /*065c*/ 	.word	0x00000000


	//----- nvinfo : EIATTR_REGCOUNT
	.align		4
.L_271:
        /*0660*/ 	.byte	0x04, 0x2f
        /*0662*/ 	.short	(.L_273 - .L_272)
	.align		4
.L_272:
        /*0664*/ 	.word	index@(_Z25multi_tensor_apply_kernelI18TensorListMetadataILi5ELb0EEN18transformer_engine17multi_tensor_adam17AdamFunctorMasterI13__nv_bfloat166__halffiEEJffffffNS3_10adamMode_tEfEEvlPViT_T0_DpT1_)
        /*0668*/ 	.word	0x00000030


	//----- nvinfo : EIATTR_FRAME_SIZE
	.align		4
.L_273:
        /*066c*/ 	.byte	0x04, 0x11
        /*066e*/ 	.short	(.L_275 - .L_274)
	.align		4
.L_274:
        /*0670*/ 	.word	index@($__internal_57_$__cuda_sm3x_div_rn_noftz_f32_slowpath)
        /*0674*/ 	.word	0x00000000


	//----- nvinfo : EIATTR_FRAME_SIZE
	.align		4
.L_275:
        /*0678*/ 	.byte	0x04, 0x11
        /*067a*/ 	.short	(.L_277 - .L_276)
	.align		4
.L_276:
        /*067c*/ 	.word	index@($__internal_56_$__cuda_sm20_sqrt_rn_f32_slowpath)
        /*0680*/ 	.word	0x00000000


	//----- nvinfo : EIATTR_FRAME_SIZE
	.align		4
.L_277:
        /*0684*/ 	.byte	0x04, 0x11
        /*0686*/ 	.short	(.L_279 - .L_278)
	.align		4
.L_278:
        /*0688*/ 	.word	index@(_Z25multi_tensor_apply_kernelI18TensorListMetadataILi5ELb0EEN18transformer_engine17multi_tensor_adam17AdamFunctorMasterI13__nv_bfloat166__halffiEEJffffffNS3_10adamMode_tEfEEvlPViT_T0_DpT1_)
        /*068c*/ 	.word	0x00000000


	//----- nvinfo : EIATTR_REGCOUNT
	.align		4
.L_279:
        /*0690*/ 	.byte	0x04, 0x2f
        /*0692*/ 	.short	(.L_281 - .L_280)
	.align		4
.L_280:
        /*0694*/ 	.word	index@(_Z25multi_tensor_apply_kernelI18TensorListMetadataILi5ELb0EEN18transformer_engine17multi_tensor_adam17AdamFunctorMasterI13__nv_bfloat16S5_fiEEJffffffNS3_10adamMode_tEfEEvlPViT_T0_DpT1_)
        /*0698*/ 	.word	0x00000030


	//----- nvinfo : EIATTR_FRAME_SIZE
	.align		4
.L_281:
        /*069c*/ 	.byte	0x04, 0x11
        /*069e*/ 	.short	(.L_283 - .L_282)
	.align		4
.L_282:
        /*06a0*/ 	.word	index@($__internal_55_$__cuda_sm3x_div_rn_noftz_f32_slowpath)
        /*06a4*/ 	.word	0x00000000


	//----- nvinfo : EIATTR_FRAME_SIZE
	.align		4
.L_283:
        /*06a8*/ 	.byte	0x04, 0x11
        /*06aa*/ 	.short	(.L_285 - .L_284)
	.align		4
.L_284:
        /*06ac*/ 	.word	index@($__internal_54_$__cuda_sm20_sqrt_rn_f32_slowpath)
        /*06b0*/ 	.word	0x00000000


	//----- nvinfo : EIATTR_FRAME_SIZE
	.align		4
.L_285:
        /*06b4*/ 	.byte	0x04, 0x11
        /*06b6*/ 	.short	(.L_287 - .L_286)
	.align		4
.L_286:
        /*06b8*/ 	.word	index@(_Z25multi_tensor_apply_kernelI18TensorListMetadataILi5ELb0EEN18transformer_engine17multi_tensor_adam17AdamFunctorMasterI13__nv_bfloat16S5_fiEEJffffffNS3_10adamMode_tEfEEvlPViT_T0_DpT1_)
        /*06bc*/ 	.word	0x00000000


	//----- nvinfo : EIATTR_REGCOUNT
	.align		4
.L_287:
        /*06c0*/ 	.byte	0x04, 0x2f
        /*06c2*/ 	.short	(.L_289 - .L_288)
	.align		4
.L_288:
        /*06c4*/ 	.word	index@(_Z25multi_tensor_apply_kernelI18TensorListMetadataILi5ELb0EEN18transformer_engine17multi_tensor_adam31AdamFunctorMasterParamRemainderIfflEEJffffffNS3_10adamMode_tEfEEvlPViT_T0_DpT1_)
        /*06c8*/ 	.word	0x00000038


	//----- nvinfo : EIATTR_FRAME_SIZE
	.align		4
.L_289:
        /*06cc*/ 	.byte	0x04, 0x11
        /*06ce*/ 	.short	(.L_291 - .L_290)
	.align		4
.L_290:
        /*06d0*/ 	.word	index@($__internal_53_$__cuda_sm3x_div_rn_noftz_f32_slowpath)
        /*06d4*/ 	.word	0x00000000


	//----- nvinfo : EIATTR_FRAME_SIZE
	.align		4
.L_291:
        /*06d8*/ 	.byte	0x04, 0x11
        /*06da*/ 	.short	(.L_293 - .L_292)
	.align		4
.L_292:
        /*06dc*/ 	.word	index@($__internal_52_$__cuda_sm20_sqrt_rn_f32_slowpath)
        /*06e0*/ 	.word	0x00000000


	//----- nvinfo : EIATTR_FRAME_SIZE
	.align		4
.L_293:
        /*06e4*/ 	.byte	0x04, 0x11
        /*06e6*/ 	.short	(.L_295 - .L_294)
	.align		4
.L_294:
        /*06e8*/ 	.word	index@(_Z25multi_tensor_apply_kernelI18TensorListMetadataILi5ELb0EEN18transformer_engine17multi_tensor_adam31AdamFunctorMasterParamRemainderIfflEEJffffffNS3_10adamMode_tEfEEvlPViT_T0_DpT1_)
        /*06ec*/ 	.word	0x00000000


	//----- nvinfo : EIATTR_REGCOUNT
	.align		4
.L_295:
        /*06f0*/ 	.byte	0x04, 0x2f
        /*06f2*/ 	.short	(.L_297 - .L_296)
	.align		4
.L_296:
        /*06f4*/ 	.word	index@(_Z25multi_tensor_apply_kernelI18TensorListMetadataILi5ELb0EEN18transformer_engine17multi_tensor_adam31AdamFunctorMasterParamRemainderI6__halfflEEJffffffNS3_10adamMode_tEfEEvlPViT_T0_DpT1_)
        /*06f8*/ 	.word	0x00000038


	//----- nvinfo : EIATTR_FRAME_SIZE
	.align		4
.L_297:
        /*06fc*/ 	.byte	0x04, 0x11
        /*06fe*/ 	.short	(.L_299 - .L_298)
	.align		4
.L_298:
        /*0700*/ 	.word	index@($__internal_51_$__cuda_sm3x_div_rn_noftz_f32_slowpath)
        /*0704*/ 	.word	0x00000000


	//----- nvinfo : EIATTR_FRAME_SIZE
	.align		4
.L_299:
        /*0708*/ 	.byte	0x04, 0x11
        /*070a*/ 	.short	(.L_301 - .L_300)
	.align		4
.L_300:
        /*070c*/ 	.word	index@($__internal_50_$__cuda_sm20_sqrt_rn_f32_slowpath)
        /*0710*/ 	.word	0x00000000


	//----- nvinfo : EIATTR_FRAME_SIZE
	.align		4
.L_301:
        /*0714*/ 	.byte	0x04, 0x11
        /*0716*/ 	.short	(.L_303 - .L_302)
	.align		4
.L_302:
        /*0718*/ 	.word	index@(_Z25multi_tensor_apply_kernelI18TensorListMetadataILi5ELb0EEN18transformer_engine17multi_tensor_adam31AdamFunctorMasterParamRemainderI6__halfflEEJffffffNS3_10adamMode_tEfEEvlPViT_T0_DpT1_)
        /*071c*/ 	.word	0x00000000


	//----- nvinfo : EIATTR_REGCOUNT
	.align		4
.L_303:
        /*0720*/ 	.byte	0x04, 0x2f
        /*0722*/ 	.short	(.L_305 - .L_304)
	.align		4
.L_304:
        /*0724*/ 	.word	index@(_Z25multi_tensor_apply_kernelI18TensorListMetadataILi5ELb0EEN18transformer_engine17multi_tensor_adam31AdamFunctorMasterParamRemainderI13__nv_bfloat16flEEJffffffNS3_10adamMode_tEfEEvlPViT_T0_DpT1_)
        /*0728*/ 	.word	0x00000038


	//----- nvinfo : EIATTR_FRAME_SIZE
	.align		4
.L_305:
        /*072c*/ 	.byte	0x04, 0x11
        /*072e*/ 	.short	(.L_307 - .L_306)
	.align		4
.L_306:
        /*0730*/ 	.word	index@($__internal_49_$__cuda_sm3x_div_rn_noftz_f32_slowpath)
        /*0734*/ 	.word	0x00000000


	//----- nvinfo : EIATTR_FRAME_SIZE
	.align		4
.L_307:
        /*0738*/ 	.byte	0x04, 0x11
        /*073a*/ 	.short	(.L_309 - .L_308)
	.align		4
.L_308:
        /*073c*/ 	.word	index@($__internal_48_$__cuda_sm20_sqrt_rn_f32_slowpath)
        /*0740*/ 	.word	0x00000000


	//----- nvinfo : EIATTR_FRAME_SIZE
	.align		4
.L_309:
        /*0744*/ 	.byte	0x04, 0x11
        /*0746*/ 	.short	(.L_311 - .L_310)
	.align		4
.L_310:
        /*0748*/ 	.word	index@(_Z25multi_tensor_apply_kernelI18TensorListMetadataILi5ELb0EEN18transformer_engine17multi_tensor_adam31AdamFunctorMasterParamRemainderI13__nv_bfloat16flEEJffffffNS3_10adamMode_tEfEEvlPViT_T0_DpT1_)
        /*074c*/ 	.word	0x00000000


	//----- nvinfo : EIATTR_REGCOUNT
	.align		4
.L_311:
        /*0750*/ 	.byte	0x04, 0x2f
        /*0752*/ 	.short	(.L_313 - .L_312)
	.align		4
.L_312:
        /*0754*/ 	.word	index@(_Z25multi_tensor_apply_kernelI18TensorListMetadataILi5ELb1EEN18transformer_engine17multi_tensor_adam17AdamFunctorMasterI13__nv_fp8_e5m2fflEEJffffffNS3_10adamMode_tEfEEvlPViT_T0_DpT1_)
        /*0758*/ 	.word	0x0000003e


	//----- nvinfo : EIATTR_FRAME_SIZE
	.align		4
.L_313:
        /*075c*/ 	.byte	0x04, 0x11
        /*075e*/ 	.short	(.L_315 - .L_314)
	.align		4
.L_314:
        /*0760*/ 	.word	index@($__internal_47_$__cuda_sm3x_div_rn_noftz_f32_slowpath)
        /*0764*/ 	.word	0x00000000


	//----- nvinfo : EIATTR_FRAME_SIZE
	.align		4
.L_315:
        /*0768*/ 	.byte	0x04, 0x11
        /*076a*/ 	.short	(.L_317 - .L_316)
	.align		4
.L_316:
        /*076c*/ 	.word	index@($__internal_46_$__cuda_sm20_sqrt_rn_f32_slowpath)
        /*0770*/ 	.word	0x00000000


	//----- nvinfo : EIATTR_FRAME_SIZE
	.align		4
.L_317:
        /*0774*/ 	.byte	0x04, 0x11
        /*0776*/ 	.short	(.L_319 - .L_318)
	.align		4
.L_318:
        /*0778*/ 	.word	index@($__internal_45_$__cuda_sm20_rcp_rn_f32_slowpath)
        /*077c*/ 	.word	0x00000000


	//----- nvinfo : EIATTR_FRAME_SIZE
	.align		4
.L_319:
        /*0780*/ 	.byte	0x04, 0x11
        /*0782*/ 	.short	(.L_321 - .L_320)
	.align		4
.L_320:
        /*0784*/ 	.word	index@(_Z25multi_tensor_apply_kernelI18TensorListMetadataILi5ELb1EEN18transformer_engine17multi_tensor_adam17AdamFunctorMasterI13__nv_fp8_e5m2fflEEJffffffNS3_10adamMode_tEfEEvlPViT_T0_DpT1_)
        /*0788*/ 	.word	0x00000000


	//----- nvinfo : EIATTR_REGCOUNT
	.align		4
.L_321:
        /*078c*/ 	.byte	0x04, 0x2f
        /*078e*/ 	.short	(.L_323 - .L_322)
	.align		4
.L_322:
        /*0790*/ 	.word	index@(_Z25multi_tensor_apply_kernelI18TensorListMetadataILi5ELb1EEN18transformer_engine17multi_tensor_adam17AdamFunctorMasterI13__nv_fp8_e5m26__halfflEEJffffffNS3_10adamMode_tEfEEvlPViT_T0_DpT1_)
        /*0794*/ 	.word	0x0000003e


	//----- nvinfo : EIATTR_FRAME_SIZE
	.align		4
.L_323:
        /*0798*/ 	.byte	0x04, 0x11
        /*079a*/ 	.short	(.L_325 - .L_324)
	.align		4
.L_324:
        /*079c*/ 	.word	index@($__internal_44_$__cuda_sm3x_div_rn_noftz_f32_slowpath)
        /*07a0*/ 	.word	0x00000000


	//----- nvinfo : EIATTR_FRAME_SIZE
	.align		4
.L_325:
        /*07a4*/ 	.byte	0x04, 0x11
        /*07a6*/ 	.short	(.L_327 - .L_326)
	.align		4
.L_326:
        /*07a8*/ 	.word	index@($__internal_43_$__cuda_sm20_sqrt_rn_f32_slowpath)
        /*07ac*/ 	.word	0x00000000


	//----- nvinfo : EIATTR_FRAME_SIZE
	.align		4
.L_327:
        /*07b0*/ 	.byte	0x04, 0x11
        /*07b2*/ 	.short	(.L_329 - .L_328)
	.align		4
.L_328:
        /*07b4*/ 	.word	index@($__internal_42_$__cuda_sm20_rcp_rn_f32_slowpath)
        /*07b8*/ 	.word	0x00000000


	//----- nvinfo : EIATTR_FRAME_SIZE
	.align		4
.L_329:
        /*07bc*/ 	.byte	0x04, 0x11
        /*07be*/ 	.short	(.L_331 - .L_330)
	.align		4
.L_330:
        /*07c0*/ 	.word	index@(_Z25multi_tensor_apply_kernelI18TensorListMetadataILi5ELb1EEN18transformer_engine17multi_tensor_adam17AdamFunctorMasterI13__nv_fp8_e5m26__halfflEEJffffffNS3_10adamMode_tEfEEvlPViT_T0_DpT1_)
        /*07c4*/ 	.word	0x00000000


	//----- nvinfo : EIATTR_REGCOUNT
	.align		4
.L_331:
        /*07c8*/ 	.byte	0x04, 0x2f
        /*07ca*/ 	.short	(.L_333 - .L_332)
	.align		4
.L_332:
        /*07cc*/ 	.word	index@(_Z25multi_tensor_apply_kernelI18TensorListMetadataILi5ELb1EEN18transformer_engine17multi_tensor_adam17AdamFunctorMasterI13__nv_fp8_e5m213__nv_bfloat16flEEJffffffNS3_10adamMode_tEfEEvlPViT_T0_DpT1_)
        /*07d0*/ 	.word	0x0000003e


	//----- nvinfo : EIATTR_FRAME_SIZE
	.align		4
.L_333:
        /*07d4*/ 	.byte	0x04, 0x11
        /*07d6*/ 	.short	(.L_335 - .L_334)
	.align		4
.L_334:
        /*07d8*/ 	.word	index@($__internal_41_$__cuda_sm3x_div_rn_noftz_f32_slowpath)
        /*07dc*/ 	.word	0x00000000


	//----- nvinfo : EIATTR_FRAME_SIZE
	.align		4
.L_335:
        /*07e0*/ 	.byte	0x04, 0x11
        /*07e2*/ 	.short	(.L_337 - .L_336)
	.align		4
.L_336:
        /*07e4*/ 	.word	index@($__internal_40_$__cuda_sm20_sqrt_rn_f32_slowpath)
        /*07e8*/ 	.word	0x00000000


	//----- nvinfo : EIATTR_FRAME_SIZE
	.align		4
.L_337:
        /*07ec*/ 	.byte	0x04, 0x11
        /*07ee*/ 	.short	(.L_339 - .L_338)
	.align		4
.L_338:
        /*07f0*/ 	.word	index@($__internal_39_$__cuda_sm20_rcp_rn_f32_slowpath)
        /*07f4*/ 	.word	0x00000000


	//----- nvinfo : EIATTR_FRAME_SIZE
	.align		4
.L_339:
        /*07f8*/ 	.byte	0x04, 0x11
        /*07fa*/ 	.short	(.L_341 - .L_340)
	.align		4
.L_340:
        /*07fc*/ 	.word	index@(_Z25multi_tensor_apply_kernelI18TensorListMetadataILi5ELb1EEN18transformer_engine17multi_tensor_adam17AdamFunctorMasterI13__nv_fp8_e5m213__nv_bfloat16flEEJffffffNS3_10adamMode_tEfEEvlPViT_T0_DpT1_)
        /*0800*/ 	.word	0x00000000


	//----- nvinfo : EIATTR_REGCOUNT
	.align		4
.L_341:
        /*0804*/ 	.byte	0x04, 0x2f
        /*0806*/ 	.short	(.L_343 - .L_342)
	.align		4
.L_342:
        /*0808*/ 	.word	index@(_Z25multi_tensor_apply_kernelI18TensorListMetadataILi5ELb1EEN18transformer_engine17multi_tensor_adam17AdamFunctorMasterI13__nv_fp8_e4m3fflEEJffffffNS3_10adamMode_tEfEEvlPViT_T0_DpT1_)
        /*080c*/ 	.word	0x0000003e


	//----- nvinfo : EIATTR_FRAME_SIZE
	.align		4
.L_343:
        /*0810*/ 	.byte	0x04, 0x11
        /*0812*/ 	.short	(.L_345 - .L_344)
	.align		4
.L_344:
        /*0814*/ 	.word	index@($__internal_38_$__cuda_sm3x_div_rn_noftz_f32_slowpath)
        /*0818*/ 	.word	0x00000000


	//----- nvinfo : EIATTR_FRAME_SIZE
	.align		4
.L_345:
        /*081c*/ 	.byte	0x04, 0x11
        /*081e*/ 	.short	(.L_347 - .L_346)
	.align		4
.L_346:
        /*0820*/ 	.word	index@($__internal_37_$__cuda_sm20_sqrt_rn_f32_slowpath)
        /*0824*/ 	.word	0x00000000


	//----- nvinfo : EIATTR_FRAME_SIZE
	.align		4
.L_347:
        /*0828*/ 	.byte	0x04, 0x11
        /*082a*/ 	.short	(.L_349 - .L_348)
	.align		4
.L_348:
        /*082c*/ 	.word	index@($__internal_36_$__cuda_sm20_rcp_rn_f32_slowpath)
        /*0830*/ 	.word	0x00000000


	//----- nvinfo : EIATTR_FRAME_SIZE
	.align		4
.L_349:
        /*0834*/ 	.byte	0x04, 0x11
        /*0836*/ 	.short	(.L_351 - .L_350)
	.align		4
.L_350:
        /*0838*/ 	.word	index@(_Z25multi_tensor_apply_kernelI18TensorListMetadataILi5ELb1EEN18transformer_engine17multi_tensor_adam17AdamFunctorMasterI13__nv_fp8_e4m3fflEEJffffffNS3_10adamMode_tEfEEvlPViT_T0_DpT1_)
        /*083c*/ 	.word	0x00000000


	//----- nvinfo : EIATTR_REGCOUNT
	.align		4
.L_351:
        /*0840*/ 	.byte	0x04, 0x2f
        /*0842*/ 	.short	(.L_353 - .L_352)
	.align		4
.L_352:
        /*0844*/ 	.word	index@(_Z25multi_tensor_apply_kernelI18TensorListMetadataILi5ELb1EEN18transformer_engine17multi_tensor_adam17AdamFunctorMasterI13__nv_fp8_e4m36__halfflEEJffffffNS3_10adamMode_tEfEEvlPViT_T0_DpT1_)
        /*0848*/ 	.word	0x0000003e


	//----- nvinfo : EIATTR_FRAME_SIZE
	.align		4
.L_353:
        /*084c*/ 	.byte	0x04, 0x11
        /*084e*/ 	.short	(.L_355 - .L_354)
	.align		4
.L_354:
        /*0850*/ 	.word	index@($__internal_35_$__cuda_sm3x_div_rn_noftz_f32_slowpath)
        /*0854*/ 	.word	0x00000000


	//----- nvinfo : EIATTR_FRAME_SIZE
	.align		4
.L_355:
        /*0858*/ 	.byte	0x04, 0x11
        /*085a*/ 	.short	(.L_357 - .L_356)
	.align		4
.L_356:
        /*085c*/ 	.word	index@($__internal_34_$__cuda_sm20_sqrt_rn_f32_slowpath)
        /*0860*/ 	.word	0x00000000


	//----- nvinfo : EIATTR_FRAME_SIZE
	.align		4
.L_357:
        /*0864*/ 	.byte	0x04, 0x11
        /*0866*/ 	.short	(.L_359 - .L_358)
	.align		4
.L_358:
        /*0868*/ 	.word	index@($__internal_33_$__cuda_sm20_rcp_rn_f32_slowpath)
        /*086c*/ 	.word	0x00000000


	//----- nvinfo : EIATTR_FRAME_SIZE
	.align		4
.L_359:
        /*0870*/ 	.byte	0x04, 0x11
        /*0872*/ 	.short	(.L_361 - .L_360)
	.align		4
.L_360:
        /*0874*/ 	.word	index@(_Z25multi_tensor_apply_kernelI18TensorListMetadataILi5ELb1EEN18transformer_engine17multi_tensor_adam17AdamFunctorMasterI13__nv_fp8_e4m36__halfflEEJffffffNS3_10adamMode_tEfEEvlPViT_T0_DpT1_)
        /*0878*/ 	.word	0x00000000


	//----- nvinfo : EIATTR_REGCOUNT
	.align		4
.L_361:
        /*087c*/ 	.byte	0x04, 0x2f
        /*087e*/ 	.short	(.L_363 - .L_362)
	.align		4
.L_362:
        /*0880*/ 	.word	index@(_Z25multi_tensor_apply_kernelI18TensorListMetadataILi5ELb1EEN18transformer_engine17multi_tensor_adam17AdamFunctorMasterI13__nv_fp8_e4m313__nv_bfloat16flEEJffffffNS3_10adamMode_tEfEEvlPViT_T0_DpT1_)
        /*0884*/ 	.word	0x0000003e


	//----- nvinfo : EIATTR_FRAME_SIZE
	.align		4
.L_363:
        /*0888*/ 	.byte	0x04, 0x11
        /*088a*/ 	.short	(.L_365 - .L_364)
	.align		4
.L_364:
        /*088c*/ 	.word	index@($__internal_32_$__cuda_sm3x_div_rn_noftz_f32_slowpath)
        /*0890*/ 	.word	0x00000000


	//----- nvinfo : EIATTR_FRAME_SIZE
	.align		4
.L_365:
        /*0894*/ 	.byte	0x04, 0x11
        /*0896*/ 	.short	(.L_367 - .L_366)
	.align		4
.L_366:
        /*0898*/ 	.word	index@($__internal_31_$__cuda_sm20_sqrt_rn_f32_slowpath)
        /*089c*/ 	.word	0x00000000


	//----- nvinfo : EIATTR_FRAME_SIZE
	.align		4
.L_367:
        /*08a0*/ 	.byte	0x04, 0x11
        /*08a2*/ 	.short	(.L_369 - .L_368)
	.align		4
.L_368:
        /*08a4*/ 	.word	index@($__internal_30_$__cuda_sm20_rcp_rn_f32_slowpath)
        /*08a8*/ 	.word	0x00000000


	//----- nvinfo : EIATTR_FRAME_SIZE
	.align		4
.L_369:
        /*08ac*/ 	.byte	0x04, 0x11
        /*08ae*/ 	.short	(.L_371 - .L_370)
	.align		4
.L_370:
        /*08b0*/ 	.word	index@(_Z25multi_tensor_apply_kernelI18TensorListMetadataILi5ELb1EEN18transformer_engine17multi_tensor_adam17AdamFunctorMasterI13__nv_fp8_e4m313__nv_bfloat16flEEJffffffNS3_10adamMode_tEfEEvlPViT_T0_DpT1_)
        /*08b4*/ 	.word	0x00000000


	//----- nvinfo : EIATTR_REGCOUNT
	.align		4
.L_371:
        /*08b8*/ 	.byte	0x04, 0x2f
        /*08ba*/ 	.short	(.L_373 - .L_372)
	.align		4
.L_372:
        /*08bc*/ 	.word	index@(_Z25multi_tensor_apply_kernelI18TensorListMetadataILi5ELb1EEN18transformer_engine17multi_tensor_adam17AdamFunctorMasterI13__nv_fp8_e5m2ffiEEJffffffNS3_10adamMode_tEfEEvlPViT_T0_DpT1_)
        /*08c0*/ 	.word	0x0000002e


	//----- nvinfo : EIATTR_FRAME_SIZE
	.align		4
.L_373:
        /*08c4*/ 	.byte	0x04, 0x11
        /*08c6*/ 	.short	(.L_375 - .L_374)
	.align		4
.L_374:
        /*08c8*/ 	.word	index@($__internal_29_$__cuda_sm3x_div_rn_noftz_f32_slowpath)
        /*08cc*/ 	.word	0x00000000


	//----- nvinfo : EIATTR_FRAME_SIZE
	.align		4
.L_375:
        /*08d0*/ 	.byte	0x04, 0x11
        /*08d2*/ 	.short	(.L_377 - .L_376)
	.align		4
.L_376:
        /*08d4*/ 	.word	index@($__internal_28_$__cuda_sm20_sqrt_rn_f32_slowpath)
        /*08d8*/ 	.word	0x00000000


	//----- nvinfo : EIATTR_FRAME_SIZE
	.align		4
.L_377:
        /*08dc*/ 	.byte	0x04, 0x11
        /*08de*/ 	.short	(.L_379 - .L_378)
	.align		4
.L_378:
        /*08e0*/ 	.word	index@($__internal_27_$__cuda_sm20_rcp_rn_f32_slowpath)
        /*08e4*/ 	.word	0x00000000


	//----- nvinfo : EIATTR_FRAME_SIZE
	.align		4
.L_379:
        /*08e8*/ 	.byte	0x04, 0x11
        /*08ea*/ 	.short	(.L_381 - .L_380)
	.align		4
.L_380:
        /*08ec*/ 	.word	index@(_Z25multi_tensor_apply_kernelI18TensorListMetadataILi5ELb1EEN18transformer_engine17multi_tensor_adam17AdamFunctorMasterI13__nv_fp8_e5m2ffiEEJffffffNS3_10adamMode_tEfEEvlPViT_T0_DpT1_)
        /*08f0*/ 	.word	0x00000000


	//----- nvinfo : EIATTR_REGCOUNT
	.align		4
.L_381:
        /*08f4*/ 	.byte	0x04, 0x2f
        /*08f6*/ 	.short	(.L_383 - .L_382)
	.align		4
.L_382:
        /*08f8*/ 	.word	index@(_Z25multi_tensor_apply_kernelI18TensorListMetadataILi5ELb1EEN18transformer_engine17multi_tensor_adam17AdamFunctorMasterI13__nv_fp8_e5m26__halffiEEJffffffNS3_10adamMode_tEfEEvlPViT_T0_DpT1_)
        /*08fc*/ 	.word	0x0000002f


	//----- nvinfo : EIATTR_FRAME_SIZE
	.align		4
.L_383:
        /*0900*/ 	.byte	0x04, 0x11
        /*0902*/ 	.short	(.L_385 - .L_384)
	.align		4
.L_384:
        /*0904*/ 	.word	index@($__internal_26_$__cuda_sm3x_div_rn_noftz_f32_slowpath)
        /*0908*/ 	.word	0x00000000


	//----- nvinfo : EIATTR_FRAME_SIZE
	.align		4
.L_385:
        /*090c*/ 	.byte	0x04, 0x11
        /*090e*/ 	.short	(.L_387 - .L_386)
	.align		4
.L_386:
        /*0910*/ 	.word	index@($__internal_25_$__cuda_sm20_sqrt_rn_f32_slowpath)
        /*0914*/ 	.word	0x00000000


	//----- nvinfo : EIATTR_FRAME_SIZE
	.align		4
.L_387:
        /*0918*/ 	.byte	0x04, 0x11
        /*091a*/ 	.short	(.L_389 - .L_388)
	.align		4
.L_388:
        /*091c*/ 	.word	index@($__internal_24_$__cuda_sm20_rcp_rn_f32_slowpath)
        /*0920*/ 	.word	0x00000000


	//----- nvinfo : EIATTR_FRAME_SIZE
	.align		4
.L_389:
        /*0924*/ 	.byte	0x04, 0x11
        /*0926*/ 	.short	(.L_391 - .L_390)
	.align		4
.L_390:
        /*0928*/ 	.word	index@(_Z25multi_tensor_apply_kernelI18TensorListMetadataILi5ELb1EEN18transformer_engine17multi_tensor_adam17AdamFunctorMasterI13__nv_fp8_e5m26__halffiEEJffffffNS3_10adamMode_tEfEEvlPViT_T0_DpT1_)
        /*092c*/ 	.word	0x00000000


	//----- nvinfo : EIATTR_REGCOUNT
	.align		4
.L_391:
        /*0930*/ 	.byte	0x04, 0x2f
        /*0932*/ 	.short	(.L_393 - .L_392)
	.align		4
.L_392:
        /*0934*/ 	.word	index@(_Z25multi_tensor_apply_kernelI18TensorListMetadataILi5ELb1EEN18transformer_engine17multi_tensor_adam17AdamFunctorMasterI13__nv_fp8_e5m213__nv_bfloat16fiEEJffffffNS3_10adamMode_tEfEEvlPViT_T0_DpT1_)
        /*0938*/ 	.word	0x0000002f


	//----- nvinfo : EIATTR_FRAME_SIZE
	.align		4
.L_393:
        /*093c*/ 	.byte	0x04, 0x11
        /*093e*/ 	.short	(.L_395 - .L_394)
	.align		4
.L_394:
        /*0940*/ 	.word	index@($__internal_23_$__cuda_sm3x_div_rn_noftz_f32_slowpath)
        /*0944*/ 	.word	0x00000000


	//----- nvinfo : EIATTR_FRAME_SIZE
	.align		4
.L_395:
        /*0948*/ 	.byte	0x04, 0x11
        /*094a*/ 	.short	(.L_397 - .L_396)
	.align		4
.L_396:
        /*094c*/ 	.word	index@($__internal_22_$__cuda_sm20_sqrt_rn_f32_slowpath)
        /*0950*/ 	.word	0x00000000


	//----- nvinfo : EIATTR_FRAME_SIZE
	.align		4
.L_397:
        /*0954*/ 	.byte	0x04, 0x11
        /*0956*/ 	.short	(.L_399 - .L_398)
	.align		4
.L_398:
        /*0958*/ 	.word	index@($__internal_21_$__cuda_sm20_rcp_rn_f32_slowpath)
        /*095c*/ 	.word	0x00000000


	//----- nvinfo : EIATTR_FRAME_SIZE
	.align		4
.L_399:
        /*0960*/ 	.byte	0x04, 0x11
        /*0962*/ 	.short	(.L_401 - .L_400)
	.align		4
.L_400:
        /*0964*/ 	.word	index@(_Z25multi_tensor_apply_kernelI18TensorListMetadataILi5ELb1EEN18transformer_engine17multi_tensor_adam17AdamFunctorMasterI13__nv_fp8_e5m213__nv_bfloat16fiEEJffffffNS3_10adamMode_tEfEEvlPViT_T0_DpT1_)
        /*0968*/ 	.word	0x00000000


	//----- nvinfo : EIATTR_REGCOUNT
	.align		4
.L_401:
        /*096c*/ 	.byte	0x04, 0x2f
        /*096e*/ 	.short	(.L_403 - .L_402)
	.align		4
.L_402:
        /*0970*/ 	.word	index@(_Z25multi_tensor_apply_kernelI18TensorListMetadataILi5ELb1EEN18transformer_engine17multi_tensor_adam17AdamFunctorMasterI13__nv_fp8_e4m3ffiEEJffffffNS3_10adamMode_tEfEEvlPViT_T0_DpT1_)
        /*0974*/ 	.word	0x0000002e


	//----- nvinfo : EIATTR_FRAME_SIZE
	.align		4
.L_403:
        /*0978*/ 	.byte	0x04, 0x11
        /*097a*/ 	.short	(.L_405 - .L_404)
	.align		4
.L_404:
        /*097c*/ 	.word	index@($__internal_20_$__cuda_sm3x_div_rn_noftz_f32_slowpath)
        /*0980*/ 	.word	0x00000000


	//----- nvinfo : EIATTR_FRAME_SIZE
	.align		4
.L_405:
        /*0984*/ 	.byte	0x04, 0x11
        /*0986*/ 	.short	(.L_407 - .L_406)
	.align		4
.L_406:
        /*0988*/ 	.word	index@($__internal_19_$__cuda_sm20_sqrt_rn_f32_slowpath)
        /*098c*/ 	.word	0x00000000


	//----- nvinfo : EIATTR_FRAME_SIZE
	.align		4
.L_407:
        /*0990*/ 	.byte	0x04, 0x11
        /*0992*/ 	.short	(.L_409 - .L_408)
	.align		4
.L_408:
        /*0994*/ 	.word	index@($__internal_18_$__cuda_sm20_rcp_rn_f32_slowpath)
        /*0998*/ 	.word	0x00000000


	//----- nvinfo : EIATTR_FRAME_SIZE
	.align		4
.L_409:
        /*099c*/ 	.byte	0x04, 0x11
        /*099e*/ 	.short	(.L_411 - .L_410)
	.align		4
.L_410:
        /*09a0*/ 	.word	index@(_Z25multi_tensor_apply_kernelI18TensorListMetadataILi5ELb1EEN18transformer_engine17multi_tensor_adam17AdamFunctorMasterI13__nv_fp8_e4m3ffiEEJffffffNS3_10adamMode_tEfEEvlPViT_T0_DpT1_)
        /*09a4*/ 	.word	0x00000000


	//----- nvinfo : EIATTR_REGCOUNT
	.align		4
.L_411:
        /*09a8*/ 	.byte	0x04, 0x2f
        /*09aa*/ 	.short	(.L_413 - .L_412)
	.align		4
.L_412:
        /*09ac*/ 	.word	index@(_Z25multi_tensor_apply_kernelI18TensorListMetadataILi5ELb1EEN18transformer_engine17multi_tensor_adam17AdamFunctorMasterI13__nv_fp8_e4m36__halffiEEJffffffNS3_10adamMode_tEfEEvlPViT_T0_DpT1_)
        /*09b0*/ 	.word	0x0000002f


	//----- nvinfo : EIATTR_FRAME_SIZE
	.align		4
.L_413:
        /*09b4*/ 	.byte	0x04, 0x11
        /*09b6*/ 	.short	(.L_415 - .L_414)
	.align		4
.L_414:
        /*09b8*/ 	.word	index@($__internal_17_$__cuda_sm3x_div_rn_noftz_f32_slowpath)
        /*09bc*/ 	.word	0x00000000


	//----- nvinfo : EIATTR_FRAME_SIZE
	.align		4
.L_415:
        /*09c0*/ 	.byte	0x04, 0x11
        /*09c2*/ 	.short	(.L_417 - .L_416)
	.align		4
.L_416:
        /*09c4*/ 	.word	index@($__internal_16_$__cuda_sm20_sqrt_rn_f32_slowpath)
        /*09c8*/ 	.word	0x00000000


	//----- nvinfo : EIATTR_FRAME_SIZE
	.align		4
.L_417:
        /*09cc*/ 	.byte	0x04, 0x11
        /*09ce*/ 	.short	(.L_419 - .L_418)
	.align		4
.L_418:
        /*09d0*/ 	.word	index@($__internal_15_$__cuda_sm20_rcp_rn_f32_slowpath)
        /*09d4*/ 	.word	0x00000000


	//----- nvinfo : EIATTR_FRAME_SIZE
	.align		4
.L_419:
        /*09d8*/ 	.byte	0x04, 0x11
        /*09da*/ 	.short	(.L_421 - .L_420)
	.align		4
.L_420:
        /*09dc*/ 	.word	index@(_Z25multi_tensor_apply_kernelI18TensorListMetadataILi5ELb1EEN18transformer_engine17multi_tensor_adam17AdamFunctorMasterI13__nv_fp8_e4m36__halffiEEJffffffNS3_10adamMode_tEfEEvlPViT_T0_DpT1_)
        /*09e0*/ 	.word	0x00000000


	//----- nvinfo : EIATTR_REGCOUNT
	.align		4
.L_421:
        /*09e4*/ 	.byte	0x04, 0x2f
        /*09e6*/ 	.short	(.L_423 - .L_422)
	.align		4
.L_422:
        /*09e8*/ 	.word	index@(_Z25multi_tensor_apply_kernelI18TensorListMetadataILi5ELb1EEN18transformer_engine17multi_tensor_adam17AdamFunctorMasterI13__nv_fp8_e4m313__nv_bfloat16fiEEJffffffNS3_10adamMode_tEfEEvlPViT_T0_DpT1_)
        /*09ec*/ 	.word	0x0000002f


	//----- nvinfo : EIATTR_FRAME_SIZE
	.align		4
.L_423:
        /*09f0*/ 	.byte	0x04, 0x11
        /*09f2*/ 	.short	(.L_425 - .L_424)
	.align		4
.L_424:
        /*09f4*/ 	.word	index@($__internal_14_$__cuda_sm3x_div_rn_noftz_f32_slowpath)
        /*09f8*/ 	.word	0x00000000


	//----- nvinfo : EIATTR_FRAME_SIZE
	.align		4
.L_425:
        /*09fc*/ 	.byte	0x04, 0x11
        /*09fe*/ 	.short	(.L_427 - .L_426)
	.align		4
.L_426:
        /*0a00*/ 	.word	index@($__internal_13_$__cuda_sm20_sqrt_rn_f32_slowpath)
        /*0a04*/ 	.word	0x00000000


	//----- nvinfo : EIATTR_FRAME_SIZE
	.align		4
.L_427:
        /*0a08*/ 	.byte	0x04, 0x11
        /*0a0a*/ 	.short	(.L_429 - .L_428)
	.align		4
.L_428:
        /*0a0c*/ 	.word	index@($__internal_12_$__cuda_sm20_rcp_rn_f32_slowpath)
        /*0a10*/ 	.word	0x00000000


	//----- nvinfo : EIATTR_FRAME_SIZE
	.align		4
.L_429:
        /*0a14*/ 	.byte	0x04, 0x11
        /*0a16*/ 	.short	(.L_431 - .L_430)
	.align		4
.L_430:
        /*0a18*/ 	.word	index@(_Z25multi_tensor_apply_kernelI18TensorListMetadataILi5ELb1EEN18transformer_engine17multi_tensor_adam17AdamFunctorMasterI13__nv_fp8_e4m313__nv_bfloat16fiEEJffffffNS3_10adamMode_tEfEEvlPViT_T0_DpT1_)
        /*0a1c*/ 	.word	0x00000000


	//----- nvinfo : EIATTR_REGCOUNT
	.align		4
.L_431:
        /*0a20*/ 	.byte	0x04, 0x2f
        /*0a22*/ 	.short	(.L_433 - .L_432)
	.align		4
.L_432:
        /*0a24*/ 	.word	index@(_Z25multi_tensor_apply_kernelI18TensorListMetadataILi4ELb0EEN18transformer_engine17multi_tensor_adam21AdamCapturableFunctorIffEEJffPiifPfNS3_10adamMode_tEfS7_EEvlPViT_T0_DpT1_)
        /*0a28*/ 	.word	0x00000030


	//----- nvinfo : EIATTR_FRAME_SIZE
	.align		4
.L_433:
        /*0a2c*/ 	.byte	0x04, 0x11
        /*0a2e*/ 	.short	(.L_435 - .L_434)
	.align		4
.L_434:
        /*0a30*/ 	.word	index@($_Z25multi_tensor_apply_kernelI18TensorListMetadataILi4ELb0EEN18transformer_engine17multi_tensor_adam21AdamCapturableFunctorIffEEJffPiifPfNS3_10adamMode_tEfS7_EEvlPViT_T0_DpT1_$__internal_accurate_pow)
        /*0a34*/ 	.word	0x00000000


	//----- nvinfo : EIATTR_FRAME_SIZE
	.align		4
.L_435:
        /*0a38*/ 	.byte	0x04, 0x11
        /*0a3a*/ 	.short	(.L_437 - .L_436)
	.align		4
.L_436:
        /*0a3c*/ 	.word	index@($__internal_11_$__cuda_sm3x_div_rn_noftz_f32_slowpath)
        /*0a40*/ 	.word	0x00000000


	//----- nvinfo : EIATTR_FRAME_SIZE
	.align		4
.L_437:
        /*0a44*/ 	.byte	0x04, 0x11
        /*0a46*/ 	.short	(.L_439 - .L_438)
	.align		4
.L_438:
        /*0a48*/ 	.word	index@($__internal_10_$__cuda_sm20_sqrt_rn_f32_slowpath)
        /*0a4c*/ 	.word	0x00000000


	//----- nvinfo : EIATTR_FRAME_SIZE
	.align		4
.L_439:
        /*0a50*/ 	.byte	0x04, 0x11
        /*0a52*/ 	.short	(.L_441 - .L_440)
	.align		4
.L_440:
        /*0a54*/ 	.word	index@(_Z25multi_tensor_apply_kernelI18TensorListMetadataILi4ELb0EEN18transformer_engine17multi_tensor_adam21AdamCapturableFunctorIffEEJffPiifPfNS3_10adamMode_tEfS7_EEvlPViT_T0_DpT1_)
        /*0a58*/ 	.word	0x00000000


	//----- nvinfo : EIATTR_REGCOUNT
	.align		4
.L_441:
        /*0a5c*/ 	.byte	0x04, 0x2f
        /*0a5e*/ 	.short	(.L_443 - .L_442)
	.align		4
.L_442:
        /*0a60*/ 	.word	index@(_Z25multi_tensor_apply_kernelI18TensorListMetadataILi4ELb0EEN18transformer_engine17multi_tensor_adam21AdamCapturableFunctorI6__halffEEJffPiifPfNS3_10adamMode_tEfS8_EEvlPViT_T0_DpT1_)
        /*0a64*/ 	.word	0x00000028


	//----- nvinfo : EIATTR_FRAME_SIZE
	.align		4
.L_443:
        /*0a68*/ 	.byte	0x04, 0x11
        /*0a6a*/ 	.short	(.L_445 - .L_444)
	.align		4
.L_444:
        /*0a6c*/ 	.word	index@($_Z25multi_tensor_apply_kernelI18TensorListMetadataILi4ELb0EEN18transformer_engine17multi_tensor_adam21AdamCapturableFunctorI6__halffEEJffPiifPfNS3_10adamMode_tEfS8_EEvlPViT_T0_DpT1_$__internal_accurate_pow)
        /*0a70*/ 	.word	0x00000000


	//----- nvinfo : EIATTR_FRAME_SIZE
	.align		4
.L_445:
        /*0a74*/ 	.byte	0x04, 0x11
        /*0a76*/ 	.short	(.L_447 - .L_446)
	.align		4
.L_446:
        /*0a78*/ 	.word	index@($__internal_9_$__cuda_sm3x_div_rn_noftz_f32_slowpath)
        /*0a7c*/ 	.word	0x00000000


	//----- nvinfo : EIATTR_FRAME_SIZE
	.align		4
.L_447:
        /*0a80*/ 	.byte	0x04, 0x11
        /*0a82*/ 	.short	(.L_449 - .L_448)
	.align		4
.L_448:
        /*0a84*/ 	.word	index@($__internal_8_$__cuda_sm20_sqrt_rn_f32_slowpath)
        /*0a88*/ 	.word	0x00000000


	//----- nvinfo : EIATTR_FRAME_SIZE
	.align		4
.L_449:
        /*0a8c*/ 	.byte	0x04, 0x11
        /*0a8e*/ 	.short	(.L_451 - .L_450)
	.align		4
.L_450:
        /*0a90*/ 	.word	index@(_Z25multi_tensor_apply_kernelI18TensorListMetadataILi4ELb0EEN18transformer_engine17multi_tensor_adam21AdamCapturableFunctorI6__halffEEJffPiifPfNS3_10adamMode_tEfS8_EEvlPViT_T0_DpT1_)
        /*0a94*/ 	.word	0x00000000


	//----- nvinfo : EIATTR_REGCOUNT
	.align		4
.L_451:
        /*0a98*/ 	.byte	0x04, 0x2f
        /*0a9a*/ 	.short	(.L_453 - .L_452)
	.align		4
.L_452:
        /*0a9c*/ 	.word	index@(_Z25multi_tensor_apply_kernelI18TensorListMetadataILi4ELb0EEN18transformer_engine17multi_tensor_adam21AdamCapturableFunctorI13__nv_bfloat16fEEJffPiifPfNS3_10adamMode_tEfS8_EEvlPViT_T0_DpT1_)
        /*0aa0*/ 	.word	0x00000028


	//----- nvinfo : EIATTR_FRAME_SIZE
	.align		4
.L_453:
        /*0aa4*/ 	.byte	0x04, 0x11
        /*0aa6*/ 	.short	(.L_455 - .L_454)
	.align		4
.L_454:
        /*0aa8*/ 	.word	index@($_Z25multi_tensor_apply_kernelI18TensorListMetadataILi4ELb0EEN18transformer_engine17multi_tensor_adam21AdamCapturableFunctorI13__nv_bfloat16fEEJffPiifPfNS3_10adamMode_tEfS8_EEvlPViT_T0_DpT1_$__internal_accurate_pow)
        /*0aac*/ 	.word	0x00000000


	//----- nvinfo : EIATTR_FRAME_SIZE
	.align		4
.L_455:
        /*0ab0*/ 	.byte	0x04, 0x11
        /*0ab2*/ 	.short	(.L_457 - .L_456)
	.align		4
.L_456:
        /*0ab4*/ 	.word	index@($__internal_7_$__cuda_sm3x_div_rn_noftz_f32_slowpath)
        /*0ab8*/ 	.word	0x00000000


	//----- nvinfo : EIATTR_FRAME_SIZE
	.align		4
.L_457:
        /*0abc*/ 	.byte	0x04, 0x11
        /*0abe*/ 	.short	(.L_459 - .L_458)
	.align		4
.L_458:
        /*0ac0*/ 	.word	index@($__internal_6_$__cuda_sm20_sqrt_rn_f32_slowpath)
        /*0ac4*/ 	.word	0x00000000


	//----- nvinfo : EIATTR_FRAME_SIZE
	.align		4
.L_459:
        /*0ac8*/ 	.byte	0x04, 0x11
        /*0aca*/ 	.short	(.L_461 - .L_460)
	.align		4
.L_460:
        /*0acc*/ 	.word	index@(_Z25multi_tensor_apply_kernelI18TensorListMetadataILi4ELb0EEN18transformer_engine17multi_tensor_adam21AdamCapturableFunctorI13__nv_bfloat16fEEJffPiifPfNS3_10adamMode_tEfS8_EEvlPViT_T0_DpT1_)
        /*0ad0*/ 	.word	0x00000000


	//----- nvinfo : EIATTR_REGCOUNT
	.align		4
.L_461:
        /*0ad4*/ 	.byte	0x04, 0x2f
        /*0ad6*/ 	.short	(.L_463 - .L_462)
	.align		4
.L_462:
        /*0ad8*/ 	.word	index@(_Z25multi_tensor_apply_kernelI18TensorListMetadataILi5ELb0EEN18transformer_engine17multi_tensor_adam27AdamCapturableMasterFunctorIffEEJffPiifPfNS3_10adamMode_tEfS7_EEvlPViT_T0_DpT1_)
        /*0adc*/ 	.word	0x0000002c


	//----- nvinfo : EIATTR_FRAME_SIZE
	.align		4
.L_463:
        /*0ae0*/ 	.byte	0x04, 0x11
        /*0ae2*/ 	.short	(.L_465 - .L_464)
	.align		4
.L_464:
        /*0ae4*/ 	.word	index@($_Z25multi_tensor_apply_kernelI18TensorListMetadataILi5ELb0EEN18transformer_engine17multi_tensor_adam27AdamCapturableMasterFunctorIffEEJffPiifPfNS3_10adamMode_tEfS7_EEvlPViT_T0_DpT1_$__internal_accurate_pow)
        /*0ae8*/ 	.word	0x00000000


	//----- nvinfo : EIATTR_FRAME_SIZE
	.align		4
.L_465:
        /*0aec*/ 	.byte	0x04, 0x11
        /*0aee*/ 	.short	(.L_467 - .L_466)
	.align		4
.L_466:
        /*0af0*/ 	.word	index@($__internal_5_$__cuda_sm3x_div_rn_noftz_f32_slowpath)
        /*0af4*/ 	.word	0x00000000


	//----- nvinfo : EIATTR_FRAME_SIZE
	.align		4
.L_467:
        /*0af8*/ 	.byte	0x04, 0x11
        /*0afa*/ 	.short	(.L_469 - .L_468)
	.align		4
.L_468:
        /*0afc*/ 	.word	index@($__internal_4_$__cuda_sm20_sqrt_rn_f32_slowpath)
        /*0b00*/ 	.word	0x00000000


	//----- nvinfo : EIATTR_FRAME_SIZE
	.align		4
.L_469:
        /*0b04*/ 	.byte	0x04, 0x11
        /*0b06*/ 	.short	(.L_471 - .L_470)
	.align		4
.L_470:
        /*0b08*/ 	.word	index@(_Z25multi_tensor_apply_kernelI18TensorListMetadataILi5ELb0EEN18transformer_engine17multi_tensor_adam27AdamCapturableMasterFunctorIffEEJffPiifPfNS3_10adamMode_tEfS7_EEvlPViT_T0_DpT1_)
        /*0b0c*/ 	.word	0x00000000


	//----- nvinfo : EIATTR_REGCOUNT
	.align		4
.L_471:
        /*0b10*/ 	.byte	0x04, 0x2f
        /*0b12*/ 	.short	(.L_473 - .L_472)
	.align		4
.L_472:
        /*0b14*/ 	.word	index@(_Z25multi_tensor_apply_kernelI18TensorListMetadataILi5ELb0EEN18transformer_engine17multi_tensor_adam27AdamCapturableMasterFunctorI6__halffEEJffPiifPfNS3_10adamMode_tEfS8_EEvlPViT_T0_DpT1_)
        /*0b18*/ 	.word	0x00000028


	//----- nvinfo : EIATTR_FRAME_SIZE
	.align		4
.L_473:
        /*0b1c*/ 	.byte	0x04, 0x11
        /*0b1e*/ 	.short	(.L_475 - .L_474)
	.align		4
.L_474:
        /*0b20*/ 	.word	index@($_Z25multi_tensor_apply_kernelI18TensorListMetadataILi5ELb0EEN18transformer_engine17multi_tensor_adam27AdamCapturableMasterFunctorI6__halffEEJffPiifPfNS3_10adamMode_tEfS8_EEvlPViT_T0_DpT1_$__internal_accurate_pow)
        /*0b24*/ 	.word	0x00000000


	//----- nvinfo : EIATTR_FRAME_SIZE
	.align		4
.L_475:
        /*0b28*/ 	.byte	0x04, 0x11
        /*0b2a*/ 	.short	(.L_477 - .L_476)
	.align		4
.L_476:
        /*0b2c*/ 	.word	index@($__internal_3_$__cuda_sm3x_div_rn_noftz_f32_slowpath)
        /*0b30*/ 	.word	0x00000000


	//----- nvinfo : EIATTR_FRAME_SIZE
	.align		4
.L_477:
        /*0b34*/ 	.byte	0x04, 0x11
        /*0b36*/ 	.short	(.L_479 - .L_478)
	.align		4
.L_478:
        /*0b38*/ 	.word	index@($__internal_2_$__cuda_sm20_sqrt_rn_f32_slowpath)
        /*0b3c*/ 	.word	0x00000000


	//----- nvinfo : EIATTR_FRAME_SIZE
	.align		4
.L_479:
        /*0b40*/ 	.byte	0x04, 0x11
        /*0b42*/ 	.short	(.L_481 - .L_480)
	.align		4
.L_480:
        /*0b44*/ 	.word	index@(_Z25multi_tensor_apply_kernelI18TensorListMetadataILi5ELb0EEN18transformer_engine17multi_tensor_adam27AdamCapturableMasterFunctorI6__halffEEJffPiifPfNS3_10adamMode_tEfS8_EEvlPViT_T0_DpT1_)
        /*0b48*/ 	.word	0x00000000


	//----- nvinfo : EIATTR_REGCOUNT
	.align		4
.L_481:
        /*0b4c*/ 	.byte	0x04, 0x2f
        /*0b4e*/ 	.short	(.L_483 - .L_482)
	.align		4
.L_482:
        /*0b50*/ 	.word	index@(_Z25multi_tensor_apply_kernelI18TensorListMetadataILi5ELb0EEN18transformer_engine17multi_tensor_adam27AdamCapturableMasterFunctorI13__nv_bfloat16fEEJffPiifPfNS3_10adamMode_tEfS8_EEvlPViT_T0_DpT1_)
        /*0b54*/ 	.word	0x00000028


	//----- nvinfo : EIATTR_FRAME_SIZE
	.align		4
.L_483:
        /*0b58*/ 	.byte	0x04, 0x11
        /*0b5a*/ 	.short	(.L_485 - .L_484)
	.align		4
.L_484:
        /*0b5c*/ 	.word	index@($_Z25multi_tensor_apply_kernelI18TensorListMetadataILi5ELb0EEN18transformer_engine17multi_tensor_adam27AdamCapturableMasterFunctorI13__nv_bfloat16fEEJffPiifPfNS3_10adamMode_tEfS8_EEvlPViT_T0_DpT1_$__internal_accurate_pow)
        /*0b60*/ 	.word	0x00000000


	//----- nvinfo : EIATTR_FRAME_SIZE
	.align		4
.L_485:
        /*0b64*/ 	.byte	0x04, 0x11
        /*0b66*/ 	.short	(.L_487 - .L_486)
	.align		4
.L_486:
        /*0b68*/ 	.word	index@($__internal_1_$__cuda_sm3x_div_rn_noftz_f32_slowpath)
        /*0b6c*/ 	.word	0x00000000


	//----- nvinfo : EIATTR_FRAME_SIZE
	.align		4
.L_487:
        /*0b70*/ 	.byte	0x04, 0x11
        /*0b72*/ 	.short	(.L_489 - .L_488)
	.align		4
.L_488:
        /*0b74*/ 	.word	index@($__internal_0_$__cuda_sm20_sqrt_rn_f32_slowpath)
        /*0b78*/ 	.word	0x00000000


	//----- nvinfo : EIATTR_FRAME_SIZE
	.align		4
.L_489:
        /*0b7c*/ 	.byte	0x04, 0x11
        /*0b7e*/ 	.short	(.L_491 - .L_490)
	.align		4
.L_490:
        /*0b80*/ 	.word	index@(_Z25multi_tensor_apply_kernelI18TensorListMetadataILi5ELb0EEN18transformer_engine17multi_tensor_adam27AdamCapturableMasterFunctorI13__nv_bfloat16fEEJffPiifPfNS3_10adamMode_tEfS8_EEvlPViT_T0_DpT1_)
        /*0b84*/ 	.word	0x00000000


	//----- nvinfo : EIATTR_MIN_STACK_SIZE
	.align		4
.L_491:
        /*0b88*/ 	.byte	0x04, 0x12
        /*0b8a*/ 	.short	(.L_493 - .L_492)
	.align		4
.L_492:
        /*0b8c*/ 	.word	index@(_Z25multi_tensor_apply_kernelI18TensorListMetadataILi5ELb0EEN18transformer_engine17multi_tensor_adam27AdamCapturableMasterFunctorI13__nv_bfloat16fEEJffPiifPfNS3_10adamMode_tEfS8_EEvlPViT_T0_DpT1_)
        /*0b90*/ 	.word	0x00000000


	//----- nvinfo : EIATTR_MIN_STACK_SIZE
	.align		4
.L_493:
        /*0b94*/ 	.byte	0x04, 0x12
        /*0b96*/ 	.short	(.L_495 - .L_494)
	.align		4
.L_494:
        /*0b98*/ 	.word	index@(_Z25multi_tensor_apply_kernelI18TensorListMetadataILi5ELb0EEN18transformer_engine17multi_tensor_adam27AdamCapturableMasterFunctorI6__halffEEJffPiifPfNS3_10adamMode_tEfS8_EEvlPViT_T0_DpT1_)
        /*0b9c*/ 	.word	0x00000000


	//----- nvinfo : EIATTR_MIN_STACK_SIZE
	.align		4
.L_495:
        /*0ba0*/ 	.byte	0x04, 0x12
        /*0ba2*/ 	.short	(.L_497 - .L_496)
	.align		4
.L_496:
        /*0ba4*/ 	.word	index@(_Z25multi_tensor_apply_kernelI18TensorListMetadataILi5ELb0EEN18transformer_engine17multi_tensor_adam27AdamCapturableMasterFunctorIffEEJffPiifPfNS3_10adamMode_tEfS7_EEvlPViT_T0_DpT1_)
        /*0ba8*/ 	.word	0x00000000


	//----- nvinfo : EIATTR_MIN_STACK_SIZE
	.align		4
.L_497:
        /*0bac*/ 	.byte	0x04, 0x12
        /*0bae*/ 	.short	(.L_499 - .L_498)
	.align		4
.L_498:
        /*0bb0*/ 	.word	index@(_Z25multi_tensor_apply_kernelI18TensorListMetadataILi4ELb0EEN18transformer_engine17multi_tensor_adam21AdamCapturableFunctorI13__nv_bfloat16fEEJffPiifPfNS3_10adamMode_tEfS8_EEvlPViT_T0_DpT1_)
        /*0bb4*/ 	.word	0x00000000


	//----- nvinfo : EIATTR_MIN_STACK_SIZE
	.align		4
.L_499:
        /*0bb8*/ 	.byte	0x04, 0x12
        /*0bba*/ 	.short	(.L_501 - .L_500)
	.align		4
.L_500:
        /*0bbc*/ 	.word	index@(_Z25multi_tensor_apply_kernelI18TensorListMetadataILi4ELb0EEN18transformer_engine17multi_tensor_adam21AdamCapturableFunctorI6__halffEEJffPiifPfNS3_10adamMode_tEfS8_EEvlPViT_T0_DpT1_)
        /*0bc0*/ 	.word	0x00000000


	//----- nvinfo : EIATTR_MIN_STACK_SIZE
	.align		4
.L_501:
        /*0bc4*/ 	.byte	0x04, 0x12
        /*0bc6*/ 	.short	(.L_503 - .L_502)
	.align		4
.L_502:
        /*0bc8*/ 	.word	index@(_Z25multi_tensor_apply_kernelI18TensorListMetadataILi4ELb0EEN18transformer_engine17multi_tensor_adam21AdamCapturableFunctorIffEEJffPiifPfNS3_10adamMode_tEfS7_EEvlPViT_T0_DpT1_)
        /*0bcc*/ 	.word	0x00000000


	//----- nvinfo : EIATTR_MIN_STACK_SIZE
	.align		4
.L_503:
        /*0bd0*/ 	.byte	0x04, 0x12
        /*0bd2*/ 	.short	(.L_505 - .L_504)
	.align		4
.L_504:
        /*0bd4*/ 	.word	index@(_Z25multi_tensor_apply_kernelI18TensorListMetadataILi5ELb1EEN18transformer_engine17multi_tensor_adam17AdamFunctorMasterI13__nv_fp8_e4m313__nv_bfloat16fiEEJffffffNS3_10adamMode_tEfEEvlPViT_T0_DpT1_)
        /*0bd8*/ 	.word	0x00000000


	//----- nvinfo : EIATTR_MIN_STACK_SIZE
	.align		4
.L_505:
        /*0bdc*/ 	.byte	0x04, 0x12
        /*0bde*/ 	.short	(.L_507 - .L_506)
	.align		4
.L_506:
        /*0be0*/ 	.word	index@(_Z25multi_tensor_apply_kernelI18TensorListMetadataILi5ELb1EEN18transformer_engine17multi_tensor_adam17AdamFunctorMasterI13__nv_fp8_e4m36__halffiEEJffffffNS3_10adamMode_tEfEEvlPViT_T0_DpT1_)
        /*0be4*/ 	.word	0x00000000


	//----- nvinfo : EIATTR_MIN_STACK_SIZE
	.align		4
.L_507:
        /*0be8*/ 	.byte	0x04, 0x12
        /*0bea*/ 	.short	(.L_509 - .L_508)
	.align		4
.L_508:
        /*0bec*/ 	.word	index@(_Z25multi_tensor_apply_kernelI18TensorListMetadataILi5ELb1EEN18transformer_engine17multi_tensor_adam17AdamFunctorMasterI13__nv_fp8_e4m3ffiEEJffffffNS3_10adamMode_tEfEEvlPViT_T0_DpT1_)
        /*0bf0*/ 	.word	0x00000000


	//----- nvinfo : EIATTR_MIN_STACK_SIZE
	.align		4
.L_509:
        /*0bf4*/ 	.byte	0x04, 0x12
        /*0bf6*/ 	.short	(.L_511 - .L_510)
	.align		4
.L_510:
        /*0bf8*/ 	.word	index@(_Z25multi_tensor_apply_kernelI18TensorListMetadataILi5ELb1EEN18transformer_engine17multi_tensor_adam17AdamFunctorMasterI13__nv_fp8_e5m213__nv_bfloat16fiEEJffffffNS3_10adamMode_tEfEEvlPViT_T0_DpT1_)
        /*0bfc*/ 	.word	0x00000000


	//----- nvinfo : EIATTR_MIN_STACK_SIZE
	.align		4
.L_511:
        /*0c00*/ 	.byte	0x04, 0x12
        /*0c02*/ 	.short	(.L_513 - .L_512)
	.align		4
.L_512:
        /*0c04*/ 	.word	index@(_Z25multi_tensor_apply_kernelI18TensorListMetadataILi5ELb1EEN18transformer_engine17multi_tensor_adam17AdamFunctorMasterI13__nv_fp8_e5m26__halffiEEJffffffNS3_10adamMode_tEfEEvlPViT_T0_DpT1_)
        /*0c08*/ 	.word	0x00000000


	//----- nvinfo : EIATTR_MIN_STACK_SIZE
	.align		4
.L_513:
        /*0c0c*/ 	.byte	0x04, 0x12
        /*0c0e*/ 	.short	(.L_515 - .L_514)
	.align		4
.L_514:
        /*0c10*/ 	.word	index@(_Z25multi_tensor_apply_kernelI18TensorListMetadataILi5ELb1EEN18transformer_engine17multi_tensor_adam17AdamFunctorMasterI13__nv_fp8_e5m2ffiEEJffffffNS3_10adamMode_tEfEEvlPViT_T0_DpT1_)
        /*0c14*/ 	.word	0x00000000


	//----- nvinfo : EIATTR_MIN_STACK_SIZE
	.align		4
.L_515:
        /*0c18*/ 	.byte	0x04, 0x12
        /*0c1a*/ 	.short	(.L_517 - .L_516)
	.align		4
.L_516:
        /*0c1c*/ 	.word	index@(_Z25multi_tensor_apply_kernelI18TensorListMetadataILi5ELb1EEN18transformer_engine17multi_tensor_adam17AdamFunctorMasterI13__nv_fp8_e4m313__nv_bfloat16flEEJffffffNS3_10adamMode_tEfEEvlPViT_T0_DpT1_)
        /*0c20*/ 	.word	0x00000000


	//----- nvinfo : EIATTR_MIN_STACK_SIZE
	.align		4
.L_517:
        /*0c24*/ 	.byte	0x04, 0x12
        /*0c26*/ 	.short	(.L_519 - .L_518)
	.align		4
.L_518:
        /*0c28*/ 	.word	index@(_Z25multi_tensor_apply_kernelI18TensorListMetadataILi5ELb1EEN18transformer_engine17multi_tensor_adam17AdamFunctorMasterI13__nv_fp8_e4m36__halfflEEJffffffNS3_10adamMode_tEfEEvlPViT_T0_DpT1_)
        /*0c2c*/ 	.word	0x00000000


	//----- nvinfo : EIATTR_MIN_STACK_SIZE
	.align		4
.L_519:
        /*0c30*/ 	.byte	0x04, 0x12
        /*0c32*/ 	.short	(.L_521 - .L_520)
	.align		4
.L_520:
        /*0c34*/ 	.word	index@(_Z25multi_tensor_apply_kernelI18TensorListMetadataILi5ELb1EEN18transformer_engine17multi_tensor_adam17AdamFunctorMasterI13__nv_fp8_e4m3fflEEJffffffNS3_10adamMode_tEfEEvlPViT_T0_DpT1_)
        /*0c38*/ 	.word	0x00000000


	//----- nvinfo : EIATTR_MIN_STACK_SIZE
	.align		4
.L_521:
        /*0c3c*/ 	.byte	0x04, 0x12
        /*0c3e*/ 	.short	(.L_523 - .L_522)
	.align		4
.L_522:
        /*0c40*/ 	.word	index@(_Z25multi_tensor_apply_kernelI18TensorListMetadataILi5ELb1EEN18transformer_engine17multi_tensor_adam17AdamFunctorMasterI13__nv_fp8_e5m213__nv_bfloat16flEEJffffffNS3_10adamMode_tEfEEvlPViT_T0_DpT1_)
        /*0c44*/ 	.word	0x00000000


	//----- nvinfo : EIATTR_MIN_STACK_SIZE
	.align		4
.L_523:
        /*0c48*/ 	.byte	0x04, 0x12
        /*0c4a*/ 	.short	(.L_525 - .L_524)
	.align		4
.L_524:
        /*0c4c*/ 	.word	index@(_Z25multi_tensor_apply_kernelI18TensorListMetadataILi5ELb1EEN18transformer_engine17multi_tensor_adam17AdamFunctorMasterI13__nv_fp8_e5m26__halfflEEJffffffNS3_10adamMode_tEfEEvlPViT_T0_DpT1_)
        /*0c50*/ 	.word	0x00000000


	//----- nvinfo : EIATTR_MIN_STACK_SIZE
	.align		4
.L_525:
        /*0c54*/ 	.byte	0x04, 0x12
        /*0c56*/ 	.short	(.L_527 - .L_526)
	.align		4
.L_526:
        /*0c58*/ 	.word	index@(_Z25multi_tensor_apply_kernelI18TensorListMetadataILi5ELb1EEN18transformer_engine17multi_tensor_adam17AdamFunctorMasterI13__nv_fp8_e5m2fflEEJffffffNS3_10adamMode_tEfEEvlPViT_T0_DpT1_)
        /*0c5c*/ 	.word	0x00000000


	//----- nvinfo : EIATTR_MIN_STACK_SIZE
	.align		4
.L_527:
        /*0c60*/ 	.byte	0x04, 0x12
        /*0c62*/ 	.short	(.L_529 - .L_528)
	.align		4
.L_528:
        /*0c64*/ 	.word	index@(_Z25multi_tensor_apply_kernelI18TensorListMetadataILi5ELb0EEN18transformer_engine17multi_tensor_adam31AdamFunctorMasterParamRemainderI13__nv_bfloat16flEEJffffffNS3_10adamMode_tEfEEvlPViT_T0_DpT1_)
        /*0c68*/ 	.word	0x00000000


	//----- nvinfo : EIATTR_MIN_STACK_SIZE
	.align		4
.L_529:
        /*0c6c*/ 	.byte	0x04, 0x12
        /*0c6e*/ 	.short	(.L_531 - .L_530)
	.align		4
.L_530:
        /*0c70*/ 	.word	index@(_Z25multi_tensor_apply_kernelI18TensorListMetadataILi5ELb0EEN18transformer_engine17multi_tensor_adam31AdamFunctorMasterParamRemainderI6__halfflEEJffffffNS3_10adamMode_tEfEEvlPViT_T0_DpT1_)
        /*0c74*/ 	.word	0x00000000


	//----- nvinfo : EIATTR_MIN_STACK_SIZE
	.align		4
.L_531:
        /*0c78*/ 	.byte	0x04, 0x12
        /*0c7a*/ 	.short	(.L_533 - .L_532)
	.align		4
.L_532:
        /*0c7c*/ 	.word	index@(_Z25multi_tensor_apply_kernelI18TensorListMetadataILi5ELb0EEN18transformer_engine17multi_tensor_adam31AdamFunctorMasterParamRemainderIfflEEJffffffNS3_10adamMode_tEfEEvlPViT_T0_DpT1_)
        /*0c80*/ 	.word	0x00000000


	//----- nvinfo : EIATTR_MIN_STACK_SIZE
	.align		4
.L_533:
        /*0c84*/ 	.byte	0x04, 0x12
        /*0c86*/ 	.short	(.L_535 - .L_534)
	.align		4
.L_534:
        /*0c88*/ 	.word	index@(_Z25multi_tensor_apply_kernelI18TensorListMetadataILi5ELb0EEN18transformer_engine17multi_tensor_adam17AdamFunctorMasterI13__nv_bfloat16S5_fiEEJffffffNS3_10adamMode_tEfEEvlPViT_T0_DpT1_)
        /*0c8c*/ 	.word	0x00000000


	//----- nvinfo : EIATTR_MIN_STACK_SIZE
	.align		4
.L_535:
        /*0c90*/ 	.byte	0x04, 0x12
        /*0c92*/ 	.short	(.L_537 - .L_536)
	.align		4
.L_536:
        /*0c94*/ 	.word	index@(_Z25multi_tensor_apply_kernelI18TensorListMetadataILi5ELb0EEN18transformer_engine17multi_tensor_adam17AdamFunctorMasterI13__nv_bfloat166__halffiEEJffffffNS3_10adamMode_tEfEEvlPViT_T0_DpT1_)
        /*0c98*/ 	.word	0x00000000


	//----- nvinfo : EIATTR_MIN_STACK_SIZE
	.align		4
.L_537:
        /*0c9c*/ 	.byte	0x04, 0x12
        /*0c9e*/ 	.short	(.L_539 - .L_538)
	.align		4
.L_538:
        /*0ca0*/ 	.word	index@(_Z25multi_tensor_apply_kernelI18TensorListMetadataILi5ELb0EEN18transformer_engine17multi_tensor_adam17AdamFunctorMasterI13__nv_bfloat16ffiEEJffffffNS3_10adamMode_tEfEEvlPViT_T0_DpT1_)
        /*0ca4*/ 	.word	0x00000000


	//----- nvinfo : EIATTR_MIN_STACK_SIZE
	.align		4
.L_539:
        /*0ca8*/ 	.byte	0x04, 0x12
        /*0caa*/ 	.short	(.L_541 - .L_540)
	.align		4
.L_540:
        /*0cac*/ 	.word	index@(_Z25multi_tensor_apply_kernelI18TensorListMetadataILi5ELb0EEN18transformer_engine17multi_tensor_adam17AdamFunctorMasterI6__half13__nv_bfloat16fiEEJffffffNS3_10adamMode_tEfEEvlPViT_T0_DpT1_)
        /*0cb0*/ 	.word	0x00000000


	//----- nvinfo : EIATTR_MIN_STACK_SIZE
	.align		4
.L_541:
        /*0cb4*/ 	.byte	0x04, 0x12
        /*0cb6*/ 	.short	(.L_543 - .L_542)
	.align		4
.L_542:
        /*0cb8*/ 	.word	index@(_Z25multi_tensor_apply_kernelI18TensorListMetadataILi5ELb0EEN18transformer_engine17multi_tensor_adam17AdamFunctorMasterI6__halfS5_fiEEJffffffNS3_10adamMode_tEfEEvlPViT_T0_DpT1_)
        /*0cbc*/ 	.word	0x00000000


	//----- nvinfo : EIATTR_MIN_STACK_SIZE
	.align		4
.L_543:
        /*0cc0*/ 	.byte	0x04, 0x12
        /*0cc2*/ 	.short	(.L_545 - .L_544)
	.align		4
.L_544:
        /*0cc4*/ 	.word	index@(_Z25multi_tensor_apply_kernelI18TensorListMetadataILi5ELb0EEN18transformer_engine17multi_tensor_adam17AdamFunctorMasterI6__halfffiEEJffffffNS3_10adamMode_tEfEEvlPViT_T0_DpT1_)
        /*0cc8*/ 	.word	0x00000000


	//----- nvinfo : EIATTR_MIN_STACK_SIZE
	.align		4
.L_545:
        /*0ccc*/ 	.byte	0x04, 0x12
        /*0cce*/ 	.short	(.L_547 - .L_546)
	.align		4
.L_546:
        /*0cd0*/ 	.word	index@(_Z25multi_tensor_apply_kernelI18TensorListMetadataILi5ELb0EEN18transformer_engine17multi_tensor_adam17AdamFunctorMasterIf13__nv_bfloat16fiEEJffffffNS3_10adamMode_tEfEEvlPViT_T0_DpT1_)
        /*0cd4*/ 	.word	0x00000000


	//----- nvinfo : EIATTR_MIN_STACK_SIZE
	.align		4
.L_547:
        /*0cd8*/ 	.byte	0x04, 0x12
        /*0cda*/ 	.short	(.L_549 - .L_548)
	.align		4
.L_548:
        /*0cdc*/ 	.word	index@(_Z25multi_tensor_apply_kernelI18TensorListMetadataILi5ELb0EEN18transformer_engine17multi_tensor_adam17AdamFunctorMasterIf6__halffiEEJffffffNS3_10adamMode_tEfEEvlPViT_T0_DpT1_)
        /*0ce0*/ 	.word	0x00000000


	//----- nvinfo : EIATTR_MIN_STACK_SIZE
	.align		4
.L_549:
        /*0ce4*/ 	.byte	0x04, 0x12
        /*0ce6*/ 	.short	(.L_551 - .L_550)
	.align		4
.L_550:
        /*0ce8*/ 	.word	index@(_Z25multi_tensor_apply_kernelI18TensorListMetadataILi5ELb0EEN18transformer_engine17multi_tensor_adam17AdamFunctorMasterIfffiEEJffffffNS3_10adamMode_tEfEEvlPViT_T0_DpT1_)
        /*0cec*/ 	.word	0x00000000


	//----- nvinfo : EIATTR_MIN_STACK_SIZE
	.align		4
.L_551:
        /*0cf0*/ 	.byte	0x04, 0x12
        /*0cf2*/ 	.short	(.L_553 - .L_552)
	.align		4
.L_552:
        /*0cf4*/ 	.word	index@(_Z25multi_tensor_apply_kernelI18TensorListMetadataILi4ELb0EEN18transformer_engine17multi_tensor_adam11AdamFunctorI13__nv_bfloat16S5_fiEEJffffffNS3_10adamMode_tEfEEvlPViT_T0_DpT1_)
        /*0cf8*/ 	.word	0x00000000


	//----- nvinfo : EIATTR_MIN_STACK_SIZE
	.align		4
.L_553:
        /*0cfc*/ 	.byte	0x04, 0x12
        /*0cfe*/ 	.short	(.L_555 - .L_554)
	.align		4
.L_554:
        /*0d00*/ 	.word	index@(_Z25multi_tensor_apply_kernelI18TensorListMetadataILi4ELb0EEN18transformer_engine17multi_tensor_adam11AdamFunctorI13__nv_bfloat166__halffiEEJffffffNS3_10adamMode_tEfEEvlPViT_T0_DpT1_)
        /*0d04*/ 	.word	0x00000000


	//----- nvinfo : EIATTR_MIN_STACK_SIZE
	.align		4
.L_555:
        /*0d08*/ 	.byte	0x04, 0x12
        /*0d0a*/ 	.short	(.L_557 - .L_556)
	.align		4
.L_556:
        /*0d0c*/ 	.word	index@(_Z25multi_tensor_apply_kernelI18TensorListMetadataILi4ELb0EEN18transformer_engine17multi_tensor_adam11AdamFunctorI13__nv_bfloat16ffiEEJffffffNS3_10adamMode_tEfEEvlPViT_T0_DpT1_)
        /*0d10*/ 	.word	0x00000000


	//----- nvinfo : EIATTR_MIN_STACK_SIZE
	.align		4
.L_557:
        /*0d14*/ 	.byte	0x04, 0x12
        /*0d16*/ 	.short	(.L_559 - .L_558)
	.align		4
.L_558:
        /*0d18*/ 	.word	index@(_Z25multi_tensor_apply_kernelI18TensorListMetadataILi4ELb0EEN18transformer_engine17multi_tensor_adam11AdamFunctorI6__half13__nv_bfloat16fiEEJffffffNS3_10adamMode_tEfEEvlPViT_T0_DpT1_)
        /*0d1c*/ 	.word	0x00000000


	//----- nvinfo : EIATTR_MIN_STACK_SIZE
	.align		4
.L_559:
        /*0d20*/ 	.byte	0x04, 0x12
        /*0d22*/ 	.short	(.L_561 - .L_560)
	.align		4
.L_560:
        /*0d24*/ 	.word	index@(_Z25multi_tensor_apply_kernelI18TensorListMetadataILi4ELb0EEN18transformer_engine17multi_tensor_adam11AdamFunctorI6__halfS5_fiEEJffffffNS3_10adamMode_tEfEEvlPViT_T0_DpT1_)
        /*0d28*/ 	.word	0x00000000


	//----- nvinfo : EIATTR_MIN_STACK_SIZE
	.align		4
.L_561:
        /*0d2c*/ 	.byte	0x04, 0x12
        /*0d2e*/ 	.short	(.L_563 - .L_562)
	.align		4
.L_562:
        /*0d30*/ 	.word	index@(_Z25multi_tensor_apply_kernelI18TensorListMetadataILi4ELb0EEN18transformer_engine17multi_tensor_adam11AdamFunctorI6__halfffiEEJffffffNS3_10adamMode_tEfEEvlPViT_T0_DpT1_)
        /*0d34*/ 	.word	0x00000000


	//----- nvinfo : EIATTR_MIN_STACK_SIZE
	.align		4
.L_563:
        /*0d38*/ 	.byte	0x04, 0x12
        /*0d3a*/ 	.short	(.L_565 - .L_564)
	.align		4
.L_564:
        /*0d3c*/ 	.word	index@(_Z25multi_tensor_apply_kernelI18TensorListMetadataILi4ELb0EEN18transformer_engine17multi_tensor_adam11AdamFunctorIf13__nv_bfloat16fiEEJffffffNS3_10adamMode_tEfEEvlPViT_T0_DpT1_)
        /*0d40*/ 	.word	0x00000000


	//----- nvinfo : EIATTR_MIN_STACK_SIZE
	.align		4
.L_565:
        /*0d44*/ 	.byte	0x04, 0x12
        /*0d46*/ 	.short	(.L_567 - .L_566)
	.align		4
.L_566:
        /*0d48*/ 	.word	index@(_Z25multi_tensor_apply_kernelI18TensorListMetadataILi4ELb0EEN18transformer_engine17multi_tensor_adam11AdamFunctorIf6__halffiEEJffffffNS3_10adamMode_tEfEEvlPViT_T0_DpT1_)
        /*0d4c*/ 	.word	0x00000000


	//----- nvinfo : EIATTR_MIN_STACK_SIZE
	.align		4
.L_567:
        /*0d50*/ 	.byte	0x04, 0x12
        /*0d52*/ 	.short	(.L_569 - .L_568)
	.align		4
.L_568:
        /*0d54*/ 	.word	index@(_Z25multi_tensor_apply_kernelI18TensorListMetadataILi4ELb0EEN18transformer_engine17multi_tensor_adam11AdamFunctorIfffiEEJffffffNS3_10adamMode_tEfEEvlPViT_T0_DpT1_)
        /*0d58*/ 	.word	0x00000000


	//----- nvinfo : EIATTR_MIN_STACK_SIZE
	.align		4
.L_569:
        /*0d5c*/ 	.byte	0x04, 0x12
        /*0d5e*/ 	.short	(.L_571 - .L_570)
	.align		4
.L_570:
        /*0d60*/ 	.word	index@(_Z25multi_tensor_apply_kernelI18TensorListMetadataILi5ELb0EEN18transformer_engine17multi_tensor_adam17AdamFunctorMasterI13__nv_bfloat16S5_flEEJffffffNS3_10adamMode_tEfEEvlPViT_T0_DpT1_)
        /*0d64*/ 	.word	0x00000000


	//----- nvinfo : EIATTR_MIN_STACK_SIZE
	.align		4
.L_571:
        /*0d68*/ 	.byte	0x04, 0x12
        /*0d6a*/ 	.short	(.L_573 - .L_572)
	.align		4
.L_572:
        /*0d6c*/ 	.word	index@(_Z25multi_tensor_apply_kernelI18TensorListMetadataILi5ELb0EEN18transformer_engine17multi_tensor_adam17AdamFunctorMasterI13__nv_bfloat166__halfflEEJffffffNS3_10adamMode_tEfEEvlPViT_T0_DpT1_)
        /*0d70*/ 	.word	0x00000000


	//----- nvinfo : EIATTR_MIN_STACK_SIZE
	.align		4
.L_573:
        /*0d74*/ 	.byte	0x04, 0x12
        /*0d76*/ 	.short	(.L_575 - .L_574)
	.align		4
.L_574:
        /*0d78*/ 	.word	index@(_Z25multi_tensor_apply_kernelI18TensorListMetadataILi5ELb0EEN18transformer_engine17multi_tensor_adam17AdamFunctorMasterI13__nv_bfloat16fflEEJffffffNS3_10adamMode_tEfEEvlPViT_T0_DpT1_)
        /*0d7c*/ 	.word	0x00000000


	//----- nvinfo : EIATTR_MIN_STACK_SIZE
	.align		4
.L_575:
        /*0d80*/ 	.byte	0x04, 0x12
        /*0d82*/ 	.short	(.L_577 - .L_576)
	.align		4
.L_576:
        /*0d84*/ 	.word	index@(_Z25multi_tensor_apply_kernelI18TensorListMetadataILi5ELb0EEN18transformer_engine17multi_tensor_adam17AdamFunctorMasterI6__half13__nv_bfloat16flEEJffffffNS3_10adamMode_tEfEEvlPViT_T0_DpT1_)
        /*0d88*/ 	.word	0x00000000


	//----- nvinfo : EIATTR_MIN_STACK_SIZE
	.align		4
.L_577:
        /*0d8c*/ 	.byte	0x04, 0x12
        /*0d8e*/ 	.short	(.L_579 - .L_578)
	.align		4
.L_578:
        /*0d90*/ 	.word	index@(_Z25multi_tensor_apply_kernelI18TensorListMetadataILi5ELb0EEN18transformer_engine17multi_tensor_adam17AdamFunctorMasterI6__halfS5_flEEJffffffNS3_10adamMode_tEfEEvlPViT_T0_DpT1_)
        /*0d94*/ 	.word	0x00000000


	//----- nvinfo : EIATTR_MIN_STACK_SIZE
	.align		4
.L_579:
        /*0d98*/ 	.byte	0x04, 0x12
        /*0d9a*/ 	.short	(.L_581 - .L_580)
	.align		4
.L_580:
        /*0d9c*/ 	.word	index@(_Z25multi_tensor_apply_kernelI18TensorListMetadataILi5ELb0EEN18transformer_engine17multi_tensor_adam17AdamFunctorMasterI6__halffflEEJffffffNS3_10adamMode_tEfEEvlPViT_T0_DpT1_)
        /*0da0*/ 	.word	0x00000000


	//----- nvinfo : EIATTR_MIN_STACK_SIZE
	.align		4
.L_581:
        /*0da4*/ 	.byte	0x04, 0x12
        /*0da6*/ 	.short	(.L_583 - .L_582)
	.align		4
.L_582:
        /*0da8*/ 	.word	index@(_Z25multi_tensor_apply_kernelI18TensorListMetadataILi5ELb0EEN18transformer_engine17multi_tensor_adam17AdamFunctorMasterIf13__nv_bfloat16flEEJffffffNS3_10adamMode_tEfEEvlPViT_T0_DpT1_)
        /*0dac*/ 	.word	0x00000000


	//----- nvinfo : EIATTR_MIN_STACK_SIZE
	.align		4
.L_583:
        /*0db0*/ 	.byte	0x04, 0x12
        /*0db2*/ 	.short	(.L_585 - .L_584)
	.align		4
.L_584:
        /*0db4*/ 	.word	index@(_Z25multi_tensor_apply_kernelI18TensorListMetadataILi5ELb0EEN18transformer_engine17multi_tensor_adam17AdamFunctorMasterIf6__halfflEEJffffffNS3_10adamMode_tEfEEvlPViT_T0_DpT1_)
        /*0db8*/ 	.word	0x00000000


	//----- nvinfo : EIATTR_MIN_STACK_SIZE
	.align		4
.L_585:
        /*0dbc*/ 	.byte	0x04, 0x12
        /*0dbe*/ 	.short	(.L_587 - .L_586)
	.align		4
.L_586:
        /*0dc0*/ 	.word	index@(_Z25multi_tensor_apply_kernelI18TensorListMetadataILi5ELb0EEN18transformer_engine17multi_tensor_adam17AdamFunctorMasterIffflEEJffffffNS3_10adamMode_tEfEEvlPViT_T0_DpT1_)
        /*0dc4*/ 	.word	0x00000000


	//----- nvinfo : EIATTR_MIN_STACK_SIZE
	.align		4
.L_587:
        /*0dc8*/ 	.byte	0x04, 0x12
        /*0dca*/ 	.short	(.L_589 - .L_588)
	.align		4
.L_588:
        /*0dcc*/ 	.word	index@(_Z25multi_tensor_apply_kernelI18TensorListMetadataILi4ELb0EEN18transformer_engine17multi_tensor_adam11AdamFunctorI13__nv_bfloat16S5_flEEJffffffNS3_10adamMode_tEfEEvlPViT_T0_DpT1_)
        /*0dd0*/ 	.word	0x00000000


	//----- nvinfo : EIATTR_MIN_STACK_SIZE
	.align		4
.L_589:
        /*0dd4*/ 	.byte	0x04, 0x12
        /*0dd6*/ 	.short	(.L_591 - .L_590)
	.align		4
.L_590:
        /*0dd8*/ 	.word	index@(_Z25multi_tensor_apply_kernelI18TensorListMetadataILi4ELb0EEN18transformer_engine17multi_tensor_adam11AdamFunctorI13__nv_bfloat166__halfflEEJffffffNS3_10adamMode_tEfEEvlPViT_T0_DpT1_)
        /*0ddc*/ 	.word	0x00000000


	//----- nvinfo : EIATTR_MIN_STACK_SIZE
	.align		4
.L_591:
        /*0de0*/ 	.byte	0x04, 0x12
        /*0de2*/ 	.short	(.L_593 - .L_592)
	.align		4
.L_592:
        /*0de4*/ 	.word	index@(_Z25multi_tensor_apply_kernelI18TensorListMetadataILi4ELb0EEN18transformer_engine17multi_tensor_adam11AdamFunctorI13__nv_bfloat16fflEEJffffffNS3_10adamMode_tEfEEvlPViT_T0_DpT1_)
        /*0de8*/ 	.word	0x00000000


	//----- nvinfo : EIATTR_MIN_STACK_SIZE
	.align		4
.L_593:
        /*0dec*/ 	.byte	0x04, 0x12
        /*0dee*/ 	.short	(.L_595 - .L_594)
	.align		4
.L_594:
        /*0df0*/ 	.word	index@(_Z25multi_tensor_apply_kernelI18TensorListMetadataILi4ELb0EEN18transformer_engine17multi_tensor_adam11AdamFunctorI6__half13__nv_bfloat16flEEJffffffNS3_10adamMode_tEfEEvlPViT_T0_DpT1_)
        /*0df4*/ 	.word	0x00000000


	//----- nvinfo : EIATTR_MIN_STACK_SIZE
	.align		4
.L_595:
        /*0df8*/ 	.byte	0x04, 0x12
        /*0dfa*/ 	.short	(.L_597 - .L_596)
	.align		4
.L_596:
        /*0dfc*/ 	.word	index@(_Z25multi_tensor_apply_kernelI18TensorListMetadataILi4ELb0EEN18transformer_engine17multi_tensor_adam11AdamFunctorI6__halfS5_flEEJffffffNS3_10adamMode_tEfEEvlPViT_T0_DpT1_)
        /*0e00*/ 	.word	0x00000000


	//----- nvinfo : EIATTR_MIN_STACK_SIZE
	.align		4
.L_597:
        /*0e04*/ 	.byte	0x04, 0x12
        /*0e06*/ 	.short	(.L_599 - .L_598)
	.align		4
.L_598:
        /*0e08*/ 	.word	index@(_Z25multi_tensor_apply_kernelI18TensorListMetadataILi4ELb0EEN18transformer_engine17multi_tensor_adam11AdamFunctorI6__halffflEEJffffffNS3_10adamMode_tEfEEvlPViT_T0_DpT1_)
        /*0e0c*/ 	.word	0x00000000


	//----- nvinfo : EIATTR_MIN_STACK_SIZE
	.align		4
.L_599:
        /*0e10*/ 	.byte	0x04, 0x12
        /*0e12*/ 	.short	(.L_601 - .L_600)
	.align		4
.L_600:
        /*0e14*/ 	.word	index@(_Z25multi_tensor_apply_kernelI18TensorListMetadataILi4ELb0EEN18transformer_engine17multi_tensor_adam11AdamFunctorIf13__nv_bfloat16flEEJffffffNS3_10adamMode_tEfEEvlPViT_T0_DpT1_)
        /*0e18*/ 	.word	0x00000000


	//----- nvinfo : EIATTR_MIN_STACK_SIZE
	.align		4
.L_601:
        /*0e1c*/ 	.byte	0x04, 0x12
        /*0e1e*/ 	.short	(.L_603 - .L_602)
	.align		4
.L_602:
        /*0e20*/ 	.word	index@(_Z25multi_tensor_apply_kernelI18TensorListMetadataILi4ELb0EEN18transformer_engine17multi_tensor_adam11AdamFunctorIf6__halfflEEJffffffNS3_10adamMode_tEfEEvlPViT_T0_DpT1_)
        /*0e24*/ 	.word	0x00000000


	//----- nvinfo : EIATTR_MIN_STACK_SIZE
	.align		4
.L_603:
        /*0e28*/ 	.byte	0x04, 0x12
        /*0e2a*/ 	.short	(.L_605 - .L_604)
	.align		4
.L_604:
        /*0e2c*/ 	.word	index@(_Z25multi_tensor_apply_kernelI18TensorListMetadataILi4ELb0EEN18transformer_engine17multi_tensor_adam11AdamFunctorIffflEEJffffffNS3_10adamMode_tEfEEvlPViT_T0_DpT1_)
        /*0e30*/ 	.word	0x00000000
.L_605:


//--------------------- .nv.compat                --------------------------
	.section	.nv.compat,"",@"SHT_CUDA_COMPAT_INFO"
	.align	4
        /*0000*/ 	.byte	0x02, 0x09, 0x01, 0x00, 0x02, 0x02, 0x02, 0x00, 0x02, 0x05, 0x05, 0x00, 0x03, 0x07, 0x01, 0x01
        /*0010*/ 	.byte	0x02, 0x03, 0x00, 0x00, 0x02, 0x06, 0x01, 0x00, 0x04, 0x0b, 0x08, 0x00, 0x01, 0x00, 0x00, 0x00
        /*0020*/ 	.byte	0x00, 0x00, 0x00, 0x00


//--------------------- .nv.info._Z25multi_tensor_apply_kernelI18TensorListMetadataILi5ELb0EEN18transformer_engine17multi_tensor_adam27AdamCapturableMasterFunctorI13__nv_bfloat16fEEJffPiifPfNS3_10adamMode_tEfS8_EEvlPViT_T0_DpT1_ --------------------------
	.section	.nv.info._Z25multi_tensor_apply_kernelI18TensorListMetadataILi5ELb0EEN18transformer_engine17multi_tensor_adam27AdamCapturableMasterFunctorI13__nv_bfloat16fEEJffPiifPfNS3_10adamMode_tEfS8_EEvlPViT_T0_DpT1_,"",@"SHT_CUDA_INFO"
	.sectionflags	@""
	.align	4


	//----- nvinfo : EIATTR_CUDA_API_VERSION
	.align		4
        /*0000*/ 	.byte	0x04, 0x37
        /*0002*/ 	.short	(.L_607 - .L_606)
.L_606:
        /*0004*/ 	.word	0x00000082


	//----- nvinfo : EIATTR_KPARAM_INFO
	.align		4
.L_607:
        /*0008*/ 	.byte	0x04, 0x17
        /*000a*/ 	.short	(.L_609 - .L_608)
.L_608:
        /*000c*/ 	.word	0x00000000
        /*0010*/ 	.short	0x000c
        /*0012*/ 	.short	0x0bb0
        /*0014*/ 	.byte	0x00, 0xf5, 0x21, 0x00


	//----- nvinfo : EIATTR_KPARAM_INFO
	.align		4
.L_609:
        /*0018*/ 	.byte	0x04, 0x17
        /*001a*/ 	.short	(.L_611 - .L_610)
.L_610:
        /*001c*/ 	.word	0x00000000
        /*0020*/ 	.short	0x000b
        /*0022*/ 	.short	0x0bac
        /*0024*/ 	.byte	0x00, 0xf0, 0x11, 0x00


	//----- nvinfo : EIATTR_KPARAM_INFO
	.align		4
.L_611:
        /*0028*/ 	.byte	0x04, 0x17
        /*002a*/ 	.short	(.L_613 - .L_612)
.L_612:
        /*002c*/ 	.word	0x00000000
        /*0030*/ 	.short	0x000a
        /*0032*/ 	.short	0x0ba8
        /*0034*/ 	.byte	0x00, 0xf0, 0x11, 0x00


	//----- nvinfo : EIATTR_KPARAM_INFO
	.align		4
.L_613:
        /*0038*/ 	.byte	0x04, 0x17
        /*003a*/ 	.short	(.L_615 - .L_614)
.L_614:
        /*003c*/ 	.word	0x00000000
        /*0040*/ 	.short	0x0009
        /*0042*/ 	.short	0x0ba0
        /*0044*/ 	.byte	0x00, 0xf5, 0x21, 0x00


	//----- nvinfo : EIATTR_KPARAM_INFO
	.align		4
.L_615:
        /*0048*/ 	.byte	0x04, 0x17
        /*004a*/ 	.short	(.L_617 - .L_616)
.L_616:
        /*004c*/ 	.word	0x00000000
        /*0050*/ 	.short	0x0008
        /*0052*/ 	.short	0x0b9c
        /*0054*/ 	.byte	0x00, 0xf0, 0x11, 0x00


	//----- nvinfo : EIATTR_KPARAM_INFO
	.align		4
.L_617:
        /*0058*/ 	.byte	0x04, 0x17
        /*005a*/ 	.short	(.L_619 - .L_618)
.L_618:
        /*005c*/ 	.word	0x00000000
        /*0060*/ 	.short	0x0007
        /*0062*/ 	.short	0x0b98
        /*0064*/ 	.byte	0x00, 0xf0, 0x11, 0x00


	//----- nvinfo : EIATTR_KPARAM_INFO
	.align		4
.L_619:
        /*0068*/ 	.byte	0x04, 0x17
        /*006a*/ 	.short	(.L_621 - .L_620)
.L_620:
        /*006c*/ 	.word	0x00000000
        /*0070*/ 	.short	0x0006
        /*0072*/ 	.short	0x0b90
        /*0074*/ 	.byte	0x00, 0xf5, 0x21, 0x00


	//----- nvinfo : EIATTR_KPARAM_INFO
	.align		4
.L_621:
        /*0078*/ 	.byte	0x04, 0x17
        /*007a*/ 	.short	(.L_623 - .L_622)
.L_622:
        /*007c*/ 	.word	0x00000000
        /*0080*/ 	.short	0x0005
        /*0082*/ 	.short	0x0b88
        /*0084*/ 	.byte	0x00, 0xf0, 0x11, 0x00


	//----- nvinfo : EIATTR_KPARAM_INFO
	.align		4
.L_623:
        /*0088*/ 	.byte	0x04, 0x17
        /*008a*/ 	.short	(.L_625 - .L_624)
.L_624:
        /*008c*/ 	.word	0x00000000
        /*0090*/ 	.short	0x0004
        /*0092*/ 	.short	0x0b84
        /*0094*/ 	.byte	0x00, 0xf0, 0x11, 0x00


	//----- nvinfo : EIATTR_KPARAM_INFO
	.align		4
.L_625:
        /*0098*/ 	.byte	0x04, 0x17
        /*009a*/ 	.short	(.L_627 - .L_626)
.L_626:
        /*009c*/ 	.word	0x00000000
        /*00a0*/ 	.short	0x0003
        /*00a2*/ 	.short	0x0b80
        /*00a4*/ 	.byte	0x00, 0xf0, 0x05, 0x00


	//----- nvinfo : EIATTR_KPARAM_INFO
	.align		4
.L_627:
        /*00a8*/ 	.byte	0x04, 0x17
        /*00aa*/ 	.short	(.L_629 - .L_628)
.L_628:
        /*00ac*/ 	.word	0x00000000
        /*00b0*/ 	.short	0x0002
        /*00b2*/ 	.short	0x0010
        /*00b4*/ 	.byte	0x00, 0xf0, 0xc1, 0x2d


	//----- nvinfo : EIATTR_KPARAM_INFO
	.align		4
.L_629:
        /*00b8*/ 	.byte	0x04, 0x17
        /*00ba*/ 	.short	(.L_631 - .L_630)
.L_630:
        /*00bc*/ 	.word	0x00000000
        /*00c0*/ 	.short	0x0001
        /*00c2*/ 	.short	0x0008
        /*00c4*/ 	.byte	0x00, 0xf5, 0x21, 0x00


	//----- nvinfo : EIATTR_KPARAM_INFO
	.align		4
.L_631:
        /*00c8*/ 	.byte	0x04, 0x17
        /*00ca*/ 	.short	(.L_633 - .L_632)
.L_632:
        /*00cc*/ 	.word	0x00000000
        /*00d0*/ 	.short	0x0000
        /*00d2*/ 	.short	0x0000
        /*00d4*/ 	.byte	0x00, 0xf0, 0x21, 0x00


	//----- nvinfo : EIATTR_SPARSE_MMA_MASK
	.align		4
.L_633:
        /*00d8*/ 	.byte	0x03, 0x50
        /*00da*/ 	.short	0x0000


	//----- nvinfo : EIATTR_MAXREG_COUNT
	.align		4
        /*00dc*/ 	.byte	0x03, 0x1b
        /*00de*/ 	.short	0x00ff


	//----- nvinfo : EIATTR_MERCURY_ISA_VERSION
	.align		4
        /*00e0*/ 	.byte	0x03, 0x5f
        /*00e2*/ 	.short	0x0101


	//----- nvinfo : EIATTR_VRC_CTA_INIT_COUNT
	.align		4
        /*00e4*/ 	.byte	0x02, 0x4a
	.zero		1
	.zero		1


	//----- nvinfo : EIATTR_EXIT_INSTR_OFFSETS
	.align		4
        /*00e8*/ 	.byte	0x04, 0x1c
        /*00ea*/ 	.short	(.L_635 - .L_634)


	//   ....[0]....
.L_634:
        /*00ec*/ 	.word	0x00000050


	//   ....[1]....
        /*00f0*/ 	.word	0x000008c0


	//   ....[2]....
        /*00f4*/ 	.word	0x00002610


	//   ....[3]....
        /*00f8*/ 	.word	0x00004170


	//----- nvinfo : EIATTR_CRS_STACK_SIZE
	.align		4
.L_635:
        /*00fc*/ 	.byte	0x04, 0x1e
        /*00fe*/ 	.short	(.L_637 - .L_636)
.L_636:
        /*0100*/ 	.word	0x00000000


	//----- nvinfo : EIATTR_CBANK_PARAM_SIZE
	.align		4
.L_637:
        /*0104*/ 	.byte	0x03, 0x19
        /*0106*/ 	.short	0x0bb8


	//----- nvinfo : EIATTR_PARAM_CBANK
	.align		4
        /*0108*/ 	.byte	0x04, 0x0a
        /*010a*/ 	.short	(.L_639 - .L_638)
	.align		4
.L_638:
        /*010c*/ 	.word	index@(.nv.constant0._Z25multi_tensor_apply_kernelI18TensorListMetadataILi5ELb0EEN18transformer_engine17multi_tensor_adam27AdamCapturableMasterFunctorI13__nv_bfloat16fEEJffPiifPfNS3_10adamMode_tEfS8_EEvlPViT_T0_DpT1_)
        /*0110*/ 	.short	0x0380
        /*0112*/ 	.short	0x0bb8


	//----- nvinfo : EIATTR_SW_WAR
	.align		4
.L_639:
        /*0114*/ 	.byte	0x04, 0x36
        /*0116*/ 	.short	(.L_641 - .L_640)
.L_640:
        /*0118*/ 	.word	0x00000008
.L_641:


//--------------------- .nv.info._Z25multi_tensor_apply_kernelI18TensorListMetadataILi5ELb0EEN18transformer_engine17multi_tensor_adam27AdamCapturableMasterFunctorI6__halffEEJffPiifPfNS3_10adamMode_tEfS8_EEvlPViT_T0_DpT1_ --------------------------
	.section	.nv.info._Z25multi_tensor_apply_kernelI18TensorListMetadataILi5ELb0EEN18transformer_engine17multi_tensor_adam27AdamCapturableMasterFunctorI6__halffEEJffPiifPfNS3_10adamMode_tEfS8_EEvlPViT_T0_DpT1_,"",@"SHT_CUDA_INFO"
	.sectionflags	@""
	.align	4


	//----- nvinfo : EIATTR_CUDA_API_VERSION
	.align		4
        /*0000*/ 	.byte	0x04, 0x37
        /*0002*/ 	.short	(.L_643 - .L_642)
.L_642:
        /*0004*/ 	.word	0x00000082


	//----- nvinfo : EIATTR_KPARAM_INFO
	.align		4
.L_643:
        /*0008*/ 	.byte	0x04, 0x17
        /*000a*/ 	.short	(.L_645 - .L_644)
.L_644:
        /*000c*/ 	.word	0x00000000
        /*0010*/ 	.short	0x000c
        /*0012*/ 	.short	0x0bb0
        /*0014*/ 	.byte	0x00, 0xf5, 0x21, 0x00


	//----- nvinfo : EIATTR_KPARAM_INFO
	.align		4
.L_645:
        /*0018*/ 	.byte	0x04, 0x17
        /*001a*/ 	.short	(.L_647 - .L_646)
.L_646:
        /*001c*/ 	.word	0x00000000
        /*0020*/ 	.short	0x000b
        /*0022*/ 	.short	0x0bac
        /*0024*/ 	.byte	0x00, 0xf0, 0x11, 0x00


	//----- nvinfo : EIATTR_KPARAM_INFO
	.align		4
.L_647:
        /*0028*/ 	.byte	0x04, 0x17
        /*002a*/ 	.short	(.L_649 - .L_648)
.L_648:
        /*002c*/ 	.word	0x00000000
        /*0030*/ 	.short	0x000a
        /*0032*/ 	.short	0x0ba8
        /*0034*/ 	.byte	0x00, 0xf0, 0x11, 0x00


	//----- nvinfo : EIATTR_KPARAM_INFO
	.align		4
.L_649:
        /*0038*/ 	.byte	0x04, 0x17
        /*003a*/ 	.short	(.L_651 - .L_650)
.L_650:
        /*003c*/ 	.word	0x00000000
        /*0040*/ 	.short	0x0009
        /*0042*/ 	.short	0x0ba0
        /*0044*/ 	.byte	0x00, 0xf5, 0x21, 0x00


	//----- nvinfo : EIATTR_KPARAM_INFO
	.align		4
.L_651:
        /*0048*/ 	.byte	0x04, 0x17
        /*004a*/ 	.short	(.L_653 - .L_652)
.L_652:
        /*004c*/ 	.word	0x00000000
        /*0050*/ 	.short	0x0008
        /*0052*/ 	.short	0x0b9c
        /*0054*/ 	.byte	0x00, 0xf0, 0x11, 0x00


	//----- nvinfo : EIATTR_KPARAM_INFO
	.align		4
.L_653:
        /*0058*/ 	.byte	0x04, 0x17
        /*005a*/ 	.short	(.L_655 - .L_654)
.L_654:
        /*005c*/ 	.word	0x00000000
        /*0060*/ 	.short	0x0007
        /*0062*/ 	.short	0x0b98
        /*0064*/ 	.byte	0x00, 0xf0, 0x11, 0x00


	//----- nvinfo : EIATTR_KPARAM_INFO
	.align		4
.L_655:
        /*0068*/ 	.byte	0x04, 0x17
        /*006a*/ 	.short	(.L_657 - .L_656)
.L_656:
        /*006c*/ 	.word	0x00000000
        /*0070*/ 	.short	0x0006
        /*0072*/ 	.short	0x0b90
        /*0074*/ 	.byte	0x00, 0xf5, 0x21, 0x00


	//----- nvinfo : EIATTR_KPARAM_INFO
	.align		4
.L_657:
        /*0078*/ 	.byte	0x04, 0x17
        /*007a*/ 	.short	(.L_659 - .L_658)
.L_658:
        /*007c*/ 	.word	0x00000000
        /*0080*/ 	.short	0x0005
        /*0082*/ 	.short	0x0b88
        /*0084*/ 	.byte	0x00, 0xf0, 0x11, 0x00


	//----- nvinfo : EIATTR_KPARAM_INFO
	.align		4
.L_659:
        /*0088*/ 	.byte	0x04, 0x17
        /*008a*/ 	.short	(.L_661 - .L_660)
.L_660:
        /*008c*/ 	.word	0x00000000
        /*0090*/ 	.short	0x0004
        /*0092*/ 	.short	0x0b84
        /*0094*/ 	.byte	0x00, 0xf0, 0x11, 0x00


	//----- nvinfo : EIATTR_KPARAM_INFO
	.align		4
.L_661:
        /*0098*/ 	.byte	0x04, 0x17
        /*009a*/ 	.short	(.L_663 - .L_662)
.L_662:
        /*009c*/ 	.word	0x00000000
        /*00a0*/ 	.short	0x0003
        /*00a2*/ 	.short	0x0b80
        /*00a4*/ 	.byte	0x00, 0xf0, 0x05, 0x00


	//----- nvinfo : EIATTR_KPARAM_INFO
	.align		4
.L_663:
        /*00a8*/ 	.byte	0x04, 0x17
        /*00aa*/ 	.short	(.L_665 - .L_664)
.L_664:
        /*00ac*/ 	.word	0x00000000
        /*00b0*/ 	.short	0x0002
        /*00b2*/ 	.short	0x0010
        /*00b4*/ 	.byte	0x00, 0xf0, 0xc1, 0x2d


	//----- nvinfo : EIATTR_KPARAM_INFO
	.align		4
.L_665:
        /*00b8*/ 	.byte	0x04, 0x17
        /*00ba*/ 	.short	(.L_667 - .L_666)
.L_666:
        /*00bc*/ 	.word	0x00000000
        /*00c0*/ 	.short	0x0001
        /*00c2*/ 	.short	0x0008
        /*00c4*/ 	.byte	0x00, 0xf5, 0x21, 0x00


	//----- nvinfo : EIATTR_KPARAM_INFO
	.align		4
.L_667:
        /*00c8*/ 	.byte	0x04, 0x17
        /*00ca*/ 	.short	(.L_669 - .L_668)
.L_668:
        /*00cc*/ 	.word	0x00000000
        /*00d0*/ 	.short	0x0000
        /*00d2*/ 	.short	0x0000
        /*00d4*/ 	.byte	0x00, 0xf0, 0x21, 0x00


	//----- nvinfo : EIATTR_SPARSE_MMA_MASK
	.align		4
.L_669:
        /*00d8*/ 	.byte	0x03, 0x50
        /*00da*/ 	.short	0x0000


	//----- nvinfo : EIATTR_MAXREG_COUNT
	.align		4
        /*00dc*/ 	.byte	0x03, 0x1b
        /*00de*/ 	.short	0x00ff


	//----- nvinfo : EIATTR_MERCURY_ISA_VERSION
	.align		4
        /*00e0*/ 	.byte	0x03, 0x5f
        /*00e2*/ 	.short	0x0101


	//----- nvinfo : EIATTR_VRC_CTA_INIT_COUNT
	.align		4
        /*00e4*/ 	.byte	0x02, 0x4a
	.zero		1
	.zero		1


	//----- nvinfo : EIATTR_EXIT_INSTR_OFFSETS
	.align		4
        /*00e8*/ 	.byte	0x04, 0x1c
        /*00ea*/ 	.short	(.L_671 - .L_670)


	//   ....[0]....
.L_670:
        /*00ec*/ 	.word	0x00000050


	//   ....[1]....
        /*00f0*/ 	.word	0x000008c0


	//   ....[2]....
        /*00f4*/ 	.word	0x00002610


	//   ....[3]....
        /*00f8*/ 	.word	0x00004170


	//----- nvinfo : EIATTR_CRS_STACK_SIZE
	.align		4
.L_671:
        /*00fc*/ 	.byte	0x04, 0x1e
        /*00fe*/ 	.short	(.L_673 - .L_672)
.L_672:
        /*0100*/ 	.word	0x00000000


	//----- nvinfo : EIATTR_CBANK_PARAM_SIZE
	.align		4
.L_673:
        /*0104*/ 	.byte	0x03, 0x19
        /*0106*/ 	.short	0x0bb8


	//----- nvinfo : EIATTR_PARAM_CBANK
	.align		4
        /*0108*/ 	.byte	0x04, 0x0a
        /*010a*/ 	.short	(.L_675 - .L_674)
	.align		4
.L_674:
        /*010c*/ 	.word	index@(.nv.constant0._Z25multi_tensor_apply_kernelI18TensorListMetadataILi5ELb0EEN18transformer_engine17multi_tensor_adam27AdamCapturableMasterFunctorI6__halffEEJffPiifPfNS3_10adamMode_tEfS8_EEvlPViT_T0_DpT1_)
        /*0110*/ 	.short	0x0380
        /*0112*/ 	.short	0x0bb8


	//----- nvinfo : EIATTR_SW_WAR
	.align		4
.L_675:
        /*0114*/ 	.byte	0x04, 0x36
        /*0116*/ 	.short	(.L_677 - .L_676)
.L_676:
        /*0118*/ 	.word	0x00000008
.L_677:


//--------------------- .nv.info._Z25multi_tensor_apply_kernelI18TensorListMetadataILi5ELb0EEN18transformer_engine17multi_tensor_adam27AdamCapturableMasterFunctorIffEEJffPiifPfNS3_10adamMode_tEfS7_EEvlPViT_T0_DpT1_ --------------------------
	.section	.nv.info._Z25multi_tensor_apply_kernelI18TensorListMetadataILi5ELb0EEN18transformer_engine17multi_tensor_adam27AdamCapturableMasterFunctorIffEEJffPiifPfNS3_10adamMode_tEfS7_EEvlPViT_T0_DpT1_,"",@"SHT_CUDA_INFO"
	.sectionflags	@""
	.align	4


	//----- nvinfo : EIATTR_CUDA_API_VERSION
	.align		4
        /*0000*/ 	.byte	0x04, 0x37
        /*0002*/ 	.short	(.L_679 - .L_678)
.L_678:
        /*0004*/ 	.word	0x00000082


	//----- nvinfo : EIATTR_KPARAM_INFO
	.align		4
.L_679:
        /*0008*/ 	.byte	0x04, 0x17
        /*000a*/ 	.short	(.L_681 - .L_680)
.L_680:
        /*000c*/ 	.word	0x00000000
        /*0010*/ 	.short	0x000c
        /*0012*/ 	.short	0x0bb0
        /*0014*/ 	.byte	0x00, 0xf5, 0x21, 0x00


	//----- nvinfo : EIATTR_KPARAM_INFO
	.align		4
.L_681:
        /*0018*/ 	.byte	0x04, 0x17
        /*001a*/ 	.short	(.L_683 - .L_682)
.L_682:
        /*001c*/ 	.word	0x00000000
        /*0020*/ 	.short	0x000b
        /*0022*/ 	.short	0x0bac
        /*0024*/ 	.byte	0x00, 0xf0, 0x11, 0x00


	//----- nvinfo : EIATTR_KPARAM_INFO
	.align		4
.L_683:
        /*0028*/ 	.byte	0x04, 0x17
        /*002a*/ 	.short	(.L_685 - .L_684)
.L_684:
        /*002c*/ 	.word	0x00000000
        /*0030*/ 	.short	0x000a
        /*0032*/ 	.short	0x0ba8
        /*0034*/ 	.byte	0x00, 0xf0, 0x11, 0x00


	//----- nvinfo : EIATTR_KPARAM_INFO
	.align		4
.L_685:
        /*0038*/ 	.byte	0x04, 0x17
        /*003a*/ 	.short	(.L_687 - .L_686)
.L_686:
        /*003c*/ 	.word	0x00000000
        /*0040*/ 	.short	0x0009
        /*0042*/ 	.short	0x0ba0
        /*0044*/ 	.byte	0x00, 0xf5, 0x21, 0x00


	//----- nvinfo : EIATTR_KPARAM_INFO
	.align		4
.L_687:
        /*0048*/ 	.byte	0x04, 0x17
        /*004a*/ 	.short	(.L_689 - .L_688)
.L_688:
        /*004c*/ 	.word	0x00000000
        /*0050*/ 	.short	0x0008
        /*0052*/ 	.short	0x0b9c
        /*0054*/ 	.byte	0x00, 0xf0, 0x11, 0x00


	//----- nvinfo : EIATTR_KPARAM_INFO
	.align		4
.L_689:
        /*0058*/ 	.byte	0x04, 0x17
        /*005a*/ 	.short	(.L_691 - .L_690)
.L_690:
        /*005c*/ 	.word	0x00000000
        /*0060*/ 	.short	0x0007
        /*0062*/ 	.short	0x0b98
        /*0064*/ 	.byte	0x00, 0xf0, 0x11, 0x00


	//----- nvinfo : EIATTR_KPARAM_INFO
	.align		4
.L_691:
        /*0068*/ 	.byte	0x04, 0x17
        /*006a*/ 	.short	(.L_693 - .L_692)
.L_692:
        /*006c*/ 	.word	0x00000000
        /*0070*/ 	.short	0x0006
        /*0072*/ 	.short	0x0b90
        /*0074*/ 	.byte	0x00, 0xf5, 0x21, 0x00


	//----- nvinfo : EIATTR_KPARAM_INFO
	.align		4
.L_693:
        /*0078*/ 	.byte	0x04, 0x17
        /*007a*/ 	.short	(.L_695 - .L_694)
.L_694:
        /*007c*/ 	.word	0x00000000
        /*0080*/ 	.short	0x0005
        /*0082*/ 	.short	0x0b88
        /*0084*/ 	.byte	0x00, 0xf0, 0x11, 0x00


	//----- nvinfo : EIATTR_KPARAM_INFO
	.align		4
.L_695:
        /*0088*/ 	.byte	0x04, 0x17
        /*008a*/ 	.short	(.L_697 - .L_696)
.L_696:
        /*008c*/ 	.word	0x00000000
        /*0090*/ 	.short	0x0004
        /*0092*/ 	.short	0x0b84
        /*0094*/ 	.byte	0x00, 0xf0, 0x11, 0x00


	//----- nvinfo : EIATTR_KPARAM_INFO
	.align		4
.L_697:
        /*0098*/ 	.byte	0x04, 0x17
        /*009a*/ 	.short	(.L_699 - .L_698)
.L_698:
        /*009c*/ 	.word	0x00000000
        /*00a0*/ 	.short	0x0003
        /*00a2*/ 	.short	0x0b80
        /*00a4*/ 	.byte	0x00, 0xf0, 0x05, 0x00


	//----- nvinfo : EIATTR_KPARAM_INFO
	.align		4
.L_699:
        /*00a8*/ 	.byte	0x04, 0x17
        /*00aa*/ 	.short	(.L_701 - .L_700)
.L_700:
        /*00ac*/ 	.word	0x00000000
        /*00b0*/ 	.short	0x0002
        /*00b2*/ 	.short	0x0010
        /*00b4*/ 	.byte	0x00, 0xf0, 0xc1, 0x2d


	//----- nvinfo : EIATTR_KPARAM_INFO
	.align		4
.L_701:
        /*00b8*/ 	.byte	0x04, 0x17
        /*00ba*/ 	.short	(.L_703 - .L_702)
.L_702:
        /*00bc*/ 	.word	0x00000000
        /*00c0*/ 	.short	0x0001
        /*00c2*/ 	.short	0x0008
        /*00c4*/ 	.byte	0x00, 0xf5, 0x21, 0x00


	//----- nvinfo : EIATTR_KPARAM_INFO
	.align		4
.L_703:
        /*00c8*/ 	.byte	0x04, 0x17
        /*00ca*/ 	.short	(.L_705 - .L_704)
.L_704:
        /*00cc*/ 	.word	0x00000000
        /*00d0*/ 	.short	0x0000
        /*00d2*/ 	.short	0x0000
        /*00d4*/ 	.byte	0x00, 0xf0, 0x21, 0x00


	//----- nvinfo : EIATTR_SPARSE_MMA_MASK
	.align		4
.L_705:
        /*00d8*/ 	.byte	0x03, 0x50
        /*00da*/ 	.short	0x0000


	//----- nvinfo : EIATTR_MAXREG_COUNT
	.align		4
        /*00dc*/ 	.byte	0x03, 0x1b
        /*00de*/ 	.short	0x00ff


	//----- nvinfo : EIATTR_MERCURY_ISA_VERSION
	.align		4
        /*00e0*/ 	.byte	0x03, 0x5f
        /*00e2*/ 	.short	0x0101


	//----- nvinfo : EIATTR_VRC_CTA_INIT_COUNT
	.align		4
        /*00e4*/ 	.byte	0x02, 0x4a
	.zero		1
	.zero		1


	//----- nvinfo : EIATTR_EXIT_INSTR_OFFSETS
	.align		4
        /*00e8*/ 	.byte	0x04, 0x1c
        /*00ea*/ 	.short	(.L_707 - .L_706)


	//   ....[0]....
.L_706:
        /*00ec*/ 	.word	0x00000050


	//   ....[1]....
        /*00f0*/ 	.word	0x000008c0


	//   ....[2]....
        /*00f4*/ 	.word	0x00002500


	//   ....[3]....
        /*00f8*/ 	.word	0x00003f60


	//----- nvinfo : EIATTR_CRS_STACK_SIZE
	.align		4
.L_707:
        /*00fc*/ 	.byte	0x04, 0x1e
        /*00fe*/ 	.short	(.L_709 - .L_708)
.L_708:
        /*0100*/ 	.word	0x00000000


	//----- nvinfo : EIATTR_CBANK_PARAM_SIZE
	.align		4
.L_709:
        /*0104*/ 	.byte	0x03, 0x19
        /*0106*/ 	.short	0x0bb8


	//----- nvinfo : EIATTR_PARAM_CBANK
	.align		4
        /*0108*/ 	.byte	0x04, 0x0a
        /*010a*/ 	.short	(.L_711 - .L_710)
	.align		4
.L_710:
        /*010c*/ 	.word	index@(.nv.constant0._Z25multi_tensor_apply_kernelI18TensorListMetadataILi5ELb0EEN18transformer_engine17multi_tensor_adam27AdamCapturableMasterFunctorIffEEJffPiifPfNS3_10adamMode_tEfS7_EEvlPViT_T0_DpT1_)
        /*0110*/ 	.short	0x0380
        /*0112*/ 	.short	0x0bb8


	//----- nvinfo : EIATTR_SW_WAR
	.align		4
.L_711:
        /*0114*/ 	.byte	0x04, 0x36
        /*0116*/ 	.short	(.L_713 - .L_712)
.L_712:
        /*0118*/ 	.word	0x00000008
.L_713:


//--------------------- .nv.info._Z25multi_tensor_apply_kernelI18TensorListMetadataILi4ELb0EEN18transformer_engine17multi_tensor_adam21AdamCapturableFunctorI13__nv_bfloat16fEEJffPiifPfNS3_10adamMode_tEfS8_EEvlPViT_T0_DpT1_ --------------------------
	.section	.nv.info._Z25multi_tensor_apply_kernelI18TensorListMetadataILi4ELb0EEN18transformer_engine17multi_tensor_adam21AdamCapturableFunctorI13__nv_bfloat16fEEJffPiifPfNS3_10adamMode_tEfS8_EEvlPViT_T0_DpT1_,"",@"SHT_CUDA_INFO"
	.sectionflags	@""
	.align	4


	//----- nvinfo : EIATTR_CUDA_API_VERSION
	.align		4
        /*0000*/ 	.byte	0x04, 0x37
        /*0002*/ 	.short	(.L_715 - .L_714)
.L_714:
        /*0004*/ 	.word	0x00000082


	//----- nvinfo : EIATTR_KPARAM_INFO
	.align		4
.L_715:
        /*0008*/ 	.byte	0x04, 0x17
        /*000a*/ 	.short	(.L_717 - .L_716)
.L_716:
        /*000c*/ 	.word	0x00000000
        /*0010*/ 	.short	0x000c
        /*0012*/ 	.short	0x0b98
        /*0014*/ 	.byte	0x00, 0xf5, 0x21, 0x00


	//----- nvinfo : EIATTR_KPARAM_INFO
	.align		4
.L_717:
        /*0018*/ 	.byte	0x04, 0x17
        /*001a*/ 	.short	(.L_719 - .L_718)
.L_718:
        /*001c*/ 	.word	0x00000000
        /*0020*/ 	.short	0x000b
        /*0022*/ 	.short	0x0b94
        /*0024*/ 	.byte	0x00, 0xf0, 0x11, 0x00


	//----- nvinfo : EIATTR_KPARAM_INFO
	.align		4
.L_719:
        /*0028*/ 	.byte	0x04, 0x17
        /*002a*/ 	.short	(.L_721 - .L_720)
.L_720:
        /*002c*/ 	.word	0x00000000
        /*0030*/ 	.short	0x000a
        /*0032*/ 	.short	0x0b90
        /*0034*/ 	.byte	0x00, 0xf0, 0x11, 0x00


	//----- nvinfo : EIATTR_KPARAM_INFO
	.align		4
.L_721:
        /*0038*/ 	.byte	0x04, 0x17
        /*003a*/ 	.short	(.L_723 - .L_722)
.L_722:
        /*003c*/ 	.word	0x00000000
        /*0040*/ 	.short	0x0009
        /*0042*/ 	.short	0x0b88
        /*0044*/ 	.byte	0x00, 0xf5, 0x21, 0x00


	//----- nvinfo : EIATTR_KPARAM_INFO
	.align		4
.L_723:
        /*0048*/ 	.byte	0x04, 0x17
        /*004a*/ 	.short	(.L_725 - .L_724)
.L_724:
        /*004c*/ 	.word	0x00000000
        /*0050*/ 	.short	0x0008
        /*0052*/ 	.short	0x0b84
        /*0054*/ 	.byte	0x00, 0xf0, 0x11, 0x00


	//----- nvinfo : EIATTR_KPARAM_INFO
	.align		4
.L_725:
        /*0058*/ 	.byte	0x04, 0x17
        /*005a*/ 	.short	(.L_727 - .L_726)
.L_726:
        /*005c*/ 	.word	0x00000000
        /*0060*/ 	.short	0x0007
        /*0062*/ 	.short	0x0b80
        /*0064*/ 	.byte	0x00, 0xf0, 0x11, 0x00


	//----- nvinfo : EIATTR_KPARAM_INFO
	.align		4
.L_727:
        /*0068*/ 	.byte	0x04, 0x17
        /*006a*/ 	.short	(.L_729 - .L_728)
.L_728:
        /*006c*/ 	.word	0x00000000
        /*0070*/ 	.short	0x0006
        /*0072*/ 	.short	0x0b78
        /*0074*/ 	.byte	0x00, 0xf5, 0x21, 0x00


	//----- nvinfo : EIATTR_KPARAM_INFO
	.align		4
.L_729:
        /*0078*/ 	.byte	0x04, 0x17
        /*007a*/ 	.short	(.L_731 - .L_730)
.L_730:
        /*007c*/ 	.word	0x00000000
        /*0080*/ 	.short	0x0005
        /*0082*/ 	.short	0x0b70
        /*0084*/ 	.byte	0x00, 0xf0, 0x11, 0x00


	//----- nvinfo : EIATTR_KPARAM_INFO
	.align		4
.L_731:
        /*0088*/ 	.byte	0x04, 0x17
        /*008a*/ 	.short	(.L_733 - .L_732)
.L_732:
        /*008c*/ 	.word	0x00000000
        /*0090*/ 	.short	0x0004
        /*0092*/ 	.short	0x0b6c
        /*0094*/ 	.byte	0x00, 0xf0, 0x11, 0x00


	//----- nvinfo : EIATTR_KPARAM_INFO
	.align		4
.L_733:
        /*0098*/ 	.byte	0x04, 0x17
        /*009a*/ 	.short	(.L_735 - .L_734)
.L_734:
        /*009c*/ 	.word	0x00000000
        /*00a0*/ 	.short	0x0003
        /*00a2*/ 	.short	0x0b68
        /*00a4*/ 	.byte	0x00, 0xf0, 0x05, 0x00


	//----- nvinfo : EIATTR_KPARAM_INFO
	.align		4
.L_735:
        /*00a8*/ 	.byte	0x04, 0x17
        /*00aa*/ 	.short	(.L_737 - .L_736)
.L_736:
        /*00ac*/ 	.word	0x00000000
        /*00b0*/ 	.short	0x0002
        /*00b2*/ 	.short	0x0010
        /*00b4*/ 	.byte	0x00, 0xf0, 0x61, 0x2d


	//----- nvinfo : EIATTR_KPARAM_INFO
	.align		4
.L_737:
        /*00b8*/ 	.byte	0x04, 0x17
        /*00ba*/ 	.short	(.L_739 - .L_738)
.L_738:
        /*00bc*/ 	.word	0x00000000
        /*00c0*/ 	.short	0x0001
        /*00c2*/ 	.short	0x0008
        /*00c4*/ 	.byte	0x00, 0xf5, 0x21, 0x00


	//----- nvinfo : EIATTR_KPARAM_INFO
	.align		4
.L_739:
        /*00c8*/ 	.byte	0x04, 0x17
        /*00ca*/ 	.short	(.L_741 - .L_740)
.L_740:
        /*00cc*/ 	.word	0x00000000
        /*00d0*/ 	.short	0x0000
        /*00d2*/ 	.short	0x0000
        /*00d4*/ 	.byte	0x00, 0xf0, 0x21, 0x00


	//----- nvinfo : EIATTR_SPARSE_MMA_MASK
	.align		4
.L_741:
        /*00d8*/ 	.byte	0x03, 0x50
        /*00da*/ 	.short	0x0000


	//----- nvinfo : EIATTR_MAXREG_COUNT
	.align		4
        /*00dc*/ 	.byte	0x03, 0x1b
        /*00de*/ 	.short	0x00ff


	//----- nvinfo : EIATTR_MERCURY_ISA_VERSION
	.align		4
        /*00e0*/ 	.byte	0x03, 0x5f
        /*00e2*/ 	.short	0x0101


	//----- nvinfo : EIATTR_VRC_CTA_INIT_COUNT
	.align		4
        /*00e4*/ 	.byte	0x02, 0x4a
	.zero		1
	.zero		1


	//----- nvinfo : EIATTR_EXIT_INSTR_OFFSETS
	.align		4
        /*00e8*/ 	.byte	0x04, 0x1c
        /*00ea*/ 	.short	(.L_743 - .L_742)


	//   ....[0]....
.L_742:
        /*00ec*/ 	.word	0x00000050


	//   ....[1]....
        /*00f0*/ 	.word	0x000008c0


	//   ....[2]....
        /*00f4*/ 	.word	0x00002410


	//   ....[3]....
        /*00f8*/ 	.word	0x00003d60


	//----- nvinfo : EIATTR_CRS_STACK_SIZE
	.align		4
.L_743:
        /*00fc*/ 	.byte	0x04, 0x1e
        /*00fe*/ 	.short	(.L_745 - .L_744)
.L_744:
        /*0100*/ 	.word	0x00000000


	//----- nvinfo : EIATTR_CBANK_PARAM_SIZE
	.align		4
.L_745:
        /*0104*/ 	.byte	0x03, 0x19
        /*0106*/ 	.short	0x0ba0


	//----- nvinfo : EIATTR_PARAM_CBANK
	.align		4
        /*0108*/ 	.byte	0x04, 0x0a
        /*010a*/ 	.short	(.L_747 - .L_746)
	.align		4
.L_746:
        /*010c*/ 	.word	index@(.nv.constant0._Z25multi_tensor_apply_kernelI18TensorListMetadataILi4ELb0EEN18transformer_engine17multi_tensor_adam21AdamCapturableFunctorI13__nv_bfloat16fEEJffPiifPfNS3_10adamMode_tEfS8_EEvlPViT_T0_DpT1_)
        /*0110*/ 	.short	0x0380
        /*0112*/ 	.short	0x0ba0


	//----- nvinfo : EIATTR_SW_WAR
	.align		4
.L_747:
        /*0114*/ 	.byte	0x04, 0x36
        /*0116*/ 	.short	(.L_749 - .L_748)
.L_748:
        /*0118*/ 	.word	0x00000008
.L_749:


//--------------------- .nv.info._Z25multi_tensor_apply_kernelI18TensorListMetadataILi4ELb0EEN18transformer_engine17multi_tensor_adam21AdamCapturableFunctorI6__halffEEJffPiifPfNS3_10adamMode_tEfS8_EEvlPViT_T0_DpT1_ --------------------------
	.section	.nv.info._Z25multi_tensor_apply_kernelI18TensorListMetadataILi4ELb0EEN18transformer_engine17multi_tensor_adam21AdamCapturableFunctorI6__halffEEJffPiifPfNS3_10adamMode_tEfS8_EEvlPViT_T0_DpT1_,"",@"SHT_CUDA_INFO"
	.sectionflags	@""
	.align	4


	//----- nvinfo : EIATTR_CUDA_API_VERSION
	.align		4
        /*0000*/ 	.byte	0x04, 0x37
        /*0002*/ 	.short	(.L_751 - .L_750)
.L_750:
        /*0004*/ 	.word	0x00000082


	//----- nvinfo : EIATTR_KPARAM_INFO
	.align		4
.L_751:
        /*0008*/ 	.byte	0x04, 0x17
        /*000a*/ 	.short	(.L_753 - .L_752)
.L_752:
        /*000c*/ 	.word	0x00000000
        /*0010*/ 	.short	0x000c
        /*0012*/ 	.short	0x0b98
        /*0014*/ 	.byte	0x00, 0xf5, 0x21, 0x00


	//----- nvinfo : EIATTR_KPARAM_INFO
	.align		4
.L_753:
        /*0018*/ 	.byte	0x04, 0x17
        /*001a*/ 	.short	(.L_755 - .L_754)
.L_754:
        /*001c*/ 	.word	0x00000000
        /*0020*/ 	.short	0x000b
        /*0022*/ 	.short	0x0b94
        /*0024*/ 	.byte	0x00, 0xf0, 0x11, 0x00


	//----- nvinfo : EIATTR_KPARAM_INFO
	.align		4
.L_755:
        /*0028*/ 	.byte	0x04, 0x17
        /*002a*/ 	.short	(.L_757 - .L_756)
.L_756:
        /*002c*/ 	.word	0x00000000
        /*0030*/ 	.short	0x000a
        /*0032*/ 	.short	0x0b90
        /*0034*/ 	.byte	0x00, 0xf0, 0x11, 0x00


	//----- nvinfo : EIATTR_KPARAM_INFO
	.align		4
.L_757:
        /*0038*/ 	.byte	0x04, 0x17
        /*003a*/ 	.short	(.L_759 - .L_758)
.L_758:
        /*003c*/ 	.word	0x00000000
        /*0040*/ 	.short	0x0009
        /*0042*/ 	.short	0x0b88
        /*0044*/ 	.byte	0x00, 0xf5, 0x21, 0x00


	//----- nvinfo : EIATTR_KPARAM_INFO
	.align		4
.L_759:
        /*0048*/ 	.byte	0x04, 0x17
        /*004a*/ 	.short	(.L_761 - .L_760)
.L_760:
        /*004c*/ 	.word	0x00000000
        /*0050*/ 	.short	0x0008
        /*0052*/ 	.short	0x0b84
        /*0054*/ 	.byte	0x00, 0xf0, 0x11, 0x00


	//----- nvinfo : EIATTR_KPARAM_INFO
	.align		4
.L_761:
        /*0058*/ 	.byte	0x04, 0x17
        /*005a*/ 	.short	(.L_763 - .L_762)
.L_762:
        /*005c*/ 	.word	0x00000000
        /*0060*/ 	.short	0x0007
        /*0062*/ 	.short	0x0b80
        /*0064*/ 	.byte	0x00, 0xf0, 0x11, 0x00


	//----- nvinfo : EIATTR_KPARAM_INFO
	.align		4
.L_763:
        /*0068*/ 	.byte	0x04, 0x17
        /*006a*/ 	.short	(.L_765 - .L_764)
.L_764:
        /*006c*/ 	.word	0x00000000
        /*0070*/ 	.short	0x0006
        /*0072*/ 	.short	0x0b78
        /*0074*/ 	.byte	0x00, 0xf5, 0x21, 0x00


	//----- nvinfo : EIATTR_KPARAM_INFO
	.align		4
.L_765:
        /*0078*/ 	.byte	0x04, 0x17
        /*007a*/ 	.short	(.L_767 - .L_766)
.L_766:
        /*007c*/ 	.word	0x00000000
        /*0080*/ 	.short	0x0005
        /*0082*/ 	.short	0x0b70
        /*0084*/ 	.byte	0x00, 0xf0, 0x11, 0x00


	//----- nvinfo : EIATTR_KPARAM_INFO
	.align		4
.L_767:
        /*0088*/ 	.byte	0x04, 0x17
        /*008a*/ 	.short	(.L_769 - .L_768)
.L_768:
        /*008c*/ 	.word	0x00000000
        /*0090*/ 	.short	0x0004
        /*0092*/ 	.short	0x0b6c
        /*0094*/ 	.byte	0x00, 0xf0, 0x11, 0x00


	//----- nvinfo : EIATTR_KPARAM_INFO
	.align		4
.L_769:
        /*0098*/ 	.byte	0x04, 0x17
        /*009a*/ 	.short	(.L_771 - .L_770)
.L_770:
        /*009c*/ 	.word	0x00000000
        /*00a0*/ 	.short	0x0003
        /*00a2*/ 	.short	0x0b68
        /*00a4*/ 	.byte	0x00, 0xf0, 0x05, 0x00


	//----- nvinfo : EIATTR_KPARAM_INFO
	.align		4
.L_771:
        /*00a8*/ 	.byte	0x04, 0x17
        /*00aa*/ 	.short	(.L_773 - .L_772)
.L_772:
        /*00ac*/ 	.word	0x00000000
        /*00b0*/ 	.short	0x0002
        /*00b2*/ 	.short	0x0010
        /*00b4*/ 	.byte	0x00, 0xf0, 0x61, 0x2d


	//----- nvinfo : EIATTR_KPARAM_INFO
	.align		4
.L_773:
        /*00b8*/ 	.byte	0x04, 0x17
        /*00ba*/ 	.short	(.L_775 - .L_774)
.L_774:
        /*00bc*/ 	.word	0x00000000
        /*00c0*/ 	.short	0x0001
        /*00c2*/ 	.short	0x0008
        /*00c4*/ 	.byte	0x00, 0xf5, 0x21, 0x00


	//----- nvinfo : EIATTR_KPARAM_INFO
	.align		4
.L_775:
        /*00c8*/ 	.byte	0x04, 0x17
        /*00ca*/ 	.short	(.L_777 - .L_776)
.L_776:
        /*00cc*/ 	.word	0x00000000
        /*00d0*/ 	.short	0x0000
        /*00d2*/ 	.short	0x0000
        /*00d4*/ 	.byte	0x00, 0xf0, 0x21, 0x00


	//----- nvinfo : EIATTR_SPARSE_MMA_MASK
	.align		4
.L_777:
        /*00d8*/ 	.byte	0x03, 0x50
        /*00da*/ 	.short	0x0000


	//----- nvinfo : EIATTR_MAXREG_COUNT
	.align		4
        /*00dc*/ 	.byte	0x03, 0x1b
        /*00de*/ 	.short	0x00ff


	//----- nvinfo : EIATTR_MERCURY_ISA_VERSION
	.align		4
        /*00e0*/ 	.byte	0x03, 0x5f
        /*00e2*/ 	.short	0x0101


	//----- nvinfo : EIATTR_VRC_CTA_INIT_COUNT
	.align		4
        /*00e4*/ 	.byte	0x02, 0x4a
	.zero		1
	.zero		1


	//----- nvinfo : EIATTR_EXIT_INSTR_OFFSETS
	.align		4
        /*00e8*/ 	.byte	0x04, 0x1c
        /*00ea*/ 	.short	(.L_779 - .L_778)


	//   ....[0]....
.L_778:
        /*00ec*/ 	.word	0x00000050


	//   ....[1]....
        /*00f0*/ 	.word	0x000008c0


	//   ....[2]....
        /*00f4*/ 	.word	0x00002410


	//   ....[3]....
        /*00f8*/ 	.word	0x00003d60


	//----- nvinfo : EIATTR_CRS_STACK_SIZE
	.align		4
.L_779:
        /*00fc*/ 	.byte	0x04, 0x1e
        /*00fe*/ 	.short	(.L_781 - .L_780)
.L_780:
        /*0100*/ 	.word	0x00000000


	//----- nvinfo : EIATTR_CBANK_PARAM_SIZE
	.align		4
.L_781:
        /*0104*/ 	.byte	0x03, 0x19
        /*0106*/ 	.short	0x0ba0


	//----- nvinfo : EIATTR_PARAM_CBANK
	.align		4
        /*0108*/ 	.byte	0x04, 0x0a
        /*010a*/ 	.short	(.L_783 - .L_782)
	.align		4
.L_782:
        /*010c*/ 	.word	index@(.nv.constant0._Z25multi_tensor_apply_kernelI18TensorListMetadataILi4ELb0EEN18transformer_engine17multi_tensor_adam21AdamCapturableFunctorI6__halffEEJffPiifPfNS3_10adamMode_tEfS8_EEvlPViT_T0_DpT1_)
        /*0110*/ 	.short	0x0380
        /*0112*/ 	.short	0x0ba0


	//----- nvinfo : EIATTR_SW_WAR
	.align		4
.L_783:
        /*0114*/ 	.byte	0x04, 0x36
        /*0116*/ 	.short	(.L_785 - .L_784)
.L_784:
        /*0118*/ 	.word	0x00000008
.L_785:


//--------------------- .nv.info._Z25multi_tensor_apply_kernelI18TensorListMetadataILi4ELb0EEN18transformer_engine17multi_tensor_adam21AdamCapturableFunctorIffEEJffPiifPfNS3_10adamMode_tEfS7_EEvlPViT_T0_DpT1_ --------------------------
	.section	.nv.info._Z25multi_tensor_apply_kernelI18TensorListMetadataILi4ELb0EEN18transformer_engine17multi_tensor_adam21AdamCapturableFunctorIffEEJffPiifPfNS3_10adamMode_tEfS7_EEvlPViT_T0_DpT1_,"",@"SHT_CUDA_INFO"
	.sectionflags	@""
	.align	4


	//----- nvinfo : EIATTR_CUDA_API_VERSION
	.align		4
        /*0000*/ 	.byte	0x04, 0x37
        /*0002*/ 	.short	(.L_787 - .L_786)
.L_786:
        /*0004*/ 	.word	0x00000082


	//----- nvinfo : EIATTR_KPARAM_INFO
	.align		4
.L_787:
        /*0008*/ 	.byte	0x04, 0x17
        /*000a*/ 	.short	(.L_789 - .L_788)
.L_788:
        /*000c*/ 	.word	0x00000000
        /*0010*/ 	.short	0x000c
        /*0012*/ 	.short	0x0b98
        /*0014*/ 	.byte	0x00, 0xf5, 0x21, 0x00


	//----- nvinfo : EIATTR_KPARAM_INFO
	.align		4
.L_789:
        /*0018*/ 	.byte	0x04, 0x17
        /*001a*/ 	.short	(.L_791 - .L_790)
.L_790:
        /*001c*/ 	.word	0x00000000
        /*0020*/ 	.short	0x000b
        /*0022*/ 	.short	0x0b94
        /*0024*/ 	.byte	0x00, 0xf0, 0x11, 0x00


	//----- nvinfo : EIATTR_KPARAM_INFO
	.align		4
.L_791:
        /*0028*/ 	.byte	0x04, 0x17
        /*002a*/ 	.short	(.L_793 - .L_792)
.L_792:
        /*002c*/ 	.word	0x00000000
        /*0030*/ 	.short	0x000a
        /*0032*/ 	.short	0x0b90
        /*0034*/ 	.byte	0x00, 0xf0, 0x11, 0x00


	//----- nvinfo : EIATTR_KPARAM_INFO
	.align		4
.L_793:
        /*0038*/ 	.byte	0x04, 0x17
        /*003a*/ 	.short	(.L_795 - .L_794)
.L_794:
        /*003c*/ 	.word	0x00000000
        /*0040*/ 	.short	0x0009
        /*0042*/ 	.short	0x0b88
        /*0044*/ 	.byte	0x00, 0xf5, 0x21, 0x00


	//----- nvinfo : EIATTR_KPARAM_INFO
	.align		4
.L_795:
        /*0048*/ 	.byte	0x04, 0x17
        /*004a*/ 	.short	(.L_797 - .L_796)
.L_796:
        /*004c*/ 	.word	0x00000000
        /*0050*/ 	.short	0x0008
        /*0052*/ 	.short	0x0b84
        /*0054*/ 	.byte	0x00, 0xf0, 0x11, 0x00


	//----- nvinfo : EIATTR_KPARAM_INFO
	.align		4
.L_797:
        /*0058*/ 	.byte	0x04, 0x17
        /*005a*/ 	.short	(.L_799 - .L_798)
.L_798:
        /*005c*/ 	.word	0x00000000
        /*0060*/ 	.short	0x0007
        /*0062*/ 	.short	0x0b80
        /*0064*/ 	.byte	0x00, 0xf0, 0x11, 0x00


	//----- nvinfo : EIATTR_KPARAM_INFO
	.align		4
.L_799:
        /*0068*/ 	.byte	0x04, 0x17
        /*006a*/ 	.short	(.L_801 - .L_800)
.L_800:
        /*006c*/ 	.word	0x00000000
        /*0070*/ 	.short	0x0006
        /*0072*/ 	.short	0x0b78
        /*0074*/ 	.byte	0x00, 0xf5, 0x21, 0x00


	//----- nvinfo : EIATTR_KPARAM_INFO
	.align		4
.L_801:
        /*0078*/ 	.byte	0x04, 0x17
        /*007a*/ 	.short	(.L_803 - .L_802)
.L_802:
        /*007c*/ 	.word	0x00000000
        /*0080*/ 	.short	0x0005
        /*0082*/ 	.short	0x0b70
        /*0084*/ 	.byte	0x00, 0xf0, 0x11, 0x00


	//----- nvinfo : EIATTR_KPARAM_INFO
	.align		4
.L_803:
        /*0088*/ 	.byte	0x04, 0x17
        /*008a*/ 	.short	(.L_805 - .L_804)
.L_804:
        /*008c*/ 	.word	0x00000000
        /*0090*/ 	.short	0x0004
        /*0092*/ 	.short	0x0b6c
        /*0094*/ 	.byte	0x00, 0xf0, 0x11, 0x00


	//----- nvinfo : EIATTR_KPARAM_INFO
	.align		4
.L_805:
        /*0098*/ 	.byte	0x04, 0x17
        /*009a*/ 	.short	(.L_807 - .L_806)
.L_806:
        /*009c*/ 	.word	0x00000000
        /*00a0*/ 	.short	0x0003
        /*00a2*/ 	.short	0x0b68
        /*00a4*/ 	.byte	0x00, 0xf0, 0x05, 0x00


	//----- nvinfo : EIATTR_KPARAM_INFO
	.align		4
.L_807:
        /*00a8*/ 	.byte	0x04, 0x17
        /*00aa*/ 	.short	(.L_809 - .L_808)
.L_808:
        /*00ac*/ 	.word	0x00000000
        /*00b0*/ 	.short	0x0002
        /*00b2*/ 	.short	0x0010
        /*00b4*/ 	.byte	0x00, 0xf0, 0x61, 0x2d


	//----- nvinfo : EIATTR_KPARAM_INFO
	.align		4
.L_809:
        /*00b8*/ 	.byte	0x04, 0x17
        /*00ba*/ 	.short	(.L_811 - .L_810)
.L_810:
        /*00bc*/ 	.word	0x00000000
        /*00c0*/ 	.short	0x0001
        /*00c2*/ 	.short	0x0008
        /*00c4*/ 	.byte	0x00, 0xf5, 0x21, 0x00


	//----- nvinfo : EIATTR_KPARAM_INFO
	.align		4
.L_811:
        /*00c8*/ 	.byte	0x04, 0x17
        /*00ca*/ 	.short	(.L_813 - .L_812)
.L_812:
        /*00cc*/ 	.word	0x00000000
        /*00d0*/ 	.short	0x0000
        /*00d2*/ 	.short	0x0000
        /*00d4*/ 	.byte	0x00, 0xf0, 0x21, 0x00


	//----- nvinfo : EIATTR_SPARSE_MMA_MASK
	.align		4
.L_813:
        /*00d8*/ 	.byte	0x03, 0x50
        /*00da*/ 	.short	0x0000


	//----- nvinfo : EIATTR_MAXREG_COUNT
	.align		4
        /*00dc*/ 	.byte	0x03, 0x1b
        /*00de*/ 	.short	0x00ff


	//----- nvinfo : EIATTR_MERCURY_ISA_VERSION
	.align		4
        /*00e0*/ 	.byte	0x03, 0x5f
        /*00e2*/ 	.short	0x0101


	//----- nvinfo : EIATTR_VRC_CTA_INIT_COUNT
	.align		4
        /*00e4*/ 	.byte	0x02, 0x4a
	.zero		1
	.zero		1


	//----- nvinfo : EIATTR_EXIT_INSTR_OFFSETS
	.align		4
        /*00e8*/ 	.byte	0x04, 0x1c
        /*00ea*/ 	.short	(.L_815 - .L_814)


	//   ....[0]....
.L_814:
        /*00ec*/ 	.word	0x00000050


	//   ....[1]....
        /*00f0*/ 	.word	0x000008c0


	//   ....[2]....
        /*00f4*/ 	.word	0x000022d0


	//   ....[3]....
        /*00f8*/ 	.word	0x00003b10


	//----- nvinfo : EIATTR_CRS_STACK_SIZE
	.align		4
.L_815:
        /*00fc*/ 	.byte	0x04, 0x1e
        /*00fe*/ 	.short	(.L_817 - .L_816)
.L_816:
        /*0100*/ 	.word	0x00000000


	//----- nvinfo : EIATTR_CBANK_PARAM_SIZE
	.align		4
.L_817:
        /*0104*/ 	.byte	0x03, 0x19
        /*0106*/ 	.short	0x0ba0


	//----- nvinfo : EIATTR_PARAM_CBANK
	.align		4
        /*0108*/ 	.byte	0x04, 0x0a
        /*010a*/ 	.short	(.L_819 - .L_818)
	.align		4
.L_818:
        /*010c*/ 	.word	index@(.nv.constant0._Z25multi_tensor_apply_kernelI18TensorListMetadataILi4ELb0EEN18transformer_engine17multi_tensor_adam21AdamCapturableFunctorIffEEJffPiifPfNS3_10adamMode_tEfS7_EEvlPViT_T0_DpT1_)
        /*0110*/ 	.short	0x0380
        /*0112*/ 	.short	0x0ba0


	//----- nvinfo : EIATTR_SW_WAR
	.align		4
.L_819:
        /*0114*/ 	.byte	0x04, 0x36
        /*0116*/ 	.short	(.L_821 - .L_820)
.L_820:
        /*0118*/ 	.word	0x00000008
.L_821:


//--------------------- .nv.info._Z25multi_tensor_apply_kernelI18TensorListMetadataILi5ELb1EEN18transformer_engine17multi_tensor_adam17AdamFunctorMasterI13__nv_fp8_e4m313__nv_bfloat16fiEEJffffffNS3_10adamMode_tEfEEvlPViT_T0_DpT1_ --------------------------
	.section	.nv.info._Z25multi_tensor_apply_kernelI18TensorListMetadataILi5ELb1EEN18transformer_engine17multi_tensor_adam17AdamFunctorMasterI13__nv_fp8_e4m313__nv_bfloat16fiEEJffffffNS3_10adamMode_tEfEEvlPViT_T0_DpT1_,"",@"SHT_CUDA_INFO"
	.sectionflags	@""
	.align	4


	//----- nvinfo : EIATTR_CUDA_API_VERSION
	.align		4
        /*0000*/ 	.byte	0x04, 0x37
        /*0002*/ 	.short	(.L_823 - .L_822)
.L_822:
        /*0004*/ 	.word	0x00000082


	//----- nvinfo : EIATTR_KPARAM_INFO
	.align		4
.L_823:
        /*0008*/ 	.byte	0x04, 0x17
        /*000a*/ 	.short	(.L_825 - .L_824)
.L_824:
        /*000c*/ 	.word	0x00000000
        /*0010*/ 	.short	0x000b
        /*0012*/ 	.short	0x0e70
        /*0014*/ 	.byte	0x00, 0xf0, 0x11, 0x00


	//----- nvinfo : EIATTR_KPARAM_INFO
	.align		4
.L_825:
        /*0018*/ 	.byte	0x04, 0x17
        /*001a*/ 	.short	(.L_827 - .L_826)
.L_826:
        /*001c*/ 	.word	0x00000000
        /*0020*/ 	.short	0x000a
        /*0022*/ 	.short	0x0e6c
        /*0024*/ 	.byte	0x00, 0xf0, 0x11, 0x00


	//----- nvinfo : EIATTR_KPARAM_INFO
	.align		4
.L_827:
        /*0028*/ 	.byte	0x04, 0x17
        /*002a*/ 	.short	(.L_829 - .L_828)
.L_828:
        /*002c*/ 	.word	0x00000000
        /*0030*/ 	.short	0x0009
        /*0032*/ 	.short	0x0e68
        /*0034*/ 	.byte	0x00, 0xf0, 0x11, 0x00


	//----- nvinfo : EIATTR_KPARAM_INFO
	.align		4
.L_829:
        /*0038*/ 	.byte	0x04, 0x17
        /*003a*/ 	.short	(.L_831 - .L_830)
.L_830:
        /*003c*/ 	.word	0x00000000
        /*0040*/ 	.short	0x0008
        /*0042*/ 	.short	0x0e64
        /*0044*/ 	.byte	0x00, 0xf0, 0x11, 0x00


	//----- nvinfo : EIATTR_KPARAM_INFO
	.align		4
.L_831:
        /*0048*/ 	.byte	0x04, 0x17
        /*004a*/ 	.short	(.L_833 - .L_832)
.L_832:
        /*004c*/ 	.word	0x00000000
        /*0050*/ 	.short	0x0007
        /*0052*/ 	.short	0x0e60
        /*0054*/ 	.byte	0x00, 0xf0, 0x11, 0x00


	//----- nvinfo : EIATTR_KPARAM_INFO
	.align		4
.L_833:
        /*0058*/ 	.byte	0x04, 0x17
        /*005a*/ 	.short	(.L_835 - .L_834)
.L_834:
        /*005c*/ 	.word	0x00000000
        /*0060*/ 	.short	0x0006
        /*0062*/ 	.short	0x0e5c
        /*0064*/ 	.byte	0x00, 0xf0, 0x11, 0x00


	//----- nvinfo : EIATTR_KPARAM_INFO
	.align		4
.L_835:
        /*0068*/ 	.byte	0x04, 0x17
        /*006a*/ 	.short	(.L_837 - .L_836)
.L_836:
        /*006c*/ 	.word	0x00000000
        /*0070*/ 	.short	0x0005
        /*0072*/ 	.short	0x0e58
        /*0074*/ 	.byte	0x00, 0xf0, 0x11, 0x00


	//----- nvinfo : EIATTR_KPARAM_INFO
	.align		4
.L_837:
        /*0078*/ 	.byte	0x04, 0x17
        /*007a*/ 	.short	(.L_839 - .L_838)
.L_838:
        /*007c*/ 	.word	0x00000000
        /*0080*/ 	.short	0x0004
        /*0082*/ 	.short	0x0e54
        /*0084*/ 	.byte	0x00, 0xf0, 0x11, 0x00


	//----- nvinfo : EIATTR_KPARAM_INFO
	.align		4
.L_839:
        /*0088*/ 	.byte	0x04, 0x17
        /*008a*/ 	.short	(.L_841 - .L_840)
.L_840:
        /*008c*/ 	.word	0x00000000
        /*0090*/ 	.short	0x0003
        /*0092*/ 	.short	0x0e50
        /*0094*/ 	.byte	0x00, 0xf0, 0x05, 0x00


	//----- nvinfo : EIATTR_KPARAM_INFO
	.align		4
.L_841:
        /*0098*/ 	.byte	0x04, 0x17
        /*009a*/ 	.short	(.L_843 - .L_842)
.L_842:
        /*009c*/ 	.word	0x00000000
        /*00a0*/ 	.short	0x0002
        /*00a2*/ 	.short	0x0010
        /*00a4*/ 	.byte	0x00, 0xf0, 0x01, 0x39


	//----- nvinfo : EIATTR_KPARAM_INFO
	.align		4
.L_843:
        /*00a8*/ 	.byte	0x04, 0x17
        /*00aa*/ 	.short	(.L_845 - .L_844)
.L_844:
        /*00ac*/ 	.word	0x00000000
        /*00b0*/ 	.short	0x0001
        /*00b2*/ 	.short	0x0008
        /*00b4*/ 	.byte	0x00, 0xf5, 0x21, 0x00


	//----- nvinfo : EIATTR_KPARAM_INFO
	.align		4
.L_845:
        /*00b8*/ 	.byte	0x04, 0x17
        /*00ba*/ 	.short	(.L_847 - .L_846)
.L_846:
        /*00bc*/ 	.word	0x00000000
        /*00c0*/ 	.short	0x0000
        /*00c2*/ 	.short	0x0000
        /*00c4*/ 	.byte	0x00, 0xf0, 0x21, 0x00


	//----- nvinfo : EIATTR_SPARSE_MMA_MASK
	.align		4
.L_847:
        /*00c8*/ 	.byte	0x03, 0x50
        /*00ca*/ 	.short	0x0000


	//----- nvinfo : EIATTR_MAXREG_COUNT
	.align		4
        /*00cc*/ 	.byte	0x03, 0x1b
        /*00ce*/ 	.short	0x00ff


	//----- nvinfo : EIATTR_NUM_BARRIERS
	.align		4
        /*00d0*/ 	.byte	0x02, 0x4c
        /*00d2*/ 	.byte	0x01
	.zero		1


	//----- nvinfo : EIATTR_MERCURY_ISA_VERSION
	.align		4
        /*00d4*/ 	.byte	0x03, 0x5f
        /*00d6*/ 	.short	0x0101


	//----- nvinfo : EIATTR_COOP_GROUP_MASK_REGIDS
	.align		4
        /*00d8*/ 	.byte	0x04, 0x29
        /*00da*/ 	.short	(.L_849 - .L_848)


	//   ....[0]....
.L_848:
        /*00dc*/ 	.word	0xffffffff


	//   ....[1]....
        /*00e0*/ 	.word	0xffffffff


	//   ....[2]....
        /*00e4*/ 	.word	0xffffffff


	//   ....[3]....
        /*00e8*/ 	.word	0xffffffff


	//   ....[4]....
        /*00ec*/ 	.word	0xffffffff


	//   ....[5]....
        /*00f0*/ 	.word	0xffffffff


	//   ....[6]....
        /*00f4*/ 	.word	0xffffffff


	//   ....[7]....
        /*00f8*/ 	.word	0xffffffff


	//   ....[8]....
        /*00fc*/ 	.word	0xffffffff


	//----- nvinfo : EIATTR_COOP_GROUP_INSTR_OFFSETS
	.align		4
.L_849:
        /*0100*/ 	.byte	0x04, 0x28
        /*0102*/ 	.short	(.L_851 - .L_850)


	//   ....[0]....
.L_850:
        /*0104*/ 	.word	0x00003940


	//   ....[1]....
        /*0108*/ 	.word	0x000039c0


	//   ....[2]....
        /*010c*/ 	.word	0x000039f0


	//   ....[3]....
        /*0110*/ 	.word	0x00003a20


	//   ....[4]....
        /*0114*/ 	.word	0x00003a40


	//   ....[5]....
        /*0118*/ 	.word	0x00003b10


	//   ....[6]....
        /*011c*/ 	.word	0x00003b30


	//   ....[7]....
        /*0120*/ 	.word	0x00003b50


	//   ....[8]....
        /*0124*/ 	.word	0x00003b70


	//----- nvinfo : EIATTR_VRC_CTA_INIT_COUNT
	.align		4
.L_851:
        /*0128*/ 	.byte	0x02, 0x4a
	.zero		1
	.zero		1


	//----- nvinfo : EIATTR_EXIT_INSTR_OFFSETS
	.align		4
        /*012c*/ 	.byte	0x04, 0x1c
        /*012e*/ 	.short	(.L_853 - .L_852)


	//   ....[0]....
.L_852:
        /*0130*/ 	.word	0x00003a80


	//   ....[1]....
        /*0134*/ 	.word	0x00003b80


	//   ....[2]....
        /*0138*/ 	.word	0x00003c20


	//   ....[3]....
        /*013c*/ 	.word	0x00003d30


	//----- nvinfo : EIATTR_CRS_STACK_SIZE
	.align		4
.L_853:
        /*0140*/ 	.byte	0x04, 0x1e
        /*0142*/ 	.short	(.L_855 - .L_854)
.L_854:
        /*0144*/ 	.word	0x00000000


	//----- nvinfo : EIATTR_CBANK_PARAM_SIZE
	.align		4
.L_855:
        /*0148*/ 	.byte	0x03, 0x19
        /*014a*/ 	.short	0x0e74


	//----- nvinfo : EIATTR_PARAM_CBANK
	.align		4
        /*014c*/ 	.byte	0x04, 0x0a
        /*014e*/ 	.short	(.L_857 - .L_856)
	.align		4
.L_856:
        /*0150*/ 	.word	index@(.nv.constant0._Z25multi_tensor_apply_kernelI18TensorListMetadataILi5ELb1EEN18transformer_engine17multi_tensor_adam17AdamFunctorMasterI13__nv_fp8_e4m313__nv_bfloat16fiEEJffffffNS3_10adamMode_tEfEEvlPViT_T0_DpT1_)
        /*0154*/ 	.short	0x0380
        /*0156*/ 	.short	0x0e74


	//----- nvinfo : EIATTR_SW_WAR
	.align		4
.L_857:
        /*0158*/ 	.byte	0x04, 0x36
        /*015a*/ 	.short	(.L_859 - .L_858)
.L_858:
        /*015c*/ 	.word	0x00000008
.L_859:


//--------------------- .nv.info._Z25multi_tensor_apply_kernelI18TensorListMetadataILi5ELb1EEN18transformer_engine17multi_tensor_adam17AdamFunctorMasterI13__nv_fp8_e4m36__halffiEEJffffffNS3_10adamMode_tEfEEvlPViT_T0_DpT1_ --------------------------
	.section	.nv.info._Z25multi_tensor_apply_kernelI18TensorListMetadataILi5ELb1EEN18transformer_engine17multi_tensor_adam17AdamFunctorMasterI13__nv_fp8_e4m36__halffiEEJffffffNS3_10adamMode_tEfEEvlPViT_T0_DpT1_,"",@"SHT_CUDA_INFO"
	.sectionflags	@""
	.align	4


	//----- nvinfo : EIATTR_CUDA_API_VERSION
	.align		4
        /*0000*/ 	.byte	0x04, 0x37
        /*0002*/ 	.short	(.L_861 - .L_860)
.L_860:
        /*0004*/ 	.word	0x00000082


	//----- nvinfo : EIATTR_KPARAM_INFO
	.align		4
.L_861:
        /*0008*/ 	.byte	0x04, 0x17
        /*000a*/ 	.short	(.L_863 - .L_862)
.L_862:
        /*000c*/ 	.word	0x00000000
        /*0010*/ 	.short	0x000b
        /*0012*/ 	.short	0x0e70
        /*0014*/ 	.byte	0x00, 0xf0, 0x11, 0x00


	//----- nvinfo : EIATTR_KPARAM_INFO
	.align		4
.L_863:
        /*0018*/ 	.byte	0x04, 0x17
        /*001a*/ 	.short	(.L_865 - .L_864)
.L_864:
        /*001c*/ 	.word	0x00000000
        /*0020*/ 	.short	0x000a
        /*0022*/ 	.short	0x0e6c
        /*0024*/ 	.byte	0x00, 0xf0, 0x11, 0x00


	//----- nvinfo : EIATTR_KPARAM_INFO
	.align		4
.L_865:
        /*0028*/ 	.byte	0x04, 0x17
        /*002a*/ 	.short	(.L_867 - .L_866)
.L_866:
        /*002c*/ 	.word	0x00000000
        /*0030*/ 	.short	0x0009
        /*0032*/ 	.short	0x0e68
        /*0034*/ 	.byte	0x00, 0xf0, 0x11, 0x00


	//----- nvinfo : EIATTR_KPARAM_INFO
	.align		4
.L_867:
        /*0038*/ 	.byte	0x04, 0x17
        /*003a*/ 	.short	(.L_869 - .L_868)
.L_868:
        /*003c*/ 	.word	0x00000000
        /*0040*/ 	.short	0x0008
        /*0042*/ 	.short	0x0e64
        /*0044*/ 	.byte	0x00, 0xf0, 0x11, 0x00


	//----- nvinfo : EIATTR_KPARAM_INFO
	.align		4
.L_869:
        /*0048*/ 	.byte	0x04, 0x17
        /*004a*/ 	.short	(.L_871 - .L_870)
.L_870:
        /*004c*/ 	.word	0x00000000
        /*0050*/ 	.short	0x0007
        /*0052*/ 	.short	0x0e60
        /*0054*/ 	.byte	0x00, 0xf0, 0x11, 0x00


	//----- nvinfo : EIATTR_KPARAM_INFO
	.align		4
.L_871:
        /*0058*/ 	.byte	0x04, 0x17
        /*005a*/ 	.short	(.L_873 - .L_872)
.L_872:
        /*005c*/ 	.word	0x00000000
        /*0060*/ 	.short	0x0006
        /*0062*/ 	.short	0x0e5c
        /*0064*/ 	.byte	0x00, 0xf0, 0x11, 0x00


	//----- nvinfo : EIATTR_KPARAM_INFO
	.align		4
.L_873:
        /*0068*/ 	.byte	0x04, 0x17
        /*006a*/ 	.short	(.L_875 - .L_874)
.L_874:
        /*006c*/ 	.word	0x00000000
        /*0070*/ 	.short	0x0005
        /*0072*/ 	.short	0x0e58
        /*0074*/ 	.byte	0x00, 0xf0, 0x11, 0x00


	//----- nvinfo : EIATTR_KPARAM_INFO
	.align		4
.L_875:
        /*0078*/ 	.byte	0x04, 0x17
        /*007a*/ 	.short	(.L_877 - .L_876)
.L_876:
        /*007c*/ 	.word	0x00000000
        /*0080*/ 	.short	0x0004
        /*0082*/ 	.short	0x0e54
        /*0084*/ 	.byte	0x00, 0xf0, 0x11, 0x00


	//----- nvinfo : EIATTR_KPARAM_INFO
	.align		4
.L_877:
        /*0088*/ 	.byte	0x04, 0x17
        /*008a*/ 	.short	(.L_879 - .L_878)
.L_878:
        /*008c*/ 	.word	0x00000000
        /*0090*/ 	.short	0x0003
        /*0092*/ 	.short	0x0e50
        /*0094*/ 	.byte	0x00, 0xf0, 0x05, 0x00


	//----- nvinfo : EIATTR_KPARAM_INFO
	.align		4
.L_879:
        /*0098*/ 	.byte	0x04, 0x17
        /*009a*/ 	.short	(.L_881 - .L_880)
.L_880:
        /*009c*/ 	.word	0x00000000
        /*00a0*/ 	.short	0x0002
        /*00a2*/ 	.short	0x0010
        /*00a4*/ 	.byte	0x00, 0xf0, 0x01, 0x39


	//----- nvinfo : EIATTR_KPARAM_INFO
	.align		4
.L_881:
        /*00a8*/ 	.byte	0x04, 0x17
        /*00aa*/ 	.short	(.L_883 - .L_882)
.L_882:
        /*00ac*/ 	.word	0x00000000
        /*00b0*/ 	.short	0x0001
        /*00b2*/ 	.short	0x0008
        /*00b4*/ 	.byte	0x00, 0xf5, 0x21, 0x00


	//----- nvinfo : EIATTR_KPARAM_INFO
	.align		4
.L_883:
        /*00b8*/ 	.byte	0x04, 0x17
        /*00ba*/ 	.short	(.L_885 - .L_884)
.L_884:
        /*00bc*/ 	.word	0x00000000
        /*00c0*/ 	.short	0x0000
        /*00c2*/ 	.short	0x0000
        /*00c4*/ 	.byte	0x00, 0xf0, 0x21, 0x00


	//----- nvinfo : EIATTR_SPARSE_MMA_MASK
	.align		4
.L_885:
        /*00c8*/ 	.byte	0x03, 0x50
        /*00ca*/ 	.short	0x0000


	//----- nvinfo : EIATTR_MAXREG_COUNT
	.align		4
        /*00cc*/ 	.byte	0x03, 0x1b
        /*00ce*/ 	.short	0x00ff


	//----- nvinfo : EIATTR_NUM_BARRIERS
	.align		4
        /*00d0*/ 	.byte	0x02, 0x4c
        /*00d2*/ 	.byte	0x01
	.zero		1


	//----- nvinfo : EIATTR_MERCURY_ISA_VERSION
	.align		4
        /*00d4*/ 	.byte	0x03, 0x5f
        /*00d6*/ 	.short	0x0101


	//----- nvinfo : EIATTR_COOP_GROUP_MASK_REGIDS
	.align		4
        /*00d8*/ 	.byte	0x04, 0x29
        /*00da*/ 	.short	(.L_887 - .L_886)


	//   ....[0]....
.L_886:
        /*00dc*/ 	.word	0xffffffff


	//   ....[1]....
        /*00e0*/ 	.word	0xffffffff


	//   ....[2]....
        /*00e4*/ 	.word	0xffffffff


	//   ....[3]....
        /*00e8*/ 	.word	0xffffffff


	//   ....[4]....
        /*00ec*/ 	.word	0xffffffff


	//   ....[5]....
        /*00f0*/ 	.word	0xffffffff


	//   ....[6]....
        /*00f4*/ 	.word	0xffffffff


	//   ....[7]....
        /*00f8*/ 	.word	0xffffffff


	//   ....[8]....
        /*00fc*/ 	.word	0xffffffff


	//----- nvinfo : EIATTR_COOP_GROUP_INSTR_OFFSETS
	.align		4
.L_887:
        /*0100*/ 	.byte	0x04, 0x28
        /*0102*/ 	.short	(.L_889 - .L_888)


	//   ....[0]....
.L_888:
        /*0104*/ 	.word	0x00003930


	//   ....[1]....
        /*0108*/ 	.word	0x000039b0


	//   ....[2]....
        /*010c*/ 	.word	0x000039e0


	//   ....[3]....
        /*0110*/ 	.word	0x00003a10


	//   ....[4]....
        /*0114*/ 	.word	0x00003a30


	//   ....[5]....
        /*0118*/ 	.word	0x00003b00


	//   ....[6]....
        /*011c*/ 	.word	0x00003b20


	//   ....[7]....
        /*0120*/ 	.word	0x00003b40


	//   ....[8]....
        /*0124*/ 	.word	0x00003b60


	//----- nvinfo : EIATTR_VRC_CTA_INIT_COUNT
	.align		4
.L_889:
        /*0128*/ 	.byte	0x02, 0x4a
	.zero		1
	.zero		1


	//----- nvinfo : EIATTR_EXIT_INSTR_OFFSETS
	.align		4
        /*012c*/ 	.byte	0x04, 0x1c
        /*012e*/ 	.short	(.L_891 - .L_890)


	//   ....[0]....
.L_890:
        /*0130*/ 	.word	0x00003a70


	//   ....[1]....
        /*0134*/ 	.word	0x00003b70


	//   ....[2]....
        /*0138*/ 	.word	0x00003c10


	//   ....[3]....
        /*013c*/ 	.word	0x00003d20


	//----- nvinfo : EIATTR_CRS_STACK_SIZE
	.align		4
.L_891:
        /*0140*/ 	.byte	0x04, 0x1e
        /*0142*/ 	.short	(.L_893 - .L_892)
.L_892:
        /*0144*/ 	.word	0x00000000


	//----- nvinfo : EIATTR_CBANK_PARAM_SIZE
	.align		4
.L_893:
        /*0148*/ 	.byte	0x03, 0x19
        /*014a*/ 	.short	0x0e74


	//----- nvinfo : EIATTR_PARAM_CBANK
	.align		4
        /*014c*/ 	.byte	0x04, 0x0a
        /*014e*/ 	.short	(.L_895 - .L_894)
	.align		4
.L_894:
        /*0150*/ 	.word	index@(.nv.constant0._Z25multi_tensor_apply_kernelI18TensorListMetadataILi5ELb1EEN18transformer_engine17multi_tensor_adam17AdamFunctorMasterI13__nv_fp8_e4m36__halffiEEJffffffNS3_10adamMode_tEfEEvlPViT_T0_DpT1_)
        /*0154*/ 	.short	0x0380
        /*0156*/ 	.short	0x0e74


	//----- nvinfo : EIATTR_SW_WAR
	.align		4
.L_895:
        /*0158*/ 	.byte	0x04, 0x36
        /*015a*/ 	.short	(.L_897 - .L_896)
.L_896:
        /*015c*/ 	.word	0x00000008
.L_897:


//--------------------- .nv.info._Z25multi_tensor_apply_kernelI18TensorListMetadataILi5ELb1EEN18transformer_engine17multi_tensor_adam17AdamFunctorMasterI13__nv_fp8_e4m3ffiEEJffffffNS3_10adamMode_tEfEEvlPViT_T0_DpT1_ --------------------------
	.section	.nv.info._Z25multi_tensor_apply_kernelI18TensorListMetadataILi5ELb1EEN18transformer_engine17multi_tensor_adam17AdamFunctorMasterI13__nv_fp8_e4m3ffiEEJffffffNS3_10adamMode_tEfEEvlPViT_T0_DpT1_,"",@"SHT_CUDA_INFO"
	.sectionflags	@""
	.align	4


	//----- nvinfo : EIATTR_CUDA_API_VERSION
	.align		4
        /*0000*/ 	.byte	0x04, 0x37
        /*0002*/ 	.short	(.L_899 - .L_898)
.L_898:
        /*0004*/ 	.word	0x00000082


	//----- nvinfo : EIATTR_KPARAM_INFO
	.align		4
.L_899:
        /*0008*/ 	.byte	0x04, 0x17
        /*000a*/ 	.short	(.L_901 - .L_900)
.L_900:
        /*000c*/ 	.word	0x00000000
        /*0010*/ 	.short	0x000b
        /*0012*/ 	.short	0x0e70
        /*0014*/ 	.byte	0x00, 0xf0, 0x11, 0x00


	//----- nvinfo : EIATTR_KPARAM_INFO
	.align		4
.L_901:
        /*0018*/ 	.byte	0x04, 0x17
        /*001a*/ 	.short	(.L_903 - .L_902)
.L_902:
        /*001c*/ 	.word	0x00000000
        /*0020*/ 	.short	0x000a
        /*0022*/ 	.short	0x0e6c
        /*0024*/ 	.byte	0x00, 0xf0, 0x11, 0x00


	//----- nvinfo : EIATTR_KPARAM_INFO
	.align		4
.L_903:
        /*0028*/ 	.byte	0x04, 0x17
        /*002a*/ 	.short	(.L_905 - .L_904)
.L_904:
        /*002c*/ 	.word	0x00000000
        /*0030*/ 	.short	0x0009
        /*0032*/ 	.short	0x0e68
        /*0034*/ 	.byte	0x00, 0xf0, 0x11, 0x00


	//----- nvinfo : EIATTR_KPARAM_INFO
	.align		4
.L_905:
        /*0038*/ 	.byte	0x04, 0x17
        /*003a*/ 	.short	(.L_907 - .L_906)
.L_906:
        /*003c*/ 	.word	0x00000000
        /*0040*/ 	.short	0x0008
        /*0042*/ 	.short	0x0e64
        /*0044*/ 	.byte	0x00, 0xf0, 0x11, 0x00


	//----- nvinfo : EIATTR_KPARAM_INFO
	.align		4
.L_907:
        /*0048*/ 	.byte	0x04, 0x17
        /*004a*/ 	.short	(.L_909 - .L_908)
.L_908:
        /*004c*/ 	.word	0x00000000
        /*0050*/ 	.short	0x0007
        /*0052*/ 	.short	0x0e60
        /*0054*/ 	.byte	0x00, 0xf0, 0x11, 0x00


	//----- nvinfo : EIATTR_KPARAM_INFO
	.align		4
.L_909:
        /*0058*/ 	.byte	0x04, 0x17
        /*005a*/ 	.short	(.L_911 - .L_910)
.L_910:
        /*005c*/ 	.word	0x00000000
        /*0060*/ 	.short	0x0006
        /*0062*/ 	.short	0x0e5c
        /*0064*/ 	.byte	0x00, 0xf0, 0x11, 0x00


	//----- nvinfo : EIATTR_KPARAM_INFO
	.align		4
.L_911:
        /*0068*/ 	.byte	0x04, 0x17
        /*006a*/ 	.short	(.L_913 - .L_912)
.L_912:
        /*006c*/ 	.word	0x00000000
        /*0070*/ 	.short	0x0005
        /*0072*/ 	.short	0x0e58
        /*0074*/ 	.byte	0x00, 0xf0, 0x11, 0x00


	//----- nvinfo : EIATTR_KPARAM_INFO
	.align		4
.L_913:
        /*0078*/ 	.byte	0x04, 0x17
        /*007a*/ 	.short	(.L_915 - .L_914)
.L_914:
        /*007c*/ 	.word	0x00000000
        /*0080*/ 	.short	0x0004
        /*0082*/ 	.short	0x0e54
        /*0084*/ 	.byte	0x00, 0xf0, 0x11, 0x00


	//----- nvinfo : EIATTR_KPARAM_INFO
	.align		4
.L_915:
        /*0088*/ 	.byte	0x04, 0x17
        /*008a*/ 	.short	(.L_917 - .L_916)
.L_916:
        /*008c*/ 	.word	0x00000000
        /*0090*/ 	.short	0x0003
        /*0092*/ 	.short	0x0e50
        /*0094*/ 	.byte	0x00, 0xf0, 0x05, 0x00


	//----- nvinfo : EIATTR_KPARAM_INFO
	.align		4
.L_917:
        /*0098*/ 	.byte	0x04, 0x17
        /*009a*/ 	.short	(.L_919 - .L_918)
.L_918:
        /*009c*/ 	.word	0x00000000
        /*00a0*/ 	.short	0x0002
        /*00a2*/ 	.short	0x0010
        /*00a4*/ 	.byte	0x00, 0xf0, 0x01, 0x39


	//----- nvinfo : EIATTR_KPARAM_INFO
	.align		4
.L_919:
        /*00a8*/ 	.byte	0x04, 0x17
        /*00aa*/ 	.short	(.L_921 - .L_920)
.L_920:
        /*00ac*/ 	.word	0x00000000
        /*00b0*/ 	.short	0x0001
        /*00b2*/ 	.short	0x0008
        /*00b4*/ 	.byte	0x00, 0xf5, 0x21, 0x00


	//----- nvinfo : EIATTR_KPARAM_INFO
	.align		4
.L_921:
        /*00b8*/ 	.byte	0x04, 0x17
        /*00ba*/ 	.short	(.L_923 - .L_922)
.L_922:
        /*00bc*/ 	.word	0x00000000
        /*00c0*/ 	.short	0x0000
        /*00c2*/ 	.short	0x0000
        /*00c4*/ 	.byte	0x00, 0xf0, 0x21, 0x00


	//----- nvinfo : EIATTR_SPARSE_MMA_MASK
	.align		4
.L_923:
        /*00c8*/ 	.byte	0x03, 0x50
        /*00ca*/ 	.short	0x0000


	//----- nvinfo : EIATTR_MAXREG_COUNT
	.align		4
        /*00cc*/ 	.byte	0x03, 0x1b
        /*00ce*/ 	.short	0x00ff


	//----- nvinfo : EIATTR_NUM_BARRIERS
	.align		4
        /*00d0*/ 	.byte	0x02, 0x4c
        /*00d2*/ 	.byte	0x01
	.zero		1


	//----- nvinfo : EIATTR_MERCURY_ISA_VERSION
	.align		4
        /*00d4*/ 	.byte	0x03, 0x5f
        /*00d6*/ 	.short	0x0101


	//----- nvinfo : EIATTR_COOP_GROUP_MASK_REGIDS
	.align		4
        /*00d8*/ 	.byte	0x04, 0x29
        /*00da*/ 	.short	(.L_925 - .L_924)


	//   ....[0]....
.L_924:
        /*00dc*/ 	.word	0xffffffff


	//   ....[1]....
        /*00e0*/ 	.word	0xffffffff


	//   ....[2]....
        /*00e4*/ 	.word	0xffffffff


	//   ....[3]....
        /*00e8*/ 	.word	0xffffffff


	//   ....[4]....
        /*00ec*/ 	.word	0xffffffff


	//   ....[5]....
        /*00f0*/ 	.word	0xffffffff


	//   ....[6]....
        /*00f4*/ 	.word	0xffffffff


	//   ....[7]....
        /*00f8*/ 	.word	0xffffffff


	//   ....[8]....
        /*00fc*/ 	.word	0xffffffff


	//----- nvinfo : EIATTR_COOP_GROUP_INSTR_OFFSETS
	.align		4
.L_925:
        /*0100*/ 	.byte	0x04, 0x28
        /*0102*/ 	.short	(.L_927 - .L_926)


	//   ....[0]....
.L_926:
        /*0104*/ 	.word	0x00003870


	//   ....[1]....
        /*0108*/ 	.word	0x000038f0


	//   ....[2]....
        /*010c*/ 	.word	0x00003920


	//   ....[3]....
        /*0110*/ 	.word	0x00003950


	//   ....[4]....
        /*0114*/ 	.word	0x00003970


	//   ....[5]....
        /*0118*/ 	.word	0x00003a40


	//   ....[6]....
        /*011c*/ 	.word	0x00003a60


	//   ....[7]....
        /*0120*/ 	.word	0x00003a80


	//   ....[8]....
        /*0124*/ 	.word	0x00003aa0


	//----- nvinfo : EIATTR_VRC_CTA_INIT_COUNT
	.align		4
.L_927:
        /*0128*/ 	.byte	0x02, 0x4a
	.zero		1
	.zero		1


	//----- nvinfo : EIATTR_EXIT_INSTR_OFFSETS
	.align		4
        /*012c*/ 	.byte	0x04, 0x1c
        /*012e*/ 	.short	(.L_929 - .L_928)


	//   ....[0]....
.L_928:
        /*0130*/ 	.word	0x000039b0


	//   ....[1]....
        /*0134*/ 	.word	0x00003ab0


	//   ....[2]....
        /*0138*/ 	.word	0x00003b50


	//   ....[3]....
        /*013c*/ 	.word	0x00003c60


	//----- nvinfo : EIATTR_CRS_STACK_SIZE
	.align		4
.L_929:
        /*0140*/ 	.byte	0x04, 0x1e
        /*0142*/ 	.short	(.L_931 - .L_930)
.L_930:
        /*0144*/ 	.word	0x00000000


	//----- nvinfo : EIATTR_CBANK_PARAM_SIZE
	.align		4
.L_931:
        /*0148*/ 	.byte	0x03, 0x19
        /*014a*/ 	.short	0x0e74


	//----- nvinfo : EIATTR_PARAM_CBANK
	.align		4
        /*014c*/ 	.byte	0x04, 0x0a
        /*014e*/ 	.short	(.L_933 - .L_932)
	.align		4
.L_932:
        /*0150*/ 	.word	index@(.nv.constant0._Z25multi_tensor_apply_kernelI18TensorListMetadataILi5ELb1EEN18transformer_engine17multi_tensor_adam17AdamFunctorMasterI13__nv_fp8_e4m3ffiEEJffffffNS3_10adamMode_tEfEEvlPViT_T0_DpT1_)
        /*0154*/ 	.short	0x0380
        /*0156*/ 	.short	0x0e74


	//----- nvinfo : EIATTR_SW_WAR
	.align		4
.L_933:
        /*0158*/ 	.byte	0x04, 0x36
        /*015a*/ 	.short	(.L_935 - .L_934)
.L_934:
        /*015c*/ 	.word	0x00000008
.L_935:


//--------------------- .nv.info._Z25multi_tensor_apply_kernelI18TensorListMetadataILi5ELb1EEN18transformer_engine17multi_tensor_adam17AdamFunctorMasterI13__nv_fp8_e5m213__nv_bfloat16fiEEJffffffNS3_10adamMode_tEfEEvlPViT_T0_DpT1_ --------------------------
	.section	.nv.info._Z25multi_tensor_apply_kernelI18TensorListMetadataILi5ELb1EEN18transformer_engine17multi_tensor_adam17AdamFunctorMasterI13__nv_fp8_e5m213__nv_bfloat16fiEEJffffffNS3_10adamMode_tEfEEvlPViT_T0_DpT1_,"",@"SHT_CUDA_INFO"
	.sectionflags	@""
	.align	4


	//----- nvinfo : EIATTR_CUDA_API_VERSION
	.align		4
        /*0000*/ 	.byte	0x04, 0x37
        /*0002*/ 	.short	(.L_937 - .L_936)
.L_936:
        /*0004*/ 	.word	0x00000082


	//----- nvinfo : EIATTR_KPARAM_INFO
	.align		4
.L_937:
        /*0008*/ 	.byte	0x04, 0x17
        /*000a*/ 	.short	(.L_939 - .L_938)
.L_938:
        /*000c*/ 	.word	0x00000000
        /*0010*/ 	.short	0x000b
        /*0012*/ 	.short	0x0e70
        /*0014*/ 	.byte	0x00, 0xf0, 0x11, 0x00


	//----- nvinfo : EIATTR_KPARAM_INFO
	.align		4
.L_939:
        /*0018*/ 	.byte	0x04, 0x17
        /*001a*/ 	.short	(.L_941 - .L_940)
.L_940:
        /*001c*/ 	.word	0x00000000
        /*0020*/ 	.short	0x000a
        /*0022*/ 	.short	0x0e6c
        /*0024*/ 	.byte	0x00, 0xf0, 0x11, 0x00


	//----- nvinfo : EIATTR_KPARAM_INFO
	.align		4
.L_941:
        /*0028*/ 	.byte	0x04, 0x17
        /*002a*/ 	.short	(.L_943 - .L_942)
.L_942:
        /*002c*/ 	.word	0x00000000
        /*0030*/ 	.short	0x0009
        /*0032*/ 	.short	0x0e68
        /*0034*/ 	.byte	0x00, 0xf0, 0x11, 0x00


	//----- nvinfo : EIATTR_KPARAM_INFO
	.align		4
.L_943:
        /*0038*/ 	.byte	0x04, 0x17
        /*003a*/ 	.short	(.L_945 - .L_944)
.L_944:
        /*003c*/ 	.word	0x00000000
        /*0040*/ 	.short	0x0008
        /*0042*/ 	.short	0x0e64
        /*0044*/ 	.byte	0x00, 0xf0, 0x11, 0x00


	//----- nvinfo : EIATTR_KPARAM_INFO
	.align		4
.L_945:
        /*0048*/ 	.byte	0x04, 0x17
        /*004a*/ 	.short	(.L_947 - .L_946)
.L_946:
        /*004c*/ 	.word	0x00000000
        /*0050*/ 	.short	0x0007
        /*0052*/ 	.short	0x0e60
        /*0054*/ 	.byte	0x00, 0xf0, 0x11, 0x00


	//----- nvinfo : EIATTR_KPARAM_INFO
	.align		4
.L_947:
        /*0058*/ 	.byte	0x04, 0x17
        /*005a*/ 	.short	(.L_949 - .L_948)
.L_948:
        /*005c*/ 	.word	0x00000000
        /*0060*/ 	.short	0x0006
        /*0062*/ 	.short	0x0e5c
        /*0064*/ 	.byte	0x00, 0xf0, 0x11, 0x00


	//----- nvinfo : EIATTR_KPARAM_INFO
	.align		4
.L_949:
        /*0068*/ 	.byte	0x04, 0x17
        /*006a*/ 	.short	(.L_951 - .L_950)
.L_950:
        /*006c*/ 	.word	0x00000000
        /*0070*/ 	.short	0x0005
        /*0072*/ 	.short	0x0e58
        /*0074*/ 	.byte	0x00, 0xf0, 0x11, 0x00


	//----- nvinfo : EIATTR_KPARAM_INFO
	.align		4
.L_951:
        /*0078*/ 	.byte	0x04, 0x17
        /*007a*/ 	.short	(.L_953 - .L_952)
.L_952:
        /*007c*/ 	.word	0x00000000
        /*0080*/ 	.short	0x0004
        /*0082*/ 	.short	0x0e54
        /*0084*/ 	.byte	0x00, 0xf0, 0x11, 0x00


	//----- nvinfo : EIATTR_KPARAM_INFO
	.align		4
.L_953:
        /*0088*/ 	.byte	0x04, 0x17
        /*008a*/ 	.short	(.L_955 - .L_954)
.L_954:
        /*008c*/ 	.word	0x00000000
        /*0090*/ 	.short	0x0003
        /*0092*/ 	.short	0x0e50
        /*0094*/ 	.byte	0x00, 0xf0, 0x05, 0x00


	//----- nvinfo : EIATTR_KPARAM_INFO
	.align		4
.L_955:
        /*0098*/ 	.byte	0x04, 0x17
        /*009a*/ 	.short	(.L_957 - .L_956)
.L_956:
        /*009c*/ 	.word	0x00000000
        /*00a0*/ 	.short	0x0002
        /*00a2*/ 	.short	0x0010
        /*00a4*/ 	.byte	0x00, 0xf0, 0x01, 0x39


	//----- nvinfo : EIATTR_KPARAM_INFO
	.align		4
.L_957:
        /*00a8*/ 	.byte	0x04, 0x17
        /*00aa*/ 	.short	(.L_959 - .L_958)
.L_958:
        /*00ac*/ 	.word	0x00000000
        /*00b0*/ 	.short	0x0001
        /*00b2*/ 	.short	0x0008
        /*00b4*/ 	.byte	0x00, 0xf5, 0x21, 0x00


	//----- nvinfo : EIATTR_KPARAM_INFO
	.align		4
.L_959:
        /*00b8*/ 	.byte	0x04, 0x17
        /*00ba*/ 	.short	(.L_961 - .L_960)
.L_960:
        /*00bc*/ 	.word	0x00000000
        /*00c0*/ 	.short	0x0000
        /*00c2*/ 	.short	0x0000
        /*00c4*/ 	.byte	0x00, 0xf0, 0x21, 0x00


	//----- nvinfo : EIATTR_SPARSE_MMA_MASK
	.align		4
.L_961:
        /*00c8*/ 	.byte	0x03, 0x50
        /*00ca*/ 	.short	0x0000


	//----- nvinfo : EIATTR_MAXREG_COUNT
	.align		4
        /*00cc*/ 	.byte	0x03, 0x1b
        /*00ce*/ 	.short	0x00ff


	//----- nvinfo : EIATTR_NUM_BARRIERS
	.align		4
        /*00d0*/ 	.byte	0x02, 0x4c
        /*00d2*/ 	.byte	0x01
	.zero		1


	//----- nvinfo : EIATTR_MERCURY_ISA_VERSION
	.align		4
        /*00d4*/ 	.byte	0x03, 0x5f
        /*00d6*/ 	.short	0x0101


	//----- nvinfo : EIATTR_COOP_GROUP_MASK_REGIDS
	.align		4
        /*00d8*/ 	.byte	0x04, 0x29
        /*00da*/ 	.short	(.L_963 - .L_962)


	//   ....[0]....
.L_962:
        /*00dc*/ 	.word	0xffffffff


	//   ....[1]....
        /*00e0*/ 	.word	0xffffffff


	//   ....[2]....
        /*00e4*/ 	.word	0xffffffff


	//   ....[3]....
        /*00e8*/ 	.word	0xffffffff


	//   ....[4]....
        /*00ec*/ 	.word	0xffffffff


	//   ....[5]....
        /*00f0*/ 	.word	0xffffffff


	//   ....[6]....
        /*00f4*/ 	.word	0xffffffff


	//   ....[7]....
        /*00f8*/ 	.word	0xffffffff


	//   ....[8]....
        /*00fc*/ 	.word	0xffffffff


	//----- nvinfo : EIATTR_COOP_GROUP_INSTR_OFFSETS
	.align		4
.L_963:
        /*0100*/ 	.byte	0x04, 0x28
        /*0102*/ 	.short	(.L_965 - .L_964)


	//   ....[0]....
.L_964:
        /*0104*/ 	.word	0x00003940


	//   ....[1]....
        /*0108*/ 	.word	0x000039c0


	//   ....[2]....
        /*010c*/ 	.word	0x000039f0


	//   ....[3]....
        /*0110*/ 	.word	0x00003a20


	//   ....[4]....
        /*0114*/ 	.word	0x00003a40


	//   ....[5]....
        /*0118*/ 	.word	0x00003b10


	//   ....[6]....
        /*011c*/ 	.word	0x00003b30


	//   ....[7]....
        /*0120*/ 	.word	0x00003b50


	//   ....[8]....
        /*0124*/ 	.word	0x00003b70


	//----- nvinfo : EIATTR_VRC_CTA_INIT_COUNT
	.align		4
.L_965:
        /*0128*/ 	.byte	0x02, 0x4a
	.zero		1
	.zero		1


	//----- nvinfo : EIATTR_EXIT_INSTR_OFFSETS
	.align		4
        /*012c*/ 	.byte	0x04, 0x1c
        /*012e*/ 	.short	(.L_967 - .L_966)


	//   ....[0]....
.L_966:
        /*0130*/ 	.word	0x00003a80


	//   ....[1]....
        /*0134*/ 	.word	0x00003b80


	//   ....[2]....
        /*0138*/ 	.word	0x00003c20


	//   ....[3]....
        /*013c*/ 	.word	0x00003d30


	//----- nvinfo : EIATTR_CRS_STACK_SIZE
	.align		4
.L_967:
        /*0140*/ 	.byte	0x04, 0x1e
        /*0142*/ 	.short	(.L_969 - .L_968)
.L_968:
        /*0144*/ 	.word	0x00000000


	//----- nvinfo : EIATTR_CBANK_PARAM_SIZE
	.align		4
.L_969:
        /*0148*/ 	.byte	0x03, 0x19
        /*014a*/ 	.short	0x0e74


	//----- nvinfo : EIATTR_PARAM_CBANK
	.align		4
        /*014c*/ 	.byte	0x04, 0x0a
        /*014e*/ 	.short	(.L_971 - .L_970)
	.align		4
.L_970:
        /*0150*/ 	.word	index@(.nv.constant0._Z25multi_tensor_apply_kernelI18TensorListMetadataILi5ELb1EEN18transformer_engine17multi_tensor_adam17AdamFunctorMasterI13__nv_fp8_e5m213__nv_bfloat16fiEEJffffffNS3_10adamMode_tEfEEvlPViT_T0_DpT1_)
        /*0154*/ 	.short	0x0380
        /*0156*/ 	.short	0x0e74


	//----- nvinfo : EIATTR_SW_WAR
	.align		4
.L_971:
        /*0158*/ 	.byte	0x04, 0x36
        /*015a*/ 	.short	(.L_973 - .L_972)
.L_972:
        /*015c*/ 	.word	0x00000008
.L_973:


//--------------------- .nv.info._Z25multi_tensor_apply_kernelI18TensorListMetadataILi5ELb1EEN18transformer_engine17multi_tensor_adam17AdamFunctorMasterI13__nv_fp8_e5m26__halffiEEJffffffNS3_10adamMode_tEfEEvlPViT_T0_DpT1_ --------------------------
	.section	.nv.info._Z25multi_tensor_apply_kernelI18TensorListMetadataILi5ELb1EEN18transformer_engine17multi_tensor_adam17AdamFunctorMasterI13__nv_fp8_e5m26__halffiEEJffffffNS3_10adamMode_tEfEEvlPViT_T0_DpT1_,"",@"SHT_CUDA_INFO"
	.sectionflags	@""
	.align	4


	//----- nvinfo : EIATTR_CUDA_API_VERSION
	.align		4
        /*0000*/ 	.byte	0x04, 0x37
        /*0002*/ 	.short	(.L_975 - .L_974)
.L_974:
        /*0004*/ 	.word	0x00000082


	//----- nvinfo : EIATTR_KPARAM_INFO
	.align		4
.L_975:
        /*0008*/ 	.byte	0x04, 0x17
        /*000a*/ 	.short	(.L_977 - .L_976)
.L_976:
        /*000c*/ 	.word	0x00000000
        /*0010*/ 	.short	0x000b
        /*0012*/ 	.short	0x0e70
        /*0014*/ 	.byte	0x00, 0xf0, 0x11, 0x00


	//----- nvinfo : EIATTR_KPARAM_INFO
	.align		4
.L_977:
        /*0018*/ 	.byte	0x04, 0x17
        /*001a*/ 	.short	(.L_979 - .L_978)
.L_978:
        /*001c*/ 	.word	0x00000000
        /*0020*/ 	.short	0x000a
        /*0022*/ 	.short	0x0e6c
        /*0024*/ 	.byte	0x00, 0xf0, 0x11, 0x00


	//----- nvinfo : EIATTR_KPARAM_INFO
	.align		4
.L_979:
        /*0028*/ 	.byte	0x04, 0x17
        /*002a*/ 	.short	(.L_981 - .L_980)
.L_980:
        /*002c*/ 	.word	0x00000000
        /*0030*/ 	.short	0x0009
        /*0032*/ 	.short	0x0e68
        /*0034*/ 	.byte	0x00, 0xf0, 0x11, 0x00


	//----- nvinfo : EIATTR_KPARAM_INFO
	.align		4
.L_981:
        /*0038*/ 	.byte	0x04, 0x17
        /*003a*/ 	.short	(.L_983 - .L_982)
.L_982:
        /*003c*/ 	.word	0x00000000
        /*0040*/ 	.short	0x0008
        /*0042*/ 	.short	0x0e64
        /*0044*/ 	.byte	0x00, 0xf0, 0x11, 0x00


	//----- nvinfo : EIATTR_KPARAM_INFO
	.align		4
.L_983:
        /*0048*/ 	.byte	0x04, 0x17
        /*004a*/ 	.short	(.L_985 - .L_984)
.L_984:
        /*004c*/ 	.word	0x00000000
        /*0050*/ 	.short	0x0007
        /*0052*/ 	.short	0x0e60
        /*0054*/ 	.byte	0x00, 0xf0, 0x11, 0x00


	//----- nvinfo : EIATTR_KPARAM_INFO
	.align		4
.L_985:
        /*0058*/ 	.byte	0x04, 0x17
        /*005a*/ 	.short	(.L_987 - .L_986)
.L_986:
        /*005c*/ 	.word	0x00000000
        /*0060*/ 	.short	0x0006
        /*0062*/ 	.short	0x0e5c
        /*0064*/ 	.byte	0x00, 0xf0, 0x11, 0x00


	//----- nvinfo : EIATTR_KPARAM_INFO
	.align		4
.L_987:
        /*0068*/ 	.byte	0x04, 0x17
        /*006a*/ 	.short	(.L_989 - .L_988)
.L_988:
        /*006c*/ 	.word	0x00000000
        /*0070*/ 	.short	0x0005
        /*0072*/ 	.short	0x0e58
        /*0074*/ 	.byte	0x00, 0xf0, 0x11, 0x00


	//----- nvinfo : EIATTR_KPARAM_INFO
	.align		4
.L_989:
        /*0078*/ 	.byte	0x04, 0x17
        /*007a*/ 	.short	(.L_991 - .L_990)
.L_990:
        /*007c*/ 	.word	0x00000000
        /*0080*/ 	.short	0x0004
        /*0082*/ 	.short	0x0e54
        /*0084*/ 	.byte	0x00, 0xf0, 0x11, 0x00


	//----- nvinfo : EIATTR_KPARAM_INFO
	.align		4
.L_991:
        /*0088*/ 	.byte	0x04, 0x17
        /*008a*/ 	.short	(.L_993 - .L_992)
.L_992:
        /*008c*/ 	.word	0x00000000
        /*0090*/ 	.short	0x0003
        /*0092*/ 	.short	0x0e50
        /*0094*/ 	.byte	0x00, 0xf0, 0x05, 0x00


	//----- nvinfo : EIATTR_KPARAM_INFO
	.align		4
.L_993:
        /*0098*/ 	.byte	0x04, 0x17
        /*009a*/ 	.short	(.L_995 - .L_994)
.L_994:
        /*009c*/ 	.word	0x00000000
        /*00a0*/ 	.short	0x0002
        /*00a2*/ 	.short	0x0010
        /*00a4*/ 	.byte	0x00, 0xf0, 0x01, 0x39


	//----- nvinfo : EIATTR_KPARAM_INFO
	.align		4
.L_995:
        /*00a8*/ 	.byte	0x04, 0x17
        /*00aa*/ 	.short	(.L_997 - .L_996)
.L_996:
        /*00ac*/ 	.word	0x00000000
        /*00b0*/ 	.short	0x0001
        /*00b2*/ 	.short	0x0008
        /*00b4*/ 	.byte	0x00, 0xf5, 0x21, 0x00


	//----- nvinfo : EIATTR_KPARAM_INFO
	.align		4
.L_997:
        /*00b8*/ 	.byte	0x04, 0x17
        /*00ba*/ 	.short	(.L_999 - .L_998)
.L_998:
        /*00bc*/ 	.word	0x00000000
        /*00c0*/ 	.short	0x0000
        /*00c2*/ 	.short	0x0000
        /*00c4*/ 	.byte	0x00, 0xf0, 0x21, 0x00


	//----- nvinfo : EIATTR_SPARSE_MMA_MASK
	.align		4
.L_999:
        /*00c8*/ 	.byte	0x03, 0x50
        /*00ca*/ 	.short	0x0000


	//----- nvinfo : EIATTR_MAXREG_COUNT
	.align		4
        /*00cc*/ 	.byte	0x03, 0x1b
        /*00ce*/ 	.short	0x00ff


	//----- nvinfo : EIATTR_NUM_BARRIERS
	.align		4
        /*00d0*/ 	.byte	0x02, 0x4c
        /*00d2*/ 	.byte	0x01
	.zero		1


	//----- nvinfo : EIATTR_MERCURY_ISA_VERSION
	.align		4
        /*00d4*/ 	.byte	0x03, 0x5f
        /*00d6*/ 	.short	0x0101


	//----- nvinfo : EIATTR_COOP_GROUP_MASK_REGIDS
	.align		4
        /*00d8*/ 	.byte	0x04, 0x29
        /*00da*/ 	.short	(.L_1001 - .L_1000)


	//   ....[0]....
.L_1000:
        /*00dc*/ 	.word	0xffffffff


	//   ....[1]....
        /*00e0*/ 	.word	0xffffffff


	//   ....[2]....
        /*00e4*/ 	.word	0xffffffff


	//   ....[3]....
        /*00e8*/ 	.word	0xffffffff


	//   ....[4]....
        /*00ec*/ 	.word	0xffffffff


	//   ....[5]....
        /*00f0*/ 	.word	0xffffffff


	//   ....[6]....
        /*00f4*/ 	.word	0xffffffff


	//   ....[7]....
        /*00f8*/ 	.word	0xffffffff


	//   ....[8]....
        /*00fc*/ 	.word	0xffffffff


	//----- nvinfo : EIATTR_COOP_GROUP_INSTR_OFFSETS
	.align		4
.L_1001:
        /*0100*/ 	.byte	0x04, 0x28
        /*0102*/ 	.short	(.L_1003 - .L_1002)


	//   ....[0]....
.L_1002:
        /*0104*/ 	.word	0x00003930


	//   ....[1]....
        /*0108*/ 	.word	0x000039b0


	//   ....[2]....
        /*010c*/ 	.word	0x000039e0


	//   ....[3]....
        /*0110*/ 	.word	0x00003a10


	//   ....[4]....
        /*0114*/ 	.word	0x00003a30


	//   ....[5]....
        /*0118*/ 	.word	0x00003b00


	//   ....[6]....
        /*011c*/ 	.word	0x00003b20


	//   ....[7]....
        /*0120*/ 	.word	0x00003b40


	//   ....[8]....
        /*0124*/ 	.word	0x00003b60


	//----- nvinfo : EIATTR_VRC_CTA_INIT_COUNT
	.align		4
.L_1003:
        /*0128*/ 	.byte	0x02, 0x4a
	.zero		1
	.zero		1


	//----- nvinfo : EIATTR_EXIT_INSTR_OFFSETS
	.align		4
        /*012c*/ 	.byte	0x04, 0x1c
        /*012e*/ 	.short	(.L_1005 - .L_1004)


	//   ....[0]....
.L_1004:
        /*0130*/ 	.word	0x00003a70


	//   ....[1]....
        /*0134*/ 	.word	0x00003b70


	//   ....[2]....
        /*0138*/ 	.word	0x00003c10


	//   ....[3]....
        /*013c*/ 	.word	0x00003d20


	//----- nvinfo : EIATTR_CRS_STACK_SIZE
	.align		4
.L_1005:
        /*0140*/ 	.byte	0x04, 0x1e
        /*0142*/ 	.short	(.L_1007 - .L_1006)
.L_1006:
        /*0144*/ 	.word	0x00000000


	//----- nvinfo : EIATTR_CBANK_PARAM_SIZE
	.align		4
.L_1007:
        /*0148*/ 	.byte	0x03, 0x19
        /*014a*/ 	.short	0x0e74


	//----- nvinfo : EIATTR_PARAM_CBANK
	.align		4
        /*014c*/ 	.byte	0x04, 0x0a
        /*014e*/ 	.short	(.L_1009 - .L_1008)
	.align		4
.L_1008:
        /*0150*/ 	.word	index@(.nv.constant0._Z25multi_tensor_apply_kernelI18TensorListMetadataILi5ELb1EEN18transformer_engine17multi_tensor_adam17AdamFunctorMasterI13__nv_fp8_e5m26__halffiEEJffffffNS3_10adamMode_tEfEEvlPViT_T0_DpT1_)
        /*0154*/ 	.short	0x0380
        /*0156*/ 	.short	0x0e74


	//----- nvinfo : EIATTR_SW_WAR
	.align		4
.L_1009:
        /*0158*/ 	.byte	0x04, 0x36
        /*015a*/ 	.short	(.L_1011 - .L_1010)
.L_1010:
        /*015c*/ 	.word	0x00000008
.L_1011:


//--------------------- .nv.info._Z25multi_tensor_apply_kernelI18TensorListMetadataILi5ELb1EEN18transformer_engine17multi_tensor_adam17AdamFunctorMasterI13__nv_fp8_e5m2ffiEEJffffffNS3_10adamMode_tEfEEvlPViT_T0_DpT1_ --------------------------
	.section	.nv.info._Z25multi_tensor_apply_kernelI18TensorListMetadataILi5ELb1EEN18transformer_engine17multi_tensor_adam17AdamFunctorMasterI13__nv_fp8_e5m2ffiEEJffffffNS3_10adamMode_tEfEEvlPViT_T0_DpT1_,"",@"SHT_CUDA_INFO"
	.sectionflags	@""
	.align	4


	//----- nvinfo : EIATTR_CUDA_API_VERSION
	.align		4
        /*0000*/ 	.byte	0x04, 0x37
        /*0002*/ 	.short	(.L_1013 - .L_1012)
.L_1012:
        /*0004*/ 	.word	0x00000082


	//----- nvinfo : EIATTR_KPARAM_INFO
	.align		4
.L_1013:
        /*0008*/ 	.byte	0x04, 0x17
        /*000a*/ 	.short	(.L_1015 - .L_1014)
.L_1014:
        /*000c*/ 	.word	0x00000000
        /*0010*/ 	.short	0x000b
        /*0012*/ 	.short	0x0e70
        /*0014*/ 	.byte	0x00, 0xf0, 0x11, 0x00


	//----- nvinfo : EIATTR_KPARAM_INFO
	.align		4
.L_1015:
        /*0018*/ 	.byte	0x04, 0x17
        /*001a*/ 	.short	(.L_1017 - .L_1016)
.L_1016:
        /*001c*/ 	.word	0x00000000
        /*0020*/ 	.short	0x000a
        /*0022*/ 	.short	0x0e6c
        /*0024*/ 	.byte	0x00, 0xf0, 0x11, 0x00


	//----- nvinfo : EIATTR_KPARAM_INFO
	.align		4
.L_1017:
        /*0028*/ 	.byte	0x04, 0x17
        /*002a*/ 	.short	(.L_1019 - .L_1018)
.L_1018:
        /*002c*/ 	.word	0x00000000
        /*0030*/ 	.short	0x0009
        /*0032*/ 	.short	0x0e68
        /*0034*/ 	.byte	0x00, 0xf0, 0x11, 0x00


	//----- nvinfo : EIATTR_KPARAM_INFO
	.align		4
.L_1019:
        /*0038*/ 	.byte	0x04, 0x17
        /*003a*/ 	.short	(.L_1021 - .L_1020)
.L_1020:
        /*003c*/ 	.word	0x00000000
        /*0040*/ 	.short	0x0008
        /*0042*/ 	.short	0x0e64
        /*0044*/ 	.byte	0x00, 0xf0, 0x11, 0x00


	//----- nvinfo : EIATTR_KPARAM_INFO
	.align		4
.L_1021:
        /*0048*/ 	.byte	0x04, 0x17
        /*004a*/ 	.short	(.L_1023 - .L_1022)
.L_1022:
        /*004c*/ 	.word	0x00000000
        /*0050*/ 	.short	0x0007
        /*0052*/ 	.short	0x0e60
        /*0054*/ 	.byte	0x00, 0xf0, 0x11, 0x00


	//----- nvinfo : EIATTR_KPARAM_INFO
	.align		4
.L_1023:
        /*0058*/ 	.byte	0x04, 0x17
        /*005a*/ 	.short	(.L_1025 - .L_1024)
.L_1024:
        /*005c*/ 	.word	0x00000000
        /*0060*/ 	.short	0x0006
        /*0062*/ 	.short	0x0e5c
        /*0064*/ 	.byte	0x00, 0xf0, 0x11, 0x00


	//----- nvinfo : EIATTR_KPARAM_INFO
	.align		4
.L_1025:
        /*0068*/ 	.byte	0x04, 0x17
        /*006a*/ 	.short	(.L_1027 - .L_1026)
.L_1026:
        /*006c*/ 	.word	0x00000000
        /*0070*/ 	.short	0x0005
        /*0072*/ 	.short	0x0e58
        /*0074*/ 	.byte	0x00, 0xf0, 0x11, 0x00


	//----- nvinfo : EIATTR_KPARAM_INFO
	.align		4
.L_1027:
        /*0078*/ 	.byte	0x04, 0x17
        /*007a*/ 	.short	(.L_1029 - .L_1028)
.L_1028:
        /*007c*/ 	.word	0x00000000
        /*0080*/ 	.short	0x0004
        /*0082*/ 	.short	0x0e54
        /*0084*/ 	.byte	0x00, 0xf0, 0x11, 0x00


	//----- nvinfo : EIATTR_KPARAM_INFO
	.align		4
.L_1029:
        /*0088*/ 	.byte	0x04, 0x17
        /*008a*/ 	.short	(.L_1031 - .L_1030)
.L_1030:
        /*008c*/ 	.word	0x00000000
        /*0090*/ 	.short	0x0003
        /*0092*/ 	.short	0x0e50
        /*0094*/ 	.byte	0x00, 0xf0, 0x05, 0x00


	//----- nvinfo : EIATTR_KPARAM_INFO
	.align		4
.L_1031:
        /*0098*/ 	.byte	0x04, 0x17
        /*009a*/ 	.short	(.L_1033 - .L_1032)
.L_1032:
        /*009c*/ 	.word	0x00000000
        /*00a0*/ 	.short	0x0002
        /*00a2*/ 	.short	0x0010
        /*00a4*/ 	.byte	0x00, 0xf0, 0x01, 0x39


	//----- nvinfo : EIATTR_KPARAM_INFO
	.align		4
.L_1033:
        /*00a8*/ 	.byte	0x04, 0x17
        /*00aa*/ 	.short	(.L_1035 - .L_1034)
.L_1034:
        /*00ac*/ 	.word	0x00000000
        /*00b0*/ 	.short	0x0001
        /*00b2*/ 	.short	0x0008
        /*00b4*/ 	.byte	0x00, 0xf5, 0x21, 0x00


	//----- nvinfo : EIATTR_KPARAM_INFO
	.align		4
.L_1035:
        /*00b8*/ 	.byte	0x04, 0x17
        /*00ba*/ 	.short	(.L_1037 - .L_1036)
.L_1036:
        /*00bc*/ 	.word	0x00000000
        /*00c0*/ 	.short	0x0000
        /*00c2*/ 	.short	0x0000
        /*00c4*/ 	.byte	0x00, 0xf0, 0x21, 0x00


	//----- nvinfo : EIATTR_SPARSE_MMA_MASK
	.align		4
.L_1037:
        /*00c8*/ 	.byte	0x03, 0x50
        /*00ca*/ 	.short	0x0000


	//----- nvinfo : EIATTR_MAXREG_COUNT
	.align		4
        /*00cc*/ 	.byte	0x03, 0x1b
        /*00ce*/ 	.short	0x00ff


	//----- nvinfo : EIATTR_NUM_BARRIERS
	.align		4
        /*00d0*/ 	.byte	0x02, 0x4c
        /*00d2*/ 	.byte	0x01
	.zero		1


	//----- nvinfo : EIATTR_MERCURY_ISA_VERSION
	.align		4
        /*00d4*/ 	.byte	0x03, 0x5f
        /*00d6*/ 	.short	0x0101


	//----- nvinfo : EIATTR_COOP_GROUP_MASK_REGIDS
	.align		4
        /*00d8*/ 	.byte	0x04, 0x29
        /*00da*/ 	.short	(.L_1039 - .L_1038)


	//   ....[0]....
.L_1038:
        /*00dc*/ 	.word	0xffffffff


	//   ....[1]....
        /*00e0*/ 	.word	0xffffffff


	//   ....[2]....
        /*00e4*/ 	.word	0xffffffff


	//   ....[3]....
        /*00e8*/ 	.word	0xffffffff


	//   ....[4]....
        /*00ec*/ 	.word	0xffffffff


	//   ....[5]....
        /*00f0*/ 	.word	0xffffffff


	//   ....[6]....
        /*00f4*/ 	.word	0xffffffff


	//   ....[7]....
        /*00f8*/ 	.word	0xffffffff


	//   ....[8]....
        /*00fc*/ 	.word	0xffffffff


	//----- nvinfo : EIATTR_COOP_GROUP_INSTR_OFFSETS
	.align		4
.L_1039:
        /*0100*/ 	.byte	0x04, 0x28
        /*0102*/ 	.short	(.L_1041 - .L_1040)


	//   ....[0]....
.L_1040:
        /*0104*/ 	.word	0x00003870


	//   ....[1]....
        /*0108*/ 	.word	0x000038f0


	//   ....[2]....
        /*010c*/ 	.word	0x00003920


	//   ....[3]....
        /*0110*/ 	.word	0x00003950


	//   ....[4]....
        /*0114*/ 	.word	0x00003970


	//   ....[5]....
        /*0118*/ 	.word	0x00003a40


	//   ....[6]....
        /*011c*/ 	.word	0x00003a60


	//   ....[7]....
        /*0120*/ 	.word	0x00003a80


	//   ....[8]....
        /*0124*/ 	.word	0x00003aa0


	//----- nvinfo : EIATTR_VRC_CTA_INIT_COUNT
	.align		4
.L_1041:
        /*0128*/ 	.byte	0x02, 0x4a
	.zero		1
	.zero		1


	//----- nvinfo : EIATTR_EXIT_INSTR_OFFSETS
	.align		4
        /*012c*/ 	.byte	0x04, 0x1c
        /*012e*/ 	.short	(.L_1043 - .L_1042)


	//   ....[0]....
.L_1042:
        /*0130*/ 	.word	0x000039b0


	//   ....[1]....
        /*0134*/ 	.word	0x00003ab0


	//   ....[2]....
        /*0138*/ 	.word	0x00003b50


	//   ....[3]....
        /*013c*/ 	.word	0x00003c60


	//----- nvinfo : EIATTR_CRS_STACK_SIZE
	.align		4
.L_1043:
        /*0140*/ 	.byte	0x04, 0x1e
        /*0142*/ 	.short	(.L_1045 - .L_1044)
.L_1044:
        /*0144*/ 	.word	0x00000000


	//----- nvinfo : EIATTR_CBANK_PARAM_SIZE
	.align		4
.L_1045:
        /*0148*/ 	.byte	0x03, 0x19
        /*014a*/ 	.short	0x0e74


	//----- nvinfo : EIATTR_PARAM_CBANK
	.align		4
        /*014c*/ 	.byte	0x04, 0x0a
        /*014e*/ 	.short	(.L_1047 - .L_1046)
	.align		4
.L_1046:
        /*0150*/ 	.word	index@(.nv.constant0._Z25multi_tensor_apply_kernelI18TensorListMetadataILi5ELb1EEN18transformer_engine17multi_tensor_adam17AdamFunctorMasterI13__nv_fp8_e5m2ffiEEJffffffNS3_10adamMode_tEfEEvlPViT_T0_DpT1_)
        /*0154*/ 	.short	0x0380
        /*0156*/ 	.short	0x0e74


	//----- nvinfo : EIATTR_SW_WAR
	.align		4
.L_1047:
        /*0158*/ 	.byte	0x04, 0x36
        /*015a*/ 	.short	(.L_1049 - .L_1048)
.L_1048:
        /*015c*/ 	.word	0x00000008
.L_1049:


//--------------------- .nv.info._Z25multi_tensor_apply_kernelI18TensorListMetadataILi5ELb1EEN18transformer_engine17multi_tensor_adam17AdamFunctorMasterI13__nv_fp8_e4m313__nv_bfloat16flEEJffffffNS3_10adamMode_tEfEEvlPViT_T0_DpT1_ --------------------------
	.section	.nv.info._Z25multi_tensor_apply_kernelI18TensorListMetadataILi5ELb1EEN18transformer_engine17multi_tensor_adam17AdamFunctorMasterI13__nv_fp8_e4m313__nv_bfloat16flEEJffffffNS3_10adamMode_tEfEEvlPViT_T0_DpT1_,"",@"SHT_CUDA_INFO"
	.sectionflags	@""
	.align	4


	//----- nvinfo : EIATTR_CUDA_API_VERSION
	.align		4
        /*0000*/ 	.byte	0x04, 0x37
        /*0002*/ 	.short	(.L_1051 - .L_1050)
.L_1050:
        /*0004*/ 	.word	0x00000082


	//----- nvinfo : EIATTR_KPARAM_INFO
	.align		4
.L_1051:
        /*0008*/ 	.byte	0x04, 0x17
        /*000a*/ 	.short	(.L_1053 - .L_1052)
.L_1052:
        /*000c*/ 	.word	0x00000000
        /*0010*/ 	.short	0x000b
        /*0012*/ 	.short	0x0e70
        /*0014*/ 	.byte	0x00, 0xf0, 0x11, 0x00


	//----- nvinfo : EIATTR_KPARAM_INFO
	.align		4
.L_1053:
        /*0018*/ 	.byte	0x04, 0x17
        /*001a*/ 	.short	(.L_1055 - .L_1054)
.L_1054:
        /*001c*/ 	.word	0x00000000
        /*0020*/ 	.short	0x000a
        /*0022*/ 	.short	0x0e6c
        /*0024*/ 	.byte	0x00, 0xf0, 0x11, 0x00


	//----- nvinfo : EIATTR_KPARAM_INFO
	.align		4
.L_1055:
        /*0028*/ 	.byte	0x04, 0x17
        /*002a*/ 	.short	(.L_1057 - .L_1056)
.L_1056:
        /*002c*/ 	.word	0x00000000
        /*0030*/ 	.short	0x0009
        /*0032*/ 	.short	0x0e68
        /*0034*/ 	.byte	0x00, 0xf0, 0x11, 0x00


	//----- nvinfo : EIATTR_KPARAM_INFO
	.align		4
.L_1057:
        /*0038*/ 	.byte	0x04, 0x17
        /*003a*/ 	.short	(.L_1059 - .L_1058)
.L_1058:
        /*003c*/ 	.word	0x00000000
        /*0040*/ 	.short	0x0008
        /*0042*/ 	.short	0x0e64
        /*0044*/ 	.byte	0x00, 0xf0, 0x11, 0x00


	//----- nvinfo : EIATTR_KPARAM_INFO
	.align		4
.L_1059:
        /*0048*/ 	.byte	0x04, 0x17
        /*004a*/ 	.short	(.L_1061 - .L_1060)
.L_1060:
        /*004c*/ 	.word	0x00000000
        /*0050*/ 	.short	0x0007
        /*0052*/ 	.short	0x0e60
        /*0054*/ 	.byte	0x00, 0xf0, 0x11, 0x00


	//----- nvinfo : EIATTR_KPARAM_INFO
	.align		4
.L_1061:
        /*0058*/ 	.byte	0x04, 0x17
        /*005a*/ 	.short	(.L_1063 - .L_1062)
.L_1062:
        /*005c*/ 	.word	0x00000000
        /*0060*/ 	.short	0x0006
        /*0062*/ 	.short	0x0e5c
        /*0064*/ 	.byte	0x00, 0xf0, 0x11, 0x00


	//----- nvinfo : EIATTR_KPARAM_INFO
	.align		4
.L_1063:
        /*0068*/ 	.byte	0x04, 0x17
        /*006a*/ 	.short	(.L_1065 - .L_1064)
.L_1064:
        /*006c*/ 	.word	0x00000000
        /*0070*/ 	.short	0x0005
        /*0072*/ 	.short	0x0e58
        /*0074*/ 	.byte	0x00, 0xf0, 0x11, 0x00


	//----- nvinfo : EIATTR_KPARAM_INFO
	.align		4
.L_1065:
        /*0078*/ 	.byte	0x04, 0x17
        /*007a*/ 	.short	(.L_1067 - .L_1066)
.L_1066:
        /*007c*/ 	.word	0x00000000
        /*0080*/ 	.short	0x0004
        /*0082*/ 	.short	0x0e54
        /*0084*/ 	.byte	0x00, 0xf0, 0x11, 0x00


	//----- nvinfo : EIATTR_KPARAM_INFO
	.align		4
.L_1067:
        /*0088*/ 	.byte	0x04, 0x17
        /*008a*/ 	.short	(.L_1069 - .L_1068)
.L_1068:
        /*008c*/ 	.word	0x00000000
        /*0090*/ 	.short	0x0003
        /*0092*/ 	.short	0x0e50
        /*0094*/ 	.byte	0x00, 0xf0, 0x05, 0x00


	//----- nvinfo : EIATTR_KPARAM_INFO
	.align		4
.L_1069:
        /*0098*/ 	.byte	0x04, 0x17
        /*009a*/ 	.short	(.L_1071 - .L_1070)
.L_1070:
        /*009c*/ 	.word	0x00000000
        /*00a0*/ 	.short	0x0002
        /*00a2*/ 	.short	0x0010
        /*00a4*/ 	.byte	0x00, 0xf0, 0x01, 0x39


	//----- nvinfo : EIATTR_KPARAM_INFO
	.align		4
.L_1071:
        /*00a8*/ 	.byte	0x04, 0x17
        /*00aa*/ 	.short	(.L_1073 - .L_1072)
.L_1072:
        /*00ac*/ 	.word	0x00000000
        /*00b0*/ 	.short	0x0001
        /*00b2*/ 	.short	0x0008
        /*00b4*/ 	.byte	0x00, 0xf5, 0x21, 0x00


	//----- nvinfo : EIATTR_KPARAM_INFO
	.align		4
.L_1073:
        /*00b8*/ 	.byte	0x04, 0x17
        /*00ba*/ 	.short	(.L_1075 - .L_1074)
.L_1074:
        /*00bc*/ 	.word	0x00000000
        /*00c0*/ 	.short	0x0000
        /*00c2*/ 	.short	0x0000
        /*00c4*/ 	.byte	0x00, 0xf0, 0x21, 0x00


	//----- nvinfo : EIATTR_SPARSE_MMA_MASK
	.align		4
.L_1075:
        /*00c8*/ 	.byte	0x03, 0x50
        /*00ca*/ 	.short	0x0000


	//----- nvinfo : EIATTR_MAXREG_COUNT
	.align		4
        /*00cc*/ 	.byte	0x03, 0x1b
        /*00ce*/ 	.short	0x00ff


	//----- nvinfo : EIATTR_NUM_BARRIERS
	.align		4
        /*00d0*/ 	.byte	0x02, 0x4c
        /*00d2*/ 	.byte	0x01
	.zero		1


	//----- nvinfo : EIATTR_MERCURY_ISA_VERSION
	.align		4
        /*00d4*/ 	.byte	0x03, 0x5f
        /*00d6*/ 	.short	0x0101


	//----- nvinfo : EIATTR_COOP_GROUP_MASK_REGIDS
	.align		4
        /*00d8*/ 	.byte	0x04, 0x29
        /*00da*/ 	.short	(.L_1077 - .L_1076)


	//   ....[0]....
.L_1076:
        /*00dc*/ 	.word	0xffffffff


	//   ....[1]....
        /*00e0*/ 	.word	0xffffffff


	//   ....[2]....
        /*00e4*/ 	.word	0xffffffff


	//   ....[3]....
        /*00e8*/ 	.word	0xffffffff


	//   ....[4]....
        /*00ec*/ 	.word	0xffffffff


	//   ....[5]....
        /*00f0*/ 	.word	0xffffffff


	//   ....[6]....
        /*00f4*/ 	.word	0xffffffff


	//   ....[7]....
        /*00f8*/ 	.word	0xffffffff


	//   ....[8]....
        /*00fc*/ 	.word	0xffffffff


	//----- nvinfo : EIATTR_COOP_GROUP_INSTR_OFFSETS
	.align		4
.L_1077:
        /*0100*/ 	.byte	0x04, 0x28
        /*0102*/ 	.short	(.L_1079 - .L_1078)


	//   ....[0]....
.L_1078:
        /*0104*/ 	.word	0x00003c10


	//   ....[1]....
        /*0108*/ 	.word	0x00003c90


	//   ....[2]....
        /*010c*/ 	.word	0x00003cc0


	//   ....[3]....
        /*0110*/ 	.word	0x00003cf0


	//   ....[4]....
        /*0114*/ 	.word	0x00003d10


	//   ....[5]....
        /*0118*/ 	.word	0x00003de0


	//   ....[6]....
        /*011c*/ 	.word	0x00003e00


	//   ....[7]....
        /*0120*/ 	.word	0x00003e20


	//   ....[8]....
        /*0124*/ 	.word	0x00003e40


	//----- nvinfo : EIATTR_VRC_CTA_INIT_COUNT
	.align		4
.L_1079:
        /*0128*/ 	.byte	0x02, 0x4a
	.zero		1
	.zero		1


	//----- nvinfo : EIATTR_EXIT_INSTR_OFFSETS
	.align		4
        /*012c*/ 	.byte	0x04, 0x1c
        /*012e*/ 	.short	(.L_1081 - .L_1080)


	//   ....[0]....
.L_1080:
        /*0130*/ 	.word	0x00003d50


	//   ....[1]....
        /*0134*/ 	.word	0x00003e50


	//   ....[2]....
        /*0138*/ 	.word	0x00003ef0


	//   ....[3]....
        /*013c*/ 	.word	0x00004000


	//----- nvinfo : EIATTR_CRS_STACK_SIZE
	.align		4
.L_1081:
        /*0140*/ 	.byte	0x04, 0x1e
        /*0142*/ 	.short	(.L_1083 - .L_1082)
.L_1082:
        /*0144*/ 	.word	0x00000000


	//----- nvinfo : EIATTR_CBANK_PARAM_SIZE
	.align		4
.L_1083:
        /*0148*/ 	.byte	0x03, 0x19
        /*014a*/ 	.short	0x0e74


	//----- nvinfo : EIATTR_PARAM_CBANK
	.align		4
        /*014c*/ 	.byte	0x04, 0x0a
        /*014e*/ 	.short	(.L_1085 - .L_1084)
	.align		4
.L_1084:
        /*0150*/ 	.word	index@(.nv.constant0._Z25multi_tensor_apply_kernelI18TensorListMetadataILi5ELb1EEN18transformer_engine17multi_tensor_adam17AdamFunctorMasterI13__nv_fp8_e4m313__nv_bfloat16flEEJffffffNS3_10adamMode_tEfEEvlPViT_T0_DpT1_)
        /*0154*/ 	.short	0x0380
        /*0156*/ 	.short	0x0e74


	//----- nvinfo : EIATTR_SW_WAR
	.align		4
.L_1085:
        /*0158*/ 	.byte	0x04, 0x36
        /*015a*/ 	.short	(.L_1087 - .L_1086)
.L_1086:
        /*015c*/ 	.word	0x00000008
.L_1087:


//--------------------- .nv.info._Z25multi_tensor_apply_kernelI18TensorListMetadataILi5ELb1EEN18transformer_engine17multi_tensor_adam17AdamFunctorMasterI13__nv_fp8_e4m36__halfflEEJffffffNS3_10adamMode_tEfEEvlPViT_T0_DpT1_ --------------------------
	.section	.nv.info._Z25multi_tensor_apply_kernelI18TensorListMetadataILi5ELb1EEN18transformer_engine17multi_tensor_adam17AdamFunctorMasterI13__nv_fp8_e4m36__halfflEEJffffffNS3_10adamMode_tEfEEvlPViT_T0_DpT1_,"",@"SHT_CUDA_INFO"
	.sectionflags	@""
	.align	4


	//----- nvinfo : EIATTR_CUDA_API_VERSION
	.align		4
        /*0000*/ 	.byte	0x04, 0x37
        /*0002*/ 	.short	(.L_1089 - .L_1088)
.L_1088:
        /*0004*/ 	.word	0x00000082


	//----- nvinfo : EIATTR_KPARAM_INFO
	.align		4
.L_1089:
        /*0008*/ 	.byte	0x04, 0x17
        /*000a*/ 	.short	(.L_1091 - .L_1090)
.L_1090:
        /*000c*/ 	.word	0x00000000
        /*0010*/ 	.short	0x000b
        /*0012*/ 	.short	0x0e70
        /*0014*/ 	.byte	0x00, 0xf0, 0x11, 0x00


	//----- nvinfo : EIATTR_KPARAM_INFO
	.align		4
.L_1091:
        /*0018*/ 	.byte	0x04, 0x17
        /*001a*/ 	.short	(.L_1093 - .L_1092)
.L_1092:
        /*001c*/ 	.word	0x00000000
        /*0020*/ 	.short	0x000a
        /*0022*/ 	.short	0x0e6c
        /*0024*/ 	.byte	0x00, 0xf0, 0x11, 0x00


	//----- nvinfo : EIATTR_KPARAM_INFO
	.align		4
.L_1093:
        /*0028*/ 	.byte	0x04, 0x17
        /*002a*/ 	.short	(.L_1095 - .L_1094)
.L_1094:
        /*002c*/ 	.word	0x00000000
        /*0030*/ 	.short	0x0009
        /*0032*/ 	.short	0x0e68
        /*0034*/ 	.byte	0x00, 0xf0, 0x11, 0x00


	//----- nvinfo : EIATTR_KPARAM_INFO
	.align		4
.L_1095:
        /*0038*/ 	.byte	0x04, 0x17
        /*003a*/ 	.short	(.L_1097 - .L_1096)
.L_1096:
        /*003c*/ 	.word	0x00000000
        /*0040*/ 	.short	0x0008
        /*0042*/ 	.short	0x0e64
        /*0044*/ 	.byte	0x00, 0xf0, 0x11, 0x00


	//----- nvinfo : EIATTR_KPARAM_INFO
	.align		4
.L_1097:
        /*0048*/ 	.byte	0x04, 0x17
        /*004a*/ 	.short	(.L_1099 - .L_1098)
.L_1098:
        /*004c*/ 	.word	0x00000000
        /*0050*/ 	.short	0x0007
        /*0052*/ 	.short	0x0e60
        /*0054*/ 	.byte	0x00, 0xf0, 0x11, 0x00


	//----- nvinfo : EIATTR_KPARAM_INFO
	.align		4
.L_1099:
        /*0058*/ 	.byte	0x04, 0x17
        /*005a*/ 	.short	(.L_1101 - .L_1100)
.L_1100:
        /*005c*/ 	.word	0x00000000
        /*0060*/ 	.short	0x0006
        /*0062*/ 	.short	0x0e5c
        /*0064*/ 	.byte	0x00, 0xf0, 0x11, 0x00


	//----- nvinfo : EIATTR_KPARAM_INFO
	.align		4
.L_1101:
        /*0068*/ 	.byte	0x04, 0x17
        /*006a*/ 	.short	(.L_1103 - .L_1102)
.L_1102:
        /*006c*/ 	.word	0x00000000
        /*0070*/ 	.short	0x0005
        /*0072*/ 	.short	0x0e58
        /*0074*/ 	.byte	0x00, 0xf0, 0x11, 0x00


	//----- nvinfo : EIATTR_KPARAM_INFO
	.align		4
.L_1103:
        /*0078*/ 	.byte	0x04, 0x17
        /*007a*/ 	.short	(.L_1105 - .L_1104)
.L_1104:
        /*007c*/ 	.word	0x00000000
        /*0080*/ 	.short	0x0004
        /*0082*/ 	.short	0x0e54
        /*0084*/ 	.byte	0x00, 0xf0, 0x11, 0x00


	//----- nvinfo : EIATTR_KPARAM_INFO
	.align		4
.L_1105:
        /*0088*/ 	.byte	0x04, 0x17
        /*008a*/ 	.short	(.L_1107 - .L_1106)
.L_1106:
        /*008c*/ 	.word	0x00000000
        /*0090*/ 	.short	0x0003
        /*0092*/ 	.short	0x0e50
        /*0094*/ 	.byte	0x00, 0xf0, 0x05, 0x00


	//----- nvinfo : EIATTR_KPARAM_INFO
	.align		4
.L_1107:
        /*0098*/ 	.byte	0x04, 0x17
        /*009a*/ 	.short	(.L_1109 - .L_1108)
.L_1108:
        /*009c*/ 	.word	0x00000000
        /*00a0*/ 	.short	0x0002
        /*00a2*/ 	.short	0x0010
        /*00a4*/ 	.byte	0x00, 0xf0, 0x01, 0x39


	//----- nvinfo : EIATTR_KPARAM_INFO
	.align		4
.L_1109:
        /*00a8*/ 	.byte	0x04, 0x17
        /*00aa*/ 	.short	(.L_1111 - .L_1110)
.L_1110:
        /*00ac*/ 	.word	0x00000000
        /*00b0*/ 	.short	0x0001
        /*00b2*/ 	.short	0x0008
        /*00b4*/ 	.byte	0x00, 0xf5, 0x21, 0x00


	//----- nvinfo : EIATTR_KPARAM_INFO
	.align		4
.L_1111:
        /*00b8*/ 	.byte	0x04, 0x17
        /*00ba*/ 	.short	(.L_1113 - .L_1112)
.L_1112:
        /*00bc*/ 	.word	0x00000000
        /*00c0*/ 	.short	0x0000
        /*00c2*/ 	.short	0x0000
        /*00c4*/ 	.byte	0x00, 0xf0, 0x21, 0x00


	//----- nvinfo : EIATTR_SPARSE_MMA_MASK
	.align		4
.L_1113:
        /*00c8*/ 	.byte	0x03, 0x50
        /*00ca*/ 	.short	0x0000


	//----- nvinfo : EIATTR_MAXREG_COUNT
	.align		4
        /*00cc*/ 	.byte	0x03, 0x1b
        /*00ce*/ 	.short	0x00ff


	//----- nvinfo : EIATTR_NUM_BARRIERS
	.align		4
        /*00d0*/ 	.byte	0x02, 0x4c
        /*00d2*/ 	.byte	0x01
	.zero		1


	//----- nvinfo : EIATTR_MERCURY_ISA_VERSION
	.align		4
        /*00d4*/ 	.byte	0x03, 0x5f
        /*00d6*/ 	.short	0x0101


	//----- nvinfo : EIATTR_COOP_GROUP_MASK_REGIDS
	.align		4
        /*00d8*/ 	.byte	0x04, 0x29
        /*00da*/ 	.short	(.L_1115 - .L_1114)


	//   ....[0]....
.L_1114:
        /*00dc*/ 	.word	0xffffffff


	//   ....[1]....
        /*00e0*/ 	.word	0xffffffff


	//   ....[2]....
        /*00e4*/ 	.word	0xffffffff


	//   ....[3]....
        /*00e8*/ 	.word	0xffffffff


	//   ....[4]....
        /*00ec*/ 	.word	0xffffffff


	//   ....[5]....
        /*00f0*/ 	.word	0xffffffff


	//   ....[6]....
        /*00f4*/ 	.word	0xffffffff


	//   ....[7]....
        /*00f8*/ 	.word	0xffffffff


	//   ....[8]....
        /*00fc*/ 	.word	0xffffffff


	//----- nvinfo : EIATTR_COOP_GROUP_INSTR_OFFSETS
	.align		4
.L_1115:
        /*0100*/ 	.byte	0x04, 0x28
        /*0102*/ 	.short	(.L_1117 - .L_1116)


	//   ....[0]....
.L_1116:
        /*0104*/ 	.word	0x00003c10


	//   ....[1]....
        /*0108*/ 	.word	0x00003c90


	//   ....[2]....
        /*010c*/ 	.word	0x00003cc0


	//   ....[3]....
        /*0110*/ 	.word	0x00003cf0


	//   ....[4]....
        /*0114*/ 	.word	0x00003d10


	//   ....[5]....
        /*0118*/ 	.word	0x00003de0


	//   ....[6]....
        /*011c*/ 	.word	0x00003e00


	//   ....[7]....
        /*0120*/ 	.word	0x00003e20


	//   ....[8]....
        /*0124*/ 	.word	0x00003e40


	//----- nvinfo : EIATTR_VRC_CTA_INIT_COUNT
	.align		4
.L_1117:
        /*0128*/ 	.byte	0x02, 0x4a
	.zero		1
	.zero		1


	//----- nvinfo : EIATTR_EXIT_INSTR_OFFSETS
	.align		4
        /*012c*/ 	.byte	0x04, 0x1c
        /*012e*/ 	.short	(.L_1119 - .L_1118)


	//   ....[0]....
.L_1118:
        /*0130*/ 	.word	0x00003d50


	//   ....[1]....
        /*0134*/ 	.word	0x00003e50


	//   ....[2]....
        /*0138*/ 	.word	0x00003ef0


	//   ....[3]....
        /*013c*/ 	.word	0x00004000


	//----- nvinfo : EIATTR_CRS_STACK_SIZE
	.align		4
.L_1119:
        /*0140*/ 	.byte	0x04, 0x1e
        /*0142*/ 	.short	(.L_1121 - .L_1120)
.L_1120:
        /*0144*/ 	.word	0x00000000


	//----- nvinfo : EIATTR_CBANK_PARAM_SIZE
	.align		4
.L_1121:
        /*0148*/ 	.byte	0x03, 0x19
        /*014a*/ 	.short	0x0e74


	//----- nvinfo : EIATTR_PARAM_CBANK
	.align		4
        /*014c*/ 	.byte	0x04, 0x0a
        /*014e*/ 	.short	(.L_1123 - .L_1122)
	.align		4
.L_1122:
        /*0150*/ 	.word	index@(.nv.constant0._Z25multi_tensor_apply_kernelI18TensorListMetadataILi5ELb1EEN18transformer_engine17multi_tensor_adam17AdamFunctorMasterI13__nv_fp8_e4m36__halfflEEJffffffNS3_10adamMode_tEfEEvlPViT_T0_DpT1_)
        /*0154*/ 	.short	0x0380
        /*0156*/ 	.short	0x0e74


	//----- nvinfo : EIATTR_SW_WAR
	.align		4
.L_1123:
        /*0158*/ 	.byte	0x04, 0x36
        /*015a*/ 	.short	(.L_1125 - .L_1124)
.L_1124:
        /*015c*/ 	.word	0x00000008
.L_1125:


//--------------------- .nv.info._Z25multi_tensor_apply_kernelI18TensorListMetadataILi5ELb1EEN18transformer_engine17multi_tensor_adam17AdamFunctorMasterI13__nv_fp8_e4m3fflEEJffffffNS3_10adamMode_tEfEEvlPViT_T0_DpT1_ --------------------------
	.section	.nv.info._Z25multi_tensor_apply_kernelI18TensorListMetadataILi5ELb1EEN18transformer_engine17multi_tensor_adam17AdamFunctorMasterI13__nv_fp8_e4m3fflEEJffffffNS3_10adamMode_tEfEEvlPViT_T0_DpT1_,"",@"SHT_CUDA_INFO"
	.sectionflags	@""
	.align	4


	//----- nvinfo : EIATTR_CUDA_API_VERSION
	.align		4
        /*0000*/ 	.byte	0x04, 0x37
        /*0002*/ 	.short	(.L_1127 - .L_1126)
.L_1126:
        /*0004*/ 	.word	0x00000082


	//----- nvinfo : EIATTR_KPARAM_INFO
	.align		4
.L_1127:
        /*0008*/ 	.byte	0x04, 0x17
        /*000a*/ 	.short	(.L_1129 - .L_1128)
.L_1128:
        /*000c*/ 	.word	0x00000000
        /*0010*/ 	.short	0x000b
        /*0012*/ 	.short	0x0e70
        /*0014*/ 	.byte	0x00, 0xf0, 0x11, 0x00


	//----- nvinfo : EIATTR_KPARAM_INFO
	.align		4
.L_1129:
        /*0018*/ 	.byte	0x04, 0x17
        /*001a*/ 	.short	(.L_1131 - .L_1130)
.L_1130:
        /*001c*/ 	.word	0x00000000
        /*0020*/ 	.short	0x000a
        /*0022*/ 	.short	0x0e6c
        /*0024*/ 	.byte	0x00, 0xf0, 0x11, 0x00


	//----- nvinfo : EIATTR_KPARAM_INFO
	.align		4
.L_1131:
        /*0028*/ 	.byte	0x04, 0x17
        /*002a*/ 	.short	(.L_1133 - .L_1132)
.L_1132:
        /*002c*/ 	.word	0x00000000
        /*0030*/ 	.short	0x0009
        /*0032*/ 	.short	0x0e68
        /*0034*/ 	.byte	0x00, 0xf0, 0x11, 0x00


	//----- nvinfo : EIATTR_KPARAM_INFO
	.align		4
.L_1133:
        /*0038*/ 	.byte	0x04, 0x17
        /*003a*/ 	.short	(.L_1135 - .L_1134)
.L_1134:
        /*003c*/ 	.word	0x00000000
        /*0040*/ 	.short	0x0008
        /*0042*/ 	.short	0x0e64
        /*0044*/ 	.byte	0x00, 0xf0, 0x11, 0x00


	//----- nvinfo : EIATTR_KPARAM_INFO
	.align		4
.L_1135:
        /*0048*/ 	.byte	0x04, 0x17
        /*004a*/ 	.short	(.L_1137 - .L_1136)
.L_1136:
        /*004c*/ 	.word	0x00000000
        /*0050*/ 	.short	0x0007
        /*0052*/ 	.short	0x0e60
        /*0054*/ 	.byte	0x00, 0xf0, 0x11, 0x00


	//----- nvinfo : EIATTR_KPARAM_INFO
	.align		4
.L_1137:
        /*0058*/ 	.byte	0x04, 0x17
        /*005a*/ 	.short	(.L_1139 - .L_1138)
.L_1138:
        /*005c*/ 	.word	0x00000000
        /*0060*/ 	.short	0x0006
        /*0062*/ 	.short	0x0e5c
        /*0064*/ 	.byte	0x00, 0xf0, 0x11, 0x00


	//----- nvinfo : EIATTR_KPARAM_INFO
	.align		4
.L_1139:
        /*0068*/ 	.byte	0x04, 0x17
        /*006a*/ 	.short	(.L_1141 - .L_1140)
.L_1140:
        /*006c*/ 	.word	0x00000000
        /*0070*/ 	.short	0x0005
        /*0072*/ 	.short	0x0e58
        /*0074*/ 	.byte	0x00, 0xf0, 0x11, 0x00


	//----- nvinfo : EIATTR_KPARAM_INFO
	.align		4
.L_1141:
        /*0078*/ 	.byte	0x04, 0x17
        /*007a*/ 	.short	(.L_1143 - .L_1142)
.L_1142:
        /*007c*/ 	.word	0x00000000
        /*0080*/ 	.short	0x0004
        /*0082*/ 	.short	0x0e54
        /*0084*/ 	.byte	0x00, 0xf0, 0x11, 0x00


	//----- nvinfo : EIATTR_KPARAM_INFO
	.align		4
.L_1143:
        /*0088*/ 	.byte	0x04, 0x17
        /*008a*/ 	.short	(.L_1145 - .L_1144)
.L_1144:
        /*008c*/ 	.word	0x00000000
        /*0090*/ 	.short	0x0003
        /*0092*/ 	.short	0x0e50
        /*0094*/ 	.byte	0x00, 0xf0, 0x05, 0x00


	//----- nvinfo : EIATTR_KPARAM_INFO
	.align		4
.L_1145:
        /*0098*/ 	.byte	0x04, 0x17
        /*009a*/ 	.short	(.L_1147 - .L_1146)
.L_1146:
        /*009c*/ 	.word	0x00000000
        /*00a0*/ 	.short	0x0002
        /*00a2*/ 	.short	0x0010
        /*00a4*/ 	.byte	0x00, 0xf0, 0x01, 0x39


	//----- nvinfo : EIATTR_KPARAM_INFO
	.align		4
.L_1147:
        /*00a8*/ 	.byte	0x04, 0x17
        /*00aa*/ 	.short	(.L_1149 - .L_1148)
.L_1148:
        /*00ac*/ 	.word	0x00000000
        /*00b0*/ 	.short	0x0001
        /*00b2*/ 	.short	0x0008
        /*00b4*/ 	.byte	0x00, 0xf5, 0x21, 0x00


	//----- nvinfo : EIATTR_KPARAM_INFO
	.align		4
.L_1149:
        /*00b8*/ 	.byte	0x04, 0x17
        /*00ba*/ 	.short	(.L_1151 - .L_1150)
.L_1150:
        /*00bc*/ 	.word	0x00000000
        /*00c0*/ 	.short	0x0000
        /*00c2*/ 	.short	0x0000
        /*00c4*/ 	.byte	0x00, 0xf0, 0x21, 0x00


	//----- nvinfo : EIATTR_SPARSE_MMA_MASK
	.align		4
.L_1151:
        /*00c8*/ 	.byte	0x03, 0x50
        /*00ca*/ 	.short	0x0000


	//----- nvinfo : EIATTR_MAXREG_COUNT
	.align		4
        /*00cc*/ 	.byte	0x03, 0x1b
        /*00ce*/ 	.short	0x00ff


	//----- nvinfo : EIATTR_NUM_BARRIERS
	.align		4
        /*00d0*/ 	.byte	0x02, 0x4c
        /*00d2*/ 	.byte	0x01
	.zero		1


	//----- nvinfo : EIATTR_MERCURY_ISA_VERSION
	.align		4
        /*00d4*/ 	.byte	0x03, 0x5f
        /*00d6*/ 	.short	0x0101


	//----- nvinfo : EIATTR_COOP_GROUP_MASK_REGIDS
	.align		4
        /*00d8*/ 	.byte	0x04, 0x29
        /*00da*/ 	.short	(.L_1153 - .L_1152)


	//   ....[0]....
.L_1152:
        /*00dc*/ 	.word	0xffffffff


	//   ....[1]....
        /*00e0*/ 	.word	0xffffffff


	//   ....[2]....
        /*00e4*/ 	.word	0xffffffff


	//   ....[3]....
        /*00e8*/ 	.word	0xffffffff


	//   ....[4]....
        /*00ec*/ 	.word	0xffffffff


	//   ....[5]....
        /*00f0*/ 	.word	0xffffffff


	//   ....[6]....
        /*00f4*/ 	.word	0xffffffff


	//   ....[7]....
        /*00f8*/ 	.word	0xffffffff


	//   ....[8]....
        /*00fc*/ 	.word	0xffffffff


	//----- nvinfo : EIATTR_COOP_GROUP_INSTR_OFFSETS
	.align		4
.L_1153:
        /*0100*/ 	.byte	0x04, 0x28
        /*0102*/ 	.short	(.L_1155 - .L_1154)


	//   ....[0]....
.L_1154:
        /*0104*/ 	.word	0x00003b90


	//   ....[1]....
        /*0108*/ 	.word	0x00003c10


	//   ....[2]....
        /*010c*/ 	.word	0x00003c50


	//   ....[3]....
        /*0110*/ 	.word	0x00003c70


	//   ....[4]....
        /*0114*/ 	.word	0x00003c90


	//   ....[5]....
        /*0118*/ 	.word	0x00003d60


	//   ....[6]....
        /*011c*/ 	.word	0x00003d80


	//   ....[7]....
        /*0120*/ 	.word	0x00003da0


	//   ....[8]....
        /*0124*/ 	.word	0x00003dc0


	//----- nvinfo : EIATTR_VRC_CTA_INIT_COUNT
	.align		4
.L_1155:
        /*0128*/ 	.byte	0x02, 0x4a
	.zero		1
	.zero		1


	//----- nvinfo : EIATTR_EXIT_INSTR_OFFSETS
	.align		4
        /*012c*/ 	.byte	0x04, 0x1c
        /*012e*/ 	.short	(.L_1157 - .L_1156)


	//   ....[0]....
.L_1156:
        /*0130*/ 	.word	0x00003cd0


	//   ....[1]....
        /*0134*/ 	.word	0x00003dd0


	//   ....[2]....
        /*0138*/ 	.word	0x00003e70


	//   ....[3]....
        /*013c*/ 	.word	0x00003f80


	//----- nvinfo : EIATTR_CRS_STACK_SIZE
	.align		4
.L_1157:
        /*0140*/ 	.byte	0x04, 0x1e
        /*0142*/ 	.short	(.L_1159 - .L_1158)
.L_1158:
        /*0144*/ 	.word	0x00000000


	//----- nvinfo : EIATTR_CBANK_PARAM_SIZE
	.align		4
.L_1159:
        /*0148*/ 	.byte	0x03, 0x19
        /*014a*/ 	.short	0x0e74


	//----- nvinfo : EIATTR_PARAM_CBANK
	.align		4
        /*014c*/ 	.byte	0x04, 0x0a
        /*014e*/ 	.short	(.L_1161 - .L_1160)
	.align		4
.L_1160:
        /*0150*/ 	.word	index@(.nv.constant0._Z25multi_tensor_apply_kernelI18TensorListMetadataILi5ELb1EEN18transformer_engine17multi_tensor_adam17AdamFunctorMasterI13__nv_fp8_e4m3fflEEJffffffNS3_10adamMode_tEfEEvlPViT_T0_DpT1_)
        /*0154*/ 	.short	0x0380
        /*0156*/ 	.short	0x0e74


	//----- nvinfo : EIATTR_SW_WAR
	.align		4
.L_1161:
        /*0158*/ 	.byte	0x04, 0x36
        /*015a*/ 	.short	(.L_1163 - .L_1162)
.L_1162:
        /*015c*/ 	.word	0x00000008
.L_1163:


//--------------------- .nv.info._Z25multi_tensor_apply_kernelI18TensorListMetadataILi5ELb1EEN18transformer_engine17multi_tensor_adam17AdamFunctorMasterI13__nv_fp8_e5m213__nv_bfloat16flEEJffffffNS3_10adamMode_tEfEEvlPViT_T0_DpT1_ --------------------------
	.section	.nv.info._Z25multi_tensor_apply_kernelI18TensorListMetadataILi5ELb1EEN18transformer_engine17multi_tensor_adam17AdamFunctorMasterI13__nv_fp8_e5m213__nv_bfloat16flEEJffffffNS3_10adamMode_tEfEEvlPViT_T0_DpT1_,"",@"SHT_CUDA_INFO"
	.sectionflags	@""
	.align	4


	//----- nvinfo : EIATTR_CUDA_API_VERSION
	.align		4
        /*0000*/ 	.byte	0x04, 0x37
        /*0002*/ 	.short	(.L_1165 - .L_1164)
.L_1164:
        /*0004*/ 	.word	0x00000082


	//----- nvinfo : EIATTR_KPARAM_INFO
	.align		4
.L_1165:
        /*0008*/ 	.byte	0x04, 0x17
        /*000a*/ 	.short	(.L_1167 - .L_1166)
.L_1166:
        /*000c*/ 	.word	0x00000000
        /*0010*/ 	.short	0x000b
        /*0012*/ 	.short	0x0e70
        /*0014*/ 	.byte	0x00, 0xf0, 0x11, 0x00


	//----- nvinfo : EIATTR_KPARAM_INFO
	.align		4
.L_1167:
        /*0018*/ 	.byte	0x04, 0x17
        /*001a*/ 	.short	(.L_1169 - .L_1168)
.L_1168:
        /*001c*/ 	.word	0x00000000
        /*0020*/ 	.short	0x000a
        /*0022*/ 	.short	0x0e6c
        /*0024*/ 	.byte	0x00, 0xf0, 0x11, 0x00


	//----- nvinfo : EIATTR_KPARAM_INFO
	.align		4
.L_1169:
        /*0028*/ 	.byte	0x04, 0x17
        /*002a*/ 	.short	(.L_1171 - .L_1170)
.L_1170:
        /*002c*/ 	.word	0x00000000
        /*0030*/ 	.short	0x0009
        /*0032*/ 	.short	0x0e68
        /*0034*/ 	.byte	0x00, 0xf0, 0x11, 0x00


	//----- nvinfo : EIATTR_KPARAM_INFO
	.align		4
.L_1171:
        /*0038*/ 	.byte	0x04, 0x17
        /*003a*/ 	.short	(.L_1173 - .L_1172)
.L_1172:
        /*003c*/ 	.word	0x00000000
        /*0040*/ 	.short	0x0008
        /*0042*/ 	.short	0x0e64
        /*0044*/ 	.byte	0x00, 0xf0, 0x11, 0x00


	//----- nvinfo : EIATTR_KPARAM_INFO
	.align		4
.L_1173:
        /*0048*/ 	.byte	0x04, 0x17
        /*004a*/ 	.short	(.L_1175 - .L_1174)
.L_1174:
        /*004c*/ 	.word	0x00000000
        /*0050*/ 	.short	0x0007
        /*0052*/ 	.short	0x0e60
        /*0054*/ 	.byte	0x00, 0xf0, 0x11, 0x00


	//----- nvinfo : EIATTR_KPARAM_INFO
	.align		4
.L_1175:
        /*0058*/ 	.byte	0x04, 0x17
        /*005a*/ 	.short	(.L_1177 - .L_1176)
.L_1176:
        /*005c*/ 	.word	0x00000000
        /*0060*/ 	.short	0x0006
        /*0062*/ 	.short	0x0e5c
        /*0064*/ 	.byte	0x00, 0xf0, 0x11, 0x00


	//----- nvinfo : EIATTR_KPARAM_INFO
	.align		4
.L_1177:
        /*0068*/ 	.byte	0x04, 0x17
        /*006a*/ 	.short	(.L_1179 - .L_1178)
.L_1178:
        /*006c*/ 	.word	0x00000000
        /*0070*/ 	.short	0x0005
        /*0072*/ 	.short	0x0e58
        /*0074*/ 	.byte	0x00, 0xf0, 0x11, 0x00


	//----- nvinfo : EIATTR_KPARAM_INFO
	.align		4
.L_1179:
        /*0078*/ 	.byte	0x04, 0x17
        /*007a*/ 	.short	(.L_1181 - .L_1180)
.L_1180:
        /*007c*/ 	.word	0x00000000
        /*0080*/ 	.short	0x0004
        /*0082*/ 	.short	0x0e54
        /*0084*/ 	.byte	0x00, 0xf0, 0x11, 0x00


	//----- nvinfo : EIATTR_KPARAM_INFO
	.align		4
.L_1181:
        /*0088*/ 	.byte	0x04, 0x17
        /*008a*/ 	.short	(.L_1183 - .L_1182)
.L_1182:
        /*008c*/ 	.word	0x00000000
        /*0090*/ 	.short	0x0003
        /*0092*/ 	.short	0x0e50
        /*0094*/ 	.byte	0x00, 0xf0, 0x05, 0x00


	//----- nvinfo : EIATTR_KPARAM_INFO
	.align		4
.L_1183:
        /*0098*/ 	.byte	0x04, 0x17
        /*009a*/ 	.short	(.L_1185 - .L_1184)
.L_1184:
        /*009c*/ 	.word	0x00000000
        /*00a0*/ 	.short	0x0002
        /*00a2*/ 	.short	0x0010
        /*00a4*/ 	.byte	0x00, 0xf0, 0x01, 0x39


	//----- nvinfo : EIATTR_KPARAM_INFO
	.align		4
.L_1185:
        /*00a8*/ 	.byte	0x04, 0x17
        /*00aa*/ 	.short	(.L_1187 - .L_1186)
.L_1186:
        /*00ac*/ 	.word	0x00000000
        /*00b0*/ 	.short	0x0001
        /*00b2*/ 	.short	0x0008
        /*00b4*/ 	.byte	0x00, 0xf5, 0x21, 0x00


	//----- nvinfo : EIATTR_KPARAM_INFO
	.align		4
.L_1187:
        /*00b8*/ 	.byte	0x04, 0x17
        /*00ba*/ 	.short	(.L_1189 - .L_1188)
.L_1188:
        /*00bc*/ 	.word	0x00000000
        /*00c0*/ 	.short	0x0000
        /*00c2*/ 	.short	0x0000
        /*00c4*/ 	.byte	0x00, 0xf0, 0x21, 0x00


	//----- nvinfo : EIATTR_SPARSE_MMA_MASK
	.align		4
.L_1189:
        /*00c8*/ 	.byte	0x03, 0x50
        /*00ca*/ 	.short	0x0000


	//----- nvinfo : EIATTR_MAXREG_COUNT
	.align		4
        /*00cc*/ 	.byte	0x03, 0x1b
        /*00ce*/ 	.short	0x00ff


	//----- nvinfo : EIATTR_NUM_BARRIERS
	.align		4
        /*00d0*/ 	.byte	0x02, 0x4c
        /*00d2*/ 	.byte	0x01
	.zero		1


	//----- nvinfo : EIATTR_MERCURY_ISA_VERSION
	.align		4
        /*00d4*/ 	.byte	0x03, 0x5f
        /*00d6*/ 	.short	0x0101


	//----- nvinfo : EIATTR_COOP_GROUP_MASK_REGIDS
	.align		4
        /*00d8*/ 	.byte	0x04, 0x29
        /*00da*/ 	.short	(.L_1191 - .L_1190)


	//   ....[0]....
.L_1190:
        /*00dc*/ 	.word	0xffffffff


	//   ....[1]....
        /*00e0*/ 	.word	0xffffffff


	//   ....[2]....
        /*00e4*/ 	.word	0xffffffff


	//   ....[3]....
        /*00e8*/ 	.word	0xffffffff


	//   ....[4]....
        /*00ec*/ 	.word	0xffffffff


	//   ....[5]....
        /*00f0*/ 	.word	0xffffffff


	//   ....[6]....
        /*00f4*/ 	.word	0xffffffff


	//   ....[7]....
        /*00f8*/ 	.word	0xffffffff


	//   ....[8]....
        /*00fc*/ 	.word	0xffffffff


	//----- nvinfo : EIATTR_COOP_GROUP_INSTR_OFFSETS
	.align		4
.L_1191:
        /*0100*/ 	.byte	0x04, 0x28
        /*0102*/ 	.short	(.L_1193 - .L_1192)


	//   ....[0]....
.L_1192:
        /*0104*/ 	.word	0x00003c10


	//   ....[1]....
        /*0108*/ 	.word	0x00003c90


	//   ....[2]....
        /*010c*/ 	.word	0x00003cc0


	//   ....[3]....
        /*0110*/ 	.word	0x00003cf0


	//   ....[4]....
        /*0114*/ 	.word	0x00003d10


	//   ....[5]....
        /*0118*/ 	.word	0x00003de0


	//   ....[6]....
        /*011c*/ 	.word	0x00003e00


	//   ....[7]....
        /*0120*/ 	.word	0x00003e20


	//   ....[8]....
        /*0124*/ 	.word	0x00003e40


	//----- nvinfo : EIATTR_VRC_CTA_INIT_COUNT
	.align		4
.L_1193:
        /*0128*/ 	.byte	0x02, 0x4a
	.zero		1
	.zero		1


	//----- nvinfo : EIATTR_EXIT_INSTR_OFFSETS
	.align		4
        /*012c*/ 	.byte	0x04, 0x1c
        /*012e*/ 	.short	(.L_1195 - .L_1194)


	//   ....[0]....
.L_1194:
        /*0130*/ 	.word	0x00003d50


	//   ....[1]....
        /*0134*/ 	.word	0x00003e50


	//   ....[2]....
        /*0138*/ 	.word	0x00003ef0


	//   ....[3]....
        /*013c*/ 	.word	0x00004000


	//----- nvinfo : EIATTR_CRS_STACK_SIZE
	.align		4
.L_1195:
        /*0140*/ 	.byte	0x04, 0x1e
        /*0142*/ 	.short	(.L_1197 - .L_1196)
.L_1196:
        /*0144*/ 	.word	0x00000000


	//----- nvinfo : EIATTR_CBANK_PARAM_SIZE
	.align		4
.L_1197:
        /*0148*/ 	.byte	0x03, 0x19
        /*014a*/ 	.short	0x0e74


	//----- nvinfo : EIATTR_PARAM_CBANK
	.align		4
        /*014c*/ 	.byte	0x04, 0x0a
        /*014e*/ 	.short	(.L_1199 - .L_1198)
	.align		4
.L_1198:
        /*0150*/ 	.word	index@(.nv.constant0._Z25multi_tensor_apply_kernelI18TensorListMetadataILi5ELb1EEN18transformer_engine17multi_tensor_adam17AdamFunctorMasterI13__nv_fp8_e5m213__nv_bfloat16flEEJffffffNS3_10adamMode_tEfEEvlPViT_T0_DpT1_)
        /*0154*/ 	.short	0x0380
        /*0156*/ 	.short	0x0e74


	//----- nvinfo : EIATTR_SW_WAR
	.align		4
.L_1199:
        /*0158*/ 	.byte	0x04, 0x36
        /*015a*/ 	.short	(.L_1201 - .L_1200)
.L_1200:
        /*015c*/ 	.word	0x00000008
.L_1201:


//--------------------- .nv.info._Z25multi_tensor_apply_kernelI18TensorListMetadataILi5ELb1EEN18transformer_engine17multi_tensor_adam17AdamFunctorMasterI13__nv_fp8_e5m26__halfflEEJffffffNS3_10adamMode_tEfEEvlPViT_T0_DpT1_ --------------------------
	.section	.nv.info._Z25multi_tensor_apply_kernelI18TensorListMetadataILi5ELb1EEN18transformer_engine17multi_tensor_adam17AdamFunctorMasterI13__nv_fp8_e5m26__halfflEEJffffffNS3_10adamMode_tEfEEvlPViT_T0_DpT1_,"",@"SHT_CUDA_INFO"
	.sectionflags	@""
	.align	4


	//----- nvinfo : EIATTR_CUDA_API_VERSION
	.align		4
        /*0000*/ 	.byte	0x04, 0x37
        /*0002*/ 	.short	(.L_1203 - .L_1202)
.L_1202:
        /*0004*/ 	.word	0x00000082


	//----- nvinfo : EIATTR_KPARAM_INFO
	.align		4
.L_1203:
        /*0008*/ 	.byte	0x04, 0x17
        /*000a*/ 	.short	(.L_1205 - .L_1204)
.L_1204:
        /*000c*/ 	.word	0x00000000
        /*0010*/ 	.short	0x000b
        /*0012*/ 	.short	0x0e70
        /*0014*/ 	.byte	0x00, 0xf0, 0x11, 0x00


	//----- nvinfo : EIATTR_KPARAM_INFO
	.align		4
.L_1205:
        /*0018*/ 	.byte	0x04, 0x17
        /*001a*/ 	.short	(.L_1207 - .L_1206)
.L_1206:
        /*001c*/ 	.word	0x00000000
        /*0020*/ 	.short	0x000a
        /*0022*/ 	.short	0x0e6c
        /*0024*/ 	.byte	0x00, 0xf0, 0x11, 0x00


	//----- nvinfo : EIATTR_KPARAM_INFO
	.align		4
.L_1207:
        /*0028*/ 	.byte	0x04, 0x17
        /*002a*/ 	.short	(.L_1209 - .L_1208)
.L_1208:
        /*002c*/ 	.word	0x00000000
        /*0030*/ 	.short	0x0009
        /*0032*/ 	.short	0x0e68
        /*0034*/ 	.byte	0x00, 0xf0, 0x11, 0x00


	//----- nvinfo : EIATTR_KPARAM_INFO
	.align		4
.L_1209:
        /*0038*/ 	.byte	0x04, 0x17
        /*003a*/ 	.short	(.L_1211 - .L_1210)
.L_1210:
        /*003c*/ 	.word	0x00000000
        /*0040*/ 	.short	0x0008
        /*0042*/ 	.short	0x0e64
        /*0044*/ 	.byte	0x00, 0xf0, 0x11, 0x00


	//----- nvinfo : EIATTR_KPARAM_INFO
	.align		4
.L_1211:
        /*0048*/ 	.byte	0x04, 0x17
        /*004a*/ 	.short	(.L_1213 - .L_1212)
.L_1212:
        /*004c*/ 	.word	0x00000000
        /*0050*/ 	.short	0x0007
        /*0052*/ 	.short	0x0e60
        /*0054*/ 	.byte	0x00, 0xf0, 0x11, 0x00


	//----- nvinfo : EIATTR_KPARAM_INFO
	.align		4
.L_1213:
        /*0058*/ 	.byte	0x04, 0x17
        /*005a*/ 	.short	(.L_1215 - .L_1214)
.L_1214:
        /*005c*/ 	.word	0x00000000
        /*0060*/ 	.short	0x0006
        /*0062*/ 	.short	0x0e5c
        /*0064*/ 	.byte	0x00, 0xf0, 0x11, 0x00


	//----- nvinfo : EIATTR_KPARAM_INFO
	.align		4
.L_1215:
        /*0068*/ 	.byte	0x04, 0x17
        /*006a*/ 	.short	(.L_1217 - .L_1216)
.L_1216:
        /*006c*/ 	.word	0x00000000
        /*0070*/ 	.short	0x0005
        /*0072*/ 	.short	0x0e58
        /*0074*/ 	.byte	0x00, 0xf0, 0x11, 0x00


	//----- nvinfo : EIATTR_KPARAM_INFO
	.align		4
.L_1217:
        /*0078*/ 	.byte	0x04, 0x17
        /*007a*/ 	.short	(.L_1219 - .L_1218)
.L_1218:
        /*007c*/ 	.word	0x00000000
        /*0080*/ 	.short	0x0004
        /*0082*/ 	.short	0x0e54
        /*0084*/ 	.byte	0x00, 0xf0, 0x11, 0x00


	//----- nvinfo : EIATTR_KPARAM_INFO
	.align		4
.L_1219:
        /*0088*/ 	.byte	0x04, 0x17
        /*008a*/ 	.short	(.L_1221 - .L_1220)
.L_1220:
        /*008c*/ 	.word	0x00000000
        /*0090*/ 	.short	0x0003
        /*0092*/ 	.short	0x0e50
        /*0094*/ 	.byte	0x00, 0xf0, 0x05, 0x00


	//----- nvinfo : EIATTR_KPARAM_INFO
	.align		4
.L_1221:
        /*0098*/ 	.byte	0x04, 0x17
        /*009a*/ 	.short	(.L_1223 - .L_1222)
.L_1222:
        /*009c*/ 	.word	0x00000000
        /*00a0*/ 	.short	0x0002
        /*00a2*/ 	.short	0x0010
        /*00a4*/ 	.byte	0x00, 0xf0, 0x01, 0x39


	//----- nvinfo : EIATTR_KPARAM_INFO
	.align		4
.L_1223:
        /*00a8*/ 	.byte	0x04, 0x17
        /*00aa*/ 	.short	(.L_1225 - .L_1224)
.L_1224:
        /*00ac*/ 	.word	0x00000000
        /*00b0*/ 	.short	0x0001
        /*00b2*/ 	.short	0x0008
        /*00b4*/ 	.byte	0x00, 0xf5, 0x21, 0x00


	//----- nvinfo : EIATTR_KPARAM_INFO
	.align		4
.L_1225:
        /*00b8*/ 	.byte	0x04, 0x17
        /*00ba*/ 	.short	(.L_1227 - .L_1226)
.L_1226:
        /*00bc*/ 	.word	0x00000000
        /*00c0*/ 	.short	0x0000
        /*00c2*/ 	.short	0x0000
        /*00c4*/ 	.byte	0x00, 0xf0, 0x21, 0x00


	//----- nvinfo : EIATTR_SPARSE_MMA_MASK
	.align		4
.L_1227:
        /*00c8*/ 	.byte	0x03, 0x50
        /*00ca*/ 	.short	0x0000


	//----- nvinfo : EIATTR_MAXREG_COUNT
	.align		4
        /*00cc*/ 	.byte	0x03, 0x1b
        /*00ce*/ 	.short	0x00ff


	//----- nvinfo : EIATTR_NUM_BARRIERS
	.align		4
        /*00d0*/ 	.byte	0x02, 0x4c
        /*00d2*/ 	.byte	0x01
	.zero		1


	//----- nvinfo : EIATTR_MERCURY_ISA_VERSION
	.align		4
        /*00d4*/ 	.byte	0x03, 0x5f
        /*00d6*/ 	.short	0x0101


	//----- nvinfo : EIATTR_COOP_GROUP_MASK_REGIDS
	.align		4
        /*00d8*/ 	.byte	0x04, 0x29
        /*00da*/ 	.short	(.L_1229 - .L_1228)


	//   ....[0]....
.L_1228:
        /*00dc*/ 	.word	0xffffffff


	//   ....[1]....
        /*00e0*/ 	.word	0xffffffff


	//   ....[2]....
        /*00e4*/ 	.word	0xffffffff


	//   ....[3]....
        /*00e8*/ 	.word	0xffffffff


	//   ....[4]....
        /*00ec*/ 	.word	0xffffffff


	//   ....[5]....
        /*00f0*/ 	.word	0xffffffff


	//   ....[6]....
        /*00f4*/ 	.word	0xffffffff


	//   ....[7]....
        /*00f8*/ 	.word	0xffffffff


	//   ....[8]....
        /*00fc*/ 	.word	0xffffffff


	//----- nvinfo : EIATTR_COOP_GROUP_INSTR_OFFSETS
	.align		4
.L_1229:
        /*0100*/ 	.byte	0x04, 0x28
        /*0102*/ 	.short	(.L_1231 - .L_1230)


	//   ....[0]....
.L_1230:
        /*0104*/ 	.word	0x00003c10


	//   ....[1]....
        /*0108*/ 	.word	0x00003c90


	//   ....[2]....
        /*010c*/ 	.word	0x00003cc0


	//   ....[3]....
        /*0110*/ 	.word	0x00003cf0


	//   ....[4]....
        /*0114*/ 	.word	0x00003d10


	//   ....[5]....
        /*0118*/ 	.word	0x00003de0


	//   ....[6]....
        /*011c*/ 	.word	0x00003e00


	//   ....[7]....
        /*0120*/ 	.word	0x00003e20


	//   ....[8]....
        /*0124*/ 	.word	0x00003e40


	//----- nvinfo : EIATTR_VRC_CTA_INIT_COUNT
	.align		4
.L_1231:
        /*0128*/ 	.byte	0x02, 0x4a
	.zero		1
	.zero		1


	//----- nvinfo : EIATTR_EXIT_INSTR_OFFSETS
	.align		4
        /*012c*/ 	.byte	0x04, 0x1c
        /*012e*/ 	.short	(.L_1233 - .L_1232)


	//   ....[0]....
.L_1232:
        /*0130*/ 	.word	0x00003d50


	//   ....[1]....
        /*0134*/ 	.word	0x00003e50


	//   ....[2]....
        /*0138*/ 	.word	0x00003ef0


	//   ....[3]....
        /*013c*/ 	.word	0x00004000


	//----- nvinfo : EIATTR_CRS_STACK_SIZE
	.align		4
.L_1233:
        /*0140*/ 	.byte	0x04, 0x1e
        /*0142*/ 	.short	(.L_1235 - .L_1234)
.L_1234:
        /*0144*/ 	.word	0x00000000


	//----- nvinfo : EIATTR_CBANK_PARAM_SIZE
	.align		4
.L_1235:
        /*0148*/ 	.byte	0x03, 0x19
        /*014a*/ 	.short	0x0e74


	//----- nvinfo : EIATTR_PARAM_CBANK
	.align		4
        /*014c*/ 	.byte	0x04, 0x0a
        /*014e*/ 	.short	(.L_1237 - .L_1236)
	.align		4
.L_1236:
        /*0150*/ 	.word	index@(.nv.constant0._Z25multi_tensor_apply_kernelI18TensorListMetadataILi5ELb1EEN18transformer_engine17multi_tensor_adam17AdamFunctorMasterI13__nv_fp8_e5m26__halfflEEJffffffNS3_10adamMode_tEfEEvlPViT_T0_DpT1_)
        /*0154*/ 	.short	0x0380
        /*0156*/ 	.short	0x0e74


	//----- nvinfo : EIATTR_SW_WAR
	.align		4
.L_1237:
        /*0158*/ 	.byte	0x04, 0x36
        /*015a*/ 	.short	(.L_1239 - .L_1238)
.L_1238:
        /*015c*/ 	.word	0x00000008
.L_1239:


//--------------------- .nv.info._Z25multi_tensor_apply_kernelI18TensorListMetadataILi5ELb1EEN18transformer_engine17multi_tensor_adam17AdamFunctorMasterI13__nv_fp8_e5m2fflEEJffffffNS3_10adamMode_tEfEEvlPViT_T0_DpT1_ --------------------------
	.section	.nv.info._Z25multi_tensor_apply_kernelI18TensorListMetadataILi5ELb1EEN18transformer_engine17multi_tensor_adam17AdamFunctorMasterI13__nv_fp8_e5m2fflEEJffffffNS3_10adamMode_tEfEEvlPViT_T0_DpT1_,"",@"SHT_CUDA_INFO"
	.sectionflags	@""
	.align	4


	//----- nvinfo : EIATTR_CUDA_API_VERSION
	.align		4
        /*0000*/ 	.byte	0x04, 0x37
        /*0002*/ 	.short	(.L_1241 - .L_1240)
.L_1240:
        /*0004*/ 	.word	0x00000082


	//----- nvinfo : EIATTR_KPARAM_INFO
	.align		4
.L_1241:
        /*0008*/ 	.byte	0x04, 0x17
        /*000a*/ 	.short	(.L_1243 - .L_1242)
.L_1242:
        /*000c*/ 	.word	0x00000000
        /*0010*/ 	.short	0x000b
        /*0012*/ 	.short	0x0e70
        /*0014*/ 	.byte	0x00, 0xf0, 0x11, 0x00


	//----- nvinfo : EIATTR_KPARAM_INFO
	.align		4
.L_1243:
        /*0018*/ 	.byte	0x04, 0x17
        /*001a*/ 	.short	(.L_1245 - .L_1244)
.L_1244:
        /*001c*/ 	.word	0x00000000
        /*0020*/ 	.short	0x000a
        /*0022*/ 	.short	0x0e6c
        /*0024*/ 	.byte	0x00, 0xf0, 0x11, 0x00


	//----- nvinfo : EIATTR_KPARAM_INFO
	.align		4
.L_1245:
        /*0028*/ 	.byte	0x04, 0x17
        /*002a*/ 	.short	(.L_1247 - .L_1246)
.L_1246:
        /*002c*/ 	.word	0x00000000
        /*0030*/ 	.short	0x0009
        /*0032*/ 	.short	0x0e68
        /*0034*/ 	.byte	0x00, 0xf0, 0x11, 0x00


	//----- nvinfo : EIATTR_KPARAM_INFO
	.align		4
.L_1247:
        /*0038*/ 	.byte	0x04, 0x17
        /*003a*/ 	.short	(.L_1249 - .L_1248)
.L_1248:
        /*003c*/ 	.word	0x00000000
        /*0040*/ 	.short	0x0008
        /*0042*/ 	.short	0x0e64
        /*0044*/ 	.byte	0x00, 0xf0, 0x11, 0x00


	//----- nvinfo : EIATTR_KPARAM_INFO
	.align		4
.L_1249:
        /*0048*/ 	.byte	0x04, 0x17
        /*004a*/ 	.short	(.L_1251 - .L_1250)
.L_1250:
        /*004c*/ 	.word	0x00000000
        /*0050*/ 	.short	0x0007
        /*0052*/ 	.short	0x0e60
        /*0054*/ 	.byte	0x00, 0xf0, 0x11, 0x00


	//----- nvinfo : EIATTR_KPARAM_INFO
	.align		4
.L_1251:
        /*0058*/ 	.byte	0x04, 0x17
        /*005a*/ 	.short	(.L_1253 - .L_1252)
.L_1252:
        /*005c*/ 	.word	0x00000000
        /*0060*/ 	.short	0x0006
        /*0062*/ 	.short	0x0e5c
        /*0064*/ 	.byte	0x00, 0xf0, 0x11, 0x00


	//----- nvinfo : EIATTR_KPARAM_INFO
	.align		4
.L_1253:
        /*0068*/ 	.byte	0x04, 0x17
        /*006a*/ 	.short	(.L_1255 - .L_1254)
.L_1254:
        /*006c*/ 	.word	0x00000000
        /*0070*/ 	.short	0x0005
        /*0072*/ 	.short	0x0e58
        /*0074*/ 	.byte	0x00, 0xf0, 0x11, 0x00


	//----- nvinfo : EIATTR_KPARAM_INFO
	.align		4
.L_1255:
        /*0078*/ 	.byte	0x04, 0x17
        /*007a*/ 	.short	(.L_1257 - .L_1256)
.L_1256:
        /*007c*/ 	.word	0x00000000
        /*0080*/ 	.short	0x0004
        /*0082*/ 	.short	0x0e54
        /*0084*/ 	.byte	0x00, 0xf0, 0x11, 0x00


	//----- nvinfo : EIATTR_KPARAM_INFO
	.align		4
.L_1257:
        /*0088*/ 	.byte	0x04, 0x17
        /*008a*/ 	.short	(.L_1259 - .L_1258)
.L_1258:
        /*008c*/ 	.word	0x00000000
        /*0090*/ 	.short	0x0003
        /*0092*/ 	.short	0x0e50
        /*0094*/ 	.byte	0x00, 0xf0, 0x05, 0x00


	//----- nvinfo : EIATTR_KPARAM_INFO
	.align		4
.L_1259:
        /*0098*/ 	.byte	0x04, 0x17
        /*009a*/ 	.short	(.L_1261 - .L_1260)
.L_1260:
        /*009c*/ 	.word	0x00000000
        /*00a0*/ 	.short	0x0002
        /*00a2*/ 	.short	0x0010
        /*00a4*/ 	.byte	0x00, 0xf0, 0x01, 0x39


	//----- nvinfo : EIATTR_KPARAM_INFO
	.align		4
.L_1261:
        /*00a8*/ 	.byte	0x04, 0x17
        /*00aa*/ 	.short	(.L_1263 - .L_1262)
.L_1262:
        /*00ac*/ 	.word	0x00000000
        /*00b0*/ 	.short	0x0001
        /*00b2*/ 	.short	0x0008
        /*00b4*/ 	.byte	0x00, 0xf5, 0x21, 0x00


	//----- nvinfo : EIATTR_KPARAM_INFO
	.align		4
.L_1263:
        /*00b8*/ 	.byte	0x04, 0x17
        /*00ba*/ 	.short	(.L_1265 - .L_1264)
.L_1264:
        /*00bc*/ 	.word	0x00000000
        /*00c0*/ 	.short	0x0000
        /*00c2*/ 	.short	0x0000
        /*00c4*/ 	.byte	0x00, 0xf0, 0x21, 0x00


	//----- nvinfo : EIATTR_SPARSE_MMA_MASK
	.align		4
.L_1265:
        /*00c8*/ 	.byte	0x03, 0x50
        /*00ca*/ 	.short	0x0000


	//----- nvinfo : EIATTR_MAXREG_COUNT
	.align		4
        /*00cc*/ 	.byte	0x03, 0x1b
        /*00ce*/ 	.short	0x00ff


	//----- nvinfo : EIATTR_NUM_BARRIERS
	.align		4
        /*00d0*/ 	.byte	0x02, 0x4c
        /*00d2*/ 	.byte	0x01
	.zero		1


	//----- nvinfo : EIATTR_MERCURY_ISA_VERSION
	.align		4
        /*00d4*/ 	.byte	0x03, 0x5f
        /*00d6*/ 	.short	0x0101


	//----- nvinfo : EIATTR_COOP_GROUP_MASK_REGIDS
	.align		4
        /*00d8*/ 	.byte	0x04, 0x29
        /*00da*/ 	.short	(.L_1267 - .L_1266)


	//   ....[0]....
.L_1266:
        /*00dc*/ 	.word	0xffffffff


	//   ....[1]....
        /*00e0*/ 	.word	0xffffffff


	//   ....[2]....
        /*00e4*/ 	.word	0xffffffff


	//   ....[3]....
        /*00e8*/ 	.word	0xffffffff


	//   ....[4]....
        /*00ec*/ 	.word	0xffffffff


	//   ....[5]....
        /*00f0*/ 	.word	0xffffffff


	//   ....[6]....
        /*00f4*/ 	.word	0xffffffff


	//   ....[7]....
        /*00f8*/ 	.word	0xffffffff


	//   ....[8]....
        /*00fc*/ 	.word	0xffffffff


	//----- nvinfo : EIATTR_COOP_GROUP_INSTR_OFFSETS
	.align		4
.L_1267:
        /*0100*/ 	.byte	0x04, 0x28
        /*0102*/ 	.short	(.L_1269 - .L_1268)


	//   ....[0]....
.L_1268:
        /*0104*/ 	.word	0x00003b90


	//   ....[1]....
        /*0108*/ 	.word	0x00003c10


	//   ....[2]....
        /*010c*/ 	.word	0x00003c50


	//   ....[3]....
        /*0110*/ 	.word	0x00003c70


	//   ....[4]....
        /*0114*/ 	.word	0x00003c90


	//   ....[5]....
        /*0118*/ 	.word	0x00003d60


	//   ....[6]....
        /*011c*/ 	.word	0x00003d80


	//   ....[7]....
        /*0120*/ 	.word	0x00003da0


	//   ....[8]....
        /*0124*/ 	.word	0x00003dc0


	//----- nvinfo : EIATTR_VRC_CTA_INIT_COUNT
	.align		4
.L_1269:
        /*0128*/ 	.byte	0x02, 0x4a
	.zero		1
	.zero		1


	//----- nvinfo : EIATTR_EXIT_INSTR_OFFSETS
	.align		4
        /*012c*/ 	.byte	0x04, 0x1c
        /*012e*/ 	.short	(.L_1271 - .L_1270)


	//   ....[0]....
.L_1270:
        /*0130*/ 	.word	0x00003cd0


	//   ....[1]....
        /*0134*/ 	.word	0x00003dd0


	//   ....[2]....
        /*0138*/ 	.word	0x00003e70


	//   ....[3]....
        /*013c*/ 	.word	0x00003f80


	//----- nvinfo : EIATTR_CRS_STACK_SIZE
	.align		4
.L_1271:
        /*0140*/ 	.byte	0x04, 0x1e
        /*0142*/ 	.short	(.L_1273 - .L_1272)
.L_1272:
        /*0144*/ 	.word	0x00000000


	//----- nvinfo : EIATTR_CBANK_PARAM_SIZE
	.align		4
.L_1273:
        /*0148*/ 	.byte	0x03, 0x19
        /*014a*/ 	.short	0x0e74


	//----- nvinfo : EIATTR_PARAM_CBANK
	.align		4
        /*014c*/ 	.byte	0x04, 0x0a
        /*014e*/ 	.short	(.L_1275 - .L_1274)
	.align		4
.L_1274:
        /*0150*/ 	.word	index@(.nv.constant0._Z25multi_tensor_apply_kernelI18TensorListMetadataILi5ELb1EEN18transformer_engine17multi_tensor_adam17AdamFunctorMasterI13__nv_fp8_e5m2fflEEJffffffNS3_10adamMode_tEfEEvlPViT_T0_DpT1_)
        /*0154*/ 	.short	0x0380
        /*0156*/ 	.short	0x0e74


	//----- nvinfo : EIATTR_SW_WAR
	.align		4
.L_1275:
        /*0158*/ 	.byte	0x04, 0x36
        /*015a*/ 	.short	(.L_1277 - .L_1276)
.L_1276:
        /*015c*/ 	.word	0x00000008
.L_1277:


//--------------------- .nv.info._Z25multi_tensor_apply_kernelI18TensorListMetadataILi5ELb0EEN18transformer_engine17multi_tensor_adam31AdamFunctorMasterParamRemainderI13__nv_bfloat16flEEJffffffNS3_10adamMode_tEfEEvlPViT_T0_DpT1_ --------------------------
	.section	.nv.info._Z25multi_tensor_apply_kernelI18TensorListMetadataILi5ELb0EEN18transformer_engine17multi_tensor_adam31AdamFunctorMasterParamRemainderI13__nv_bfloat16flEEJffffffNS3_10adamMode_tEfEEvlPViT_T0_DpT1_,"",@"SHT_CUDA_INFO"
	.sectionflags	@""
	.align	4


	//----- nvinfo : EIATTR_CUDA_API_VERSION
	.align		4
        /*0000*/ 	.byte	0x04, 0x37
        /*0002*/ 	.short	(.L_1279 - .L_1278)
.L_1278:
        /*0004*/ 	.word	0x00000082


	//----- nvinfo : EIATTR_KPARAM_INFO
	.align		4
.L_1279:
        /*0008*/ 	.byte	0x04, 0x17
        /*000a*/ 	.short	(.L_1281 - .L_1280)
.L_1280:
        /*000c*/ 	.word	0x00000000
        /*0010*/ 	.short	0x000b
        /*0012*/ 	.short	0x0ba0
        /*0014*/ 	.byte	0x00, 0xf0, 0x11, 0x00


	//----- nvinfo : EIATTR_KPARAM_INFO
	.align		4
.L_1281:
        /*0018*/ 	.byte	0x04, 0x17
        /*001a*/ 	.short	(.L_1283 - .L_1282)
.L_1282:
        /*001c*/ 	.word	0x00000000
        /*0020*/ 	.short	0x000a
        /*0022*/ 	.short	0x0b9c
        /*0024*/ 	.byte	0x00, 0xf0, 0x11, 0x00


	//----- nvinfo : EIATTR_KPARAM_INFO
	.align		4
.L_1283:
        /*0028*/ 	.byte	0x04, 0x17
        /*002a*/ 	.short	(.L_1285 - .L_1284)
.L_1284:
        /*002c*/ 	.word	0x00000000
        /*0030*/ 	.short	0x0009
        /*0032*/ 	.short	0x0b98
        /*0034*/ 	.byte	0x00, 0xf0, 0x11, 0x00


	//----- nvinfo : EIATTR_KPARAM_INFO
	.align		4
.L_1285:
        /*0038*/ 	.byte	0x04, 0x17
        /*003a*/ 	.short	(.L_1287 - .L_1286)
.L_1286:
        /*003c*/ 	.word	0x00000000
        /*0040*/ 	.short	0x0008
        /*0042*/ 	.short	0x0b94
        /*0044*/ 	.byte	0x00, 0xf0, 0x11, 0x00


	//----- nvinfo : EIATTR_KPARAM_INFO
	.align		4
.L_1287:
        /*0048*/ 	.byte	0x04, 0x17
        /*004a*/ 	.short	(.L_1289 - .L_1288)
.L_1288:
        /*004c*/ 	.word	0x00000000
        /*0050*/ 	.short	0x0007
        /*0052*/ 	.short	0x0b90
        /*0054*/ 	.byte	0x00, 0xf0, 0x11, 0x00


	//----- nvinfo : EIATTR_KPARAM_INFO
	.align		4
.L_1289:
        /*0058*/ 	.byte	0x04, 0x17
        /*005a*/ 	.short	(.L_1291 - .L_1290)
.L_1290:
        /*005c*/ 	.word	0x00000000
        /*0060*/ 	.short	0x0006
        /*0062*/ 	.short	0x0b8c
        /*0064*/ 	.byte	0x00, 0xf0, 0x11, 0x00


	//----- nvinfo : EIATTR_KPARAM_INFO
	.align		4
.L_1291:
        /*0068*/ 	.byte	0x04, 0x17
        /*006a*/ 	.short	(.L_1293 - .L_1292)
.L_1292:
        /*006c*/ 	.word	0x00000000
        /*0070*/ 	.short	0x0005
        /*0072*/ 	.short	0x0b88
        /*0074*/ 	.byte	0x00, 0xf0, 0x11, 0x00


	//----- nvinfo : EIATTR_KPARAM_INFO
	.align		4
.L_1293:
        /*0078*/ 	.byte	0x04, 0x17
        /*007a*/ 	.short	(.L_1295 - .L_1294)
.L_1294:
        /*007c*/ 	.word	0x00000000
        /*0080*/ 	.short	0x0004
        /*0082*/ 	.short	0x0b84
        /*0084*/ 	.byte	0x00, 0xf0, 0x11, 0x00


	//----- nvinfo : EIATTR_KPARAM_INFO
	.align		4
.L_1295:
        /*0088*/ 	.byte	0x04, 0x17
        /*008a*/ 	.short	(.L_1297 - .L_1296)
.L_1296:
        /*008c*/ 	.word	0x00000000
        /*0090*/ 	.short	0x0003
        /*0092*/ 	.short	0x0b80
        /*0094*/ 	.byte	0x00, 0xf0, 0x05, 0x00


	//----- nvinfo : EIATTR_KPARAM_INFO
	.align		4
.L_1297:
        /*0098*/ 	.byte	0x04, 0x17
        /*009a*/ 	.short	(.L_1299 - .L_1298)
.L_1298:
        /*009c*/ 	.word	0x00000000
        /*00a0*/ 	.short	0x0002
        /*00a2*/ 	.short	0x0010
        /*00a4*/ 	.byte	0x00, 0xf0, 0xc1, 0x2d


	//----- nvinfo : EIATTR_KPARAM_INFO
	.align		4
.L_1299:
        /*00a8*/ 	.byte	0x04, 0x17
        /*00aa*/ 	.short	(.L_1301 - .L_1300)
.L_1300:
        /*00ac*/ 	.word	0x00000000
        /*00b0*/ 	.short	0x0001
        /*00b2*/ 	.short	0x0008
        /*00b4*/ 	.byte	0x00, 0xf5, 0x21, 0x00


	//----- nvinfo : EIATTR_KPARAM_INFO
	.align		4
.L_1301:
        /*00b8*/ 	.byte	0x04, 0x17
        /*00ba*/ 	.short	(.L_1303 - .L_1302)
.L_1302:
        /*00bc*/ 	.word	0x00000000
        /*00c0*/ 	.short	0x0000
        /*00c2*/ 	.short	0x0000
        /*00c4*/ 	.byte	0x00, 0xf0, 0x21, 0x00


	//----- nvinfo : EIATTR_SPARSE_MMA_MASK
	.align		4
.L_1303:
        /*00c8*/ 	.byte	0x03, 0x50
        /*00ca*/ 	.short	0x0000


	//----- nvinfo : EIATTR_MAXREG_COUNT
	.align		4
        /*00cc*/ 	.byte	0x03, 0x1b
        /*00ce*/ 	.short	0x00ff


	//----- nvinfo : EIATTR_MERCURY_ISA_VERSION
	.align		4
        /*00d0*/ 	.byte	0x03, 0x5f
        /*00d2*/ 	.short	0x0101


	//----- nvinfo : EIATTR_VRC_CTA_INIT_COUNT
	.align		4
        /*00d4*/ 	.byte	0x02, 0x4a
	.zero		1
	.zero		1


	//----- nvinfo : EIATTR_EXIT_INSTR_OFFSETS
	.align		4
        /*00d8*/ 	.byte	0x04, 0x1c
        /*00da*/ 	.short	(.L_1305 - .L_1304)


	//   ....[0]....
.L_1304:
        /*00dc*/ 	.word	0x000001a0


	//   ....[1]....
        /*00e0*/ 	.word	0x000021f0


	//   ....[2]....
        /*00e4*/ 	.word	0x00003f20


	//----- nvinfo : EIATTR_CRS_STACK_SIZE
	.align		4
.L_1305:
        /*00e8*/ 	.byte	0x04, 0x1e
        /*00ea*/ 	.short	(.L_1307 - .L_1306)
.L_1306:
        /*00ec*/ 	.word	0x00000000


	//----- nvinfo : EIATTR_CBANK_PARAM_SIZE
	.align		4
.L_1307:
        /*00f0*/ 	.byte	0x03, 0x19
        /*00f2*/ 	.short	0x0ba4


	//----- nvinfo : EIATTR_PARAM_CBANK
	.align		4
        /*00f4*/ 	.byte	0x04, 0x0a
        /*00f6*/ 	.short	(.L_1309 - .L_1308)
	.align		4
.L_1308:
        /*00f8*/ 	.word	index@(.nv.constant0._Z25multi_tensor_apply_kernelI18TensorListMetadataILi5ELb0EEN18transformer_engine17multi_tensor_adam31AdamFunctorMasterParamRemainderI13__nv_bfloat16flEEJffffffNS3_10adamMode_tEfEEvlPViT_T0_DpT1_)
        /*00fc*/ 	.short	0x0380
        /*00fe*/ 	.short	0x0ba4


	//----- nvinfo : EIATTR_SW_WAR
	.align		4
.L_1309:
        /*0100*/ 	.byte	0x04, 0x36
        /*0102*/ 	.short	(.L_1311 - .L_1310)
.L_1310:
        /*0104*/ 	.word	0x00000008
.L_1311:


//--------------------- .nv.info._Z25multi_tensor_apply_kernelI18TensorListMetadataILi5ELb0EEN18transformer_engine17multi_tensor_adam31AdamFunctorMasterParamRemainderI6__halfflEEJffffffNS3_10adamMode_tEfEEvlPViT_T0_DpT1_ --------------------------
	.section	.nv.info._Z25multi_tensor_apply_kernelI18TensorListMetadataILi5ELb0EEN18transformer_engine17multi_tensor_adam31AdamFunctorMasterParamRemainderI6__halfflEEJffffffNS3_10adamMode_tEfEEvlPViT_T0_DpT1_,"",@"SHT_CUDA_INFO"
	.sectionflags	@""
	.align	4


	//----- nvinfo : EIATTR_CUDA_API_VERSION
	.align		4
        /*0000*/ 	.byte	0x04, 0x37
        /*0002*/ 	.short	(.L_1313 - .L_1312)
.L_1312:
        /*0004*/ 	.word	0x00000082


	//----- nvinfo : EIATTR_KPARAM_INFO
	.align		4
.L_1313:
        /*0008*/ 	.byte	0x04, 0x17
        /*000a*/ 	.short	(.L_1315 - .L_1314)
.L_1314:
        /*000c*/ 	.word	0x00000000
        /*0010*/ 	.short	0x000b
        /*0012*/ 	.short	0x0ba0
        /*0014*/ 	.byte	0x00, 0xf0, 0x11, 0x00


	//----- nvinfo : EIATTR_KPARAM_INFO
	.align		4
.L_1315:
        /*0018*/ 	.byte	0x04, 0x17
        /*001a*/ 	.short	(.L_1317 - .L_1316)
.L_1316:
        /*001c*/ 	.word	0x00000000
        /*0020*/ 	.short	0x000a
        /*0022*/ 	.short	0x0b9c
        /*0024*/ 	.byte	0x00, 0xf0, 0x11, 0x00


	//----- nvinfo : EIATTR_KPARAM_INFO
	.align		4
.L_1317:
        /*0028*/ 	.byte	0x04, 0x17
        /*002a*/ 	.short	(.L_1319 - .L_1318)
.L_1318:
        /*002c*/ 	.word	0x00000000
        /*0030*/ 	.short	0x0009
        /*0032*/ 	.short	0x0b98
        /*0034*/ 	.byte	0x00, 0xf0, 0x11, 0x00


	//----- nvinfo : EIATTR_KPARAM_INFO
	.align		4
.L_1319:
        /*0038*/ 	.byte	0x04, 0x17
        /*003a*/ 	.short	(.L_1321 - .L_1320)
.L_1320:
        /*003c*/ 	.word	0x00000000
        /*0040*/ 	.short	0x0008
        /*0042*/ 	.short	0x0b94
        /*0044*/ 	.byte	0x00, 0xf0, 0x11, 0x00


	//----- nvinfo : EIATTR_KPARAM_INFO
	.align		4
.L_1321:
        /*0048*/ 	.byte	0x04, 0x17
        /*004a*/ 	.short	(.L_1323 - .L_1322)
.L_1322:
        /*004c*/ 	.word	0x00000000
        /*0050*/ 	.short	0x0007
        /*0052*/ 	.short	0x0b90
        /*0054*/ 	.byte	0x00, 0xf0, 0x11, 0x00


	//----- nvinfo : EIATTR_KPARAM_INFO
	.align		4
.L_1323:
        /*0058*/ 	.byte	0x04, 0x17
        /*005a*/ 	.short	(.L_1325 - .L_1324)
.L_1324:
        /*005c*/ 	.word	0x00000000
        /*0060*/ 	.short	0x0006
        /*0062*/ 	.short	0x0b8c
        /*0064*/ 	.byte	0x00, 0xf0, 0x11, 0x00


	//----- nvinfo : EIATTR_KPARAM_INFO
	.align		4
.L_1325:
        /*0068*/ 	.byte	0x04, 0x17
        /*006a*/ 	.short	(.L_1327 - .L_1326)
.L_1326:
        /*006c*/ 	.word	0x00000000
        /*0070*/ 	.short	0x0005
        /*0072*/ 	.short	0x0b88
        /*0074*/ 	.byte	0x00, 0xf0, 0x11, 0x00


	//----- nvinfo : EIATTR_KPARAM_INFO
	.align		4
.L_1327:
        /*0078*/ 	.byte	0x04, 0x17
        /*007a*/ 	.short	(.L_1329 - .L_1328)
.L_1328:
        /*007c*/ 	.word	0x00000000
        /*0080*/ 	.short	0x0004
        /*0082*/ 	.short	0x0b84
        /*0084*/ 	.byte	0x00, 0xf0, 0x11, 0x00


	//----- nvinfo : EIATTR_KPARAM_INFO
	.align		4
.L_1329:
        /*0088*/ 	.byte	0x04, 0x17
        /*008a*/ 	.short	(.L_1331 - .L_1330)
.L_1330:
        /*008c*/ 	.word	0x00000000
        /*0090*/ 	.short	0x0003
        /*0092*/ 	.short	0x0b80
        /*0094*/ 	.byte	0x00, 0xf0, 0x05, 0x00


	//----- nvinfo : EIATTR_KPARAM_INFO
	.align		4
.L_1331:
        /*0098*/ 	.byte	0x04, 0x17
        /*009a*/ 	.short	(.L_1333 - .L_1332)
.L_1332:
        /*009c*/ 	.word	0x00000000
        /*00a0*/ 	.short	0x0002
        /*00a2*/ 	.short	0x0010
        /*00a4*/ 	.byte	0x00, 0xf0, 0xc1, 0x2d


	//----- nvinfo : EIATTR_KPARAM_INFO
	.align		4
.L_1333:
        /*00a8*/ 	.byte	0x04, 0x17
        /*00aa*/ 	.short	(.L_1335 - .L_1334)
.L_1334:
        /*00ac*/ 	.word	0x00000000
        /*00b0*/ 	.short	0x0001
        /*00b2*/ 	.short	0x0008
        /*00b4*/ 	.byte	0x00, 0xf5, 0x21, 0x00


	//----- nvinfo : EIATTR_KPARAM_INFO
	.align		4
.L_1335:
        /*00b8*/ 	.byte	0x04, 0x17
        /*00ba*/ 	.short	(.L_1337 - .L_1336)
.L_1336:
        /*00bc*/ 	.word	0x00000000
        /*00c0*/ 	.short	0x0000
        /*00c2*/ 	.short	0x0000
        /*00c4*/ 	.byte	0x00, 0xf0, 0x21, 0x00


	//----- nvinfo : EIATTR_SPARSE_MMA_MASK
	.align		4
.L_1337:
        /*00c8*/ 	.byte	0x03, 0x50
        /*00ca*/ 	.short	0x0000


	//----- nvinfo : EIATTR_MAXREG_COUNT
	.align		4
        /*00cc*/ 	.byte	0x03, 0x1b
        /*00ce*/ 	.short	0x00ff


	//----- nvinfo : EIATTR_MERCURY_ISA_VERSION
	.align		4
        /*00d0*/ 	.byte	0x03, 0x5f
        /*00d2*/ 	.short	0x0101


	//----- nvinfo : EIATTR_VRC_CTA_INIT_COUNT
	.align		4
        /*00d4*/ 	.byte	0x02, 0x4a
	.zero		1
	.zero		1


	//----- nvinfo : EIATTR_EXIT_INSTR_OFFSETS
	.align		4
        /*00d8*/ 	.byte	0x04, 0x1c
        /*00da*/ 	.short	(.L_1339 - .L_1338)


	//   ....[0]....
.L_1338:
        /*00dc*/ 	.word	0x000001a0


	//   ....[1]....
        /*00e0*/ 	.word	0x000021d0


	//   ....[2]....
        /*00e4*/ 	.word	0x00003f00


	//----- nvinfo : EIATTR_CRS_STACK_SIZE
	.align		4
.L_1339:
        /*00e8*/ 	.byte	0x04, 0x1e
        /*00ea*/ 	.short	(.L_1341 - .L_1340)
.L_1340:
        /*00ec*/ 	.word	0x00000000


	//----- nvinfo : EIATTR_CBANK_PARAM_SIZE
	.align		4
.L_1341:
        /*00f0*/ 	.byte	0x03, 0x19
        /*00f2*/ 	.short	0x0ba4


	//----- nvinfo : EIATTR_PARAM_CBANK
	.align		4
        /*00f4*/ 	.byte	0x04, 0x0a
        /*00f6*/ 	.short	(.L_1343 - .L_1342)
	.align		4
.L_1342:
        /*00f8*/ 	.word	index@(.nv.constant0._Z25multi_tensor_apply_kernelI18TensorListMetadataILi5ELb0EEN18transformer_engine17multi_tensor_adam31AdamFunctorMasterParamRemainderI6__halfflEEJffffffNS3_10adamMode_tEfEEvlPViT_T0_DpT1_)
        /*00fc*/ 	.short	0x0380
        /*00fe*/ 	.short	0x0ba4


	//----- nvinfo : EIATTR_SW_WAR
	.align		4
.L_1343:
        /*0100*/ 	.byte	0x04, 0x36
        /*0102*/ 	.short	(.L_1345 - .L_1344)
.L_1344:
        /*0104*/ 	.word	0x00000008
.L_1345:


//--------------------- .nv.info._Z25multi_tensor_apply_kernelI18TensorListMetadataILi5ELb0EEN18transformer_engine17multi_tensor_adam31AdamFunctorMasterParamRemainderIfflEEJffffffNS3_10adamMode_tEfEEvlPViT_T0_DpT1_ --------------------------
	.section	.nv.info._Z25multi_tensor_apply_kernelI18TensorListMetadataILi5ELb0EEN18transformer_engine17multi_tensor_adam31AdamFunctorMasterParamRemainderIfflEEJffffffNS3_10adamMode_tEfEEvlPViT_T0_DpT1_,"",@"SHT_CUDA_INFO"
	.sectionflags	@""
	.align	4


	//----- nvinfo : EIATTR_CUDA_API_VERSION
	.align		4
        /*0000*/ 	.byte	0x04, 0x37
        /*0002*/ 	.short	(.L_1347 - .L_1346)
.L_1346:
        /*0004*/ 	.word	0x00000082


	//----- nvinfo : EIATTR_KPARAM_INFO
	.align		4
.L_1347:
        /*0008*/ 	.byte	0x04, 0x17
        /*000a*/ 	.short	(.L_1349 - .L_1348)
.L_1348:
        /*000c*/ 	.word	0x00000000
        /*0010*/ 	.short	0x000b
        /*0012*/ 	.short	0x0ba0
        /*0014*/ 	.byte	0x00, 0xf0, 0x11, 0x00


	//----- nvinfo : EIATTR_KPARAM_INFO
	.align		4
.L_1349:
        /*0018*/ 	.byte	0x04, 0x17
        /*001a*/ 	.short	(.L_1351 - .L_1350)
.L_1350:
        /*001c*/ 	.word	0x00000000
        /*0020*/ 	.short	0x000a
        /*0022*/ 	.short	0x0b9c
        /*0024*/ 	.byte	0x00, 0xf0, 0x11, 0x00


	//----- nvinfo : EIATTR_KPARAM_INFO
	.align		4
.L_1351:
        /*0028*/ 	.byte	0x04, 0x17
        /*002a*/ 	.short	(.L_1353 - .L_1352)
.L_1352:
        /*002c*/ 	.word	0x00000000
        /*0030*/ 	.short	0x0009
        /*0032*/ 	.short	0x0b98
        /*0034*/ 	.byte	0x00, 0xf0, 0x11, 0x00


	//----- nvinfo : EIATTR_KPARAM_INFO
	.align		4
.L_1353:
        /*0038*/ 	.byte	0x04, 0x17
        /*003a*/ 	.short	(.L_1355 - .L_1354)
.L_1354:
        /*003c*/ 	.word	0x00000000
        /*0040*/ 	.short	0x0008
        /*0042*/ 	.short	0x0b94
        /*0044*/ 	.byte	0x00, 0xf0, 0x11, 0x00


	//----- nvinfo : EIATTR_KPARAM_INFO
	.align		4
.L_1355:
        /*0048*/ 	.byte	0x04, 0x17
        /*004a*/ 	.short	(.L_1357 - .L_1356)
.L_1356:
        /*004c*/ 	.word	0x00000000
        /*0050*/ 	.short	0x0007
        /*0052*/ 	.short	0x0b90
        /*0054*/ 	.byte	0x00, 0xf0, 0x11, 0x00


	//----- nvinfo : EIATTR_KPARAM_INFO
	.align		4
.L_1357:
        /*0058*/ 	.byte	0x04, 0x17
        /*005a*/ 	.short	(.L_1359 - .L_1358)
.L_1358:
        /*005c*/ 	.word	0x00000000
        /*0060*/ 	.short	0x0006
        /*0062*/ 	.short	0x0b8c
        /*0064*/ 	.byte	0x00, 0xf0, 0x11, 0x00


	//----- nvinfo : EIATTR_KPARAM_INFO
	.align		4
.L_1359:
        /*0068*/ 	.byte	0x04, 0x17
        /*006a*/ 	.short	(.L_1361 - .L_1360)
.L_1360:
        /*006c*/ 	.word	0x00000000
        /*0070*/ 	.short	0x0005
        /*0072*/ 	.short	0x0b88
        /*0074*/ 	.byte	0x00, 0xf0, 0x11, 0x00


	//----- nvinfo : EIATTR_KPARAM_INFO
	.align		4
.L_1361:
        /*0078*/ 	.byte	0x04, 0x17
        /*007a*/ 	.short	(.L_1363 - .L_1362)
.L_1362:
        /*007c*/ 	.word	0x00000000
        /*0080*/ 	.short	0x0004
        /*0082*/ 	.short	0x0b84
        /*0084*/ 	.byte	0x00, 0xf0, 0x11, 0x00


	//----- nvinfo : EIATTR_KPARAM_INFO
	.align		4
.L_1363:
        /*0088*/ 	.byte	0x04, 0x17
        /*008a*/ 	.short	(.L_1365 - .L_1364)
.L_1364:
        /*008c*/ 	.word	0x00000000
        /*0090*/ 	.short	0x0003
        /*0092*/ 	.short	0x0b80
        /*0094*/ 	.byte	0x00, 0xf0, 0x05, 0x00


	//----- nvinfo : EIATTR_KPARAM_INFO
	.align		4
.L_1365:
        /*0098*/ 	.byte	0x04, 0x17
        /*009a*/ 	.short	(.L_1367 - .L_1366)
.L_1366:
        /*009c*/ 	.word	0x00000000
        /*00a0*/ 	.short	0x0002
        /*00a2*/ 	.short	0x0010
        /*00a4*/ 	.byte	0x00, 0xf0, 0xc1, 0x2d


	//----- nvinfo : EIATTR_KPARAM_INFO
	.align		4
.L_1367:
        /*00a8*/ 	.byte	0x04, 0x17
        /*00aa*/ 	.short	(.L_1369 - .L_1368)
.L_1368:
        /*00ac*/ 	.word	0x00000000
        /*00b0*/ 	.short	0x0001
        /*00b2*/ 	.short	0x0008
        /*00b4*/ 	.byte	0x00, 0xf5, 0x21, 0x00


	//----- nvinfo : EIATTR_KPARAM_INFO
	.align		4
.L_1369:
        /*00b8*/ 	.byte	0x04, 0x17
        /*00ba*/ 	.short	(.L_1371 - .L_1370)
.L_1370:
        /*00bc*/ 	.word	0x00000000
        /*00c0*/ 	.short	0x0000
        /*00c2*/ 	.short	0x0000
        /*00c4*/ 	.byte	0x00, 0xf0, 0x21, 0x00


	//----- nvinfo : EIATTR_SPARSE_MMA_MASK
	.align		4
.L_1371:
        /*00c8*/ 	.byte	0x03, 0x50
        /*00ca*/ 	.short	0x0000


	//----- nvinfo : EIATTR_MAXREG_COUNT
	.align		4
        /*00cc*/ 	.byte	0x03, 0x1b
        /*00ce*/ 	.short	0x00ff


	//----- nvinfo : EIATTR_MERCURY_ISA_VERSION
	.align		4
        /*00d0*/ 	.byte	0x03, 0x5f
        /*00d2*/ 	.short	0x0101


	//----- nvinfo : EIATTR_VRC_CTA_INIT_COUNT
	.align		4
        /*00d4*/ 	.byte	0x02, 0x4a
	.zero		1
	.zero		1


	//----- nvinfo : EIATTR_EXIT_INSTR_OFFSETS
	.align		4
        /*00d8*/ 	.byte	0x04, 0x1c
        /*00da*/ 	.short	(.L_1373 - .L_1372)


	//   ....[0]....
.L_1372:
        /*00dc*/ 	.word	0x000001a0


	//   ....[1]....
        /*00e0*/ 	.word	0x00002140


	//   ....[2]....
        /*00e4*/ 	.word	0x00003db0


	//----- nvinfo : EIATTR_CRS_STACK_SIZE
	.align		4
.L_1373:
        /*00e8*/ 	.byte	0x04, 0x1e
        /*00ea*/ 	.short	(.L_1375 - .L_1374)
.L_1374:
        /*00ec*/ 	.word	0x00000000


	//----- nvinfo : EIATTR_CBANK_PARAM_SIZE
	.align		4
.L_1375:
        /*00f0*/ 	.byte	0x03, 0x19
        /*00f2*/ 	.short	0x0ba4


	//----- nvinfo : EIATTR_PARAM_CBANK
	.align		4
        /*00f4*/ 	.byte	0x04, 0x0a
        /*00f6*/ 	.short	(.L_1377 - .L_1376)
	.align		4
.L_1376:
        /*00f8*/ 	.word	index@(.nv.constant0._Z25multi_tensor_apply_kernelI18TensorListMetadataILi5ELb0EEN18transformer_engine17multi_tensor_adam31AdamFunctorMasterParamRemainderIfflEEJffffffNS3_10adamMode_tEfEEvlPViT_T0_DpT1_)
        /*00fc*/ 	.short	0x0380
        /*00fe*/ 	.short	0x0ba4


	//----- nvinfo : EIATTR_SW_WAR
	.align		4
.L_1377:
        /*0100*/ 	.byte	0x04, 0x36
        /*0102*/ 	.short	(.L_1379 - .L_1378)
.L_1378:
        /*0104*/ 	.word	0x00000008
.L_1379:


//--------------------- .nv.info._Z25multi_tensor_apply_kernelI18TensorListMetadataILi5ELb0EEN18transformer_engine17multi_tensor_adam17AdamFunctorMasterI13__nv_bfloat16S5_fiEEJffffffNS3_10adamMode_tEfEEvlPViT_T0_DpT1_ --------------------------
	.section	.nv.info._Z25multi_tensor_apply_kernelI18TensorListMetadataILi5ELb0EEN18transformer_engine17multi_tensor_adam17AdamFunctorMasterI13__nv_bfloat16S5_fiEEJffffffNS3_10adamMode_tEfEEvlPViT_T0_DpT1_,"",@"SHT_CUDA_INFO"
	.sectionflags	@""
	.align	4


	//----- nvinfo : EIATTR_CUDA_API_VERSION
	.align		4
        /*0000*/ 	.byte	0x04, 0x37
        /*0002*/ 	.short	(.L_1381 - .L_1380)
.L_1380:
        /*0004*/ 	.word	0x00000082


	//----- nvinfo : EIATTR_KPARAM_INFO
	.align		4
.L_1381:
        /*0008*/ 	.byte	0x04, 0x17
        /*000a*/ 	.short	(.L_1383 - .L_1382)
.L_1382:
        /*000c*/ 	.word	0x00000000
        /*0010*/ 	.short	0x000b
        /*0012*/ 	.short	0x0ba0
        /*0014*/ 	.byte	0x00, 0xf0, 0x11, 0x00


	//----- nvinfo : EIATTR_KPARAM_INFO
	.align		4
.L_1383:
        /*0018*/ 	.byte	0x04, 0x17
        /*001a*/ 	.short	(.L_1385 - .L_1384)
.L_1384:
        /*001c*/ 	.word	0x00000000
        /*0020*/ 	.short	0x000a
        /*0022*/ 	.short	0x0b9c
        /*0024*/ 	.byte	0x00, 0xf0, 0x11, 0x00


	//----- nvinfo : EIATTR_KPARAM_INFO
	.align		4
.L_1385:
        /*0028*/ 	.byte	0x04, 0x17
        /*002a*/ 	.short	(.L_1387 - .L_1386)
.L_1386:
        /*002c*/ 	.word	0x00000000
        /*0030*/ 	.short	0x0009
        /*0032*/ 	.short	0x0b98
        /*0034*/ 	.byte	0x00, 0xf0, 0x11, 0x00


	//----- nvinfo : EIATTR_KPARAM_INFO
	.align		4
.L_1387:
        /*0038*/ 	.byte	0x04, 0x17
        /*003a*/ 	.short	(.L_1389 - .L_1388)
.L_1388:
        /*003c*/ 	.word	0x00000000
        /*0040*/ 	.short	0x0008
        /*0042*/ 	.short	0x0b94
        /*0044*/ 	.byte	0x00, 0xf0, 0x11, 0x00


	//----- nvinfo : EIATTR_KPARAM_INFO
	.align		4
.L_1389:
        /*0048*/ 	.byte	0x04, 0x17
        /*004a*/ 	.short	(.L_1391 - .L_1390)
.L_1390:
        /*004c*/ 	.word	0x00000000
        /*0050*/ 	.short	0x0007
        /*0052*/ 	.short	0x0b90
        /*0054*/ 	.byte	0x00, 0xf0, 0x11, 0x00


	//----- nvinfo : EIATTR_KPARAM_INFO
	.align		4
.L_1391:
        /*0058*/ 	.byte	0x04, 0x17
        /*005a*/ 	.short	(.L_1393 - .L_1392)
.L_1392:
        /*005c*/ 	.word	0x00000000
        /*0060*/ 	.short	0x0006
        /*0062*/ 	.short	0x0b8c
        /*0064*/ 	.byte	0x00, 0xf0, 0x11, 0x00


	//----- nvinfo : EIATTR_KPARAM_INFO
	.align		4
.L_1393:
        /*0068*/ 	.byte	0x04, 0x17
        /*006a*/ 	.short	(.L_1395 - .L_1394)
.L_1394:
        /*006c*/ 	.word	0x00000000
        /*0070*/ 	.short	0x0005
        /*0072*/ 	.short	0x0b88
        /*0074*/ 	.byte	0x00, 0xf0, 0x11, 0x00


	//----- nvinfo : EIATTR_KPARAM_INFO
	.align		4
.L_1395:
        /*0078*/ 	.byte	0x04, 0x17
        /*007a*/ 	.short	(.L_1397 - .L_1396)
.L_1396:
        /*007c*/ 	.word	0x00000000
        /*0080*/ 	.short	0x0004
        /*0082*/ 	.short	0x0b84
        /*0084*/ 	.byte	0x00, 0xf0, 0x11, 0x00


	//----- nvinfo : EIATTR_KPARAM_INFO
	.align		4
.L_1397:
        /*0088*/ 	.byte	0x04, 0x17
        /*008a*/ 	.short	(.L_1399 - .L_1398)
.L_1398:
        /*008c*/ 	.word	0x00000000
        /*0090*/ 	.short	0x0003
        /*0092*/ 	.short	0x0b80
        /*0094*/ 	.byte	0x00, 0xf0, 0x05, 0x00


	//----- nvinfo : EIATTR_KPARAM_INFO
	.align		4
.L_1399:
        /*0098*/ 	.byte	0x04, 0x17
        /*009a*/ 	.short	(.L_1401 - .L_1400)
.L_1400:
        /*009c*/ 	.word	0x00000000
        /*00a0*/ 	.short	0x0002
        /*00a2*/ 	.short	0x0010
        /*00a4*/ 	.byte	0x00, 0xf0, 0xc1, 0x2d


	//----- nvinfo : EIATTR_KPARAM_INFO
	.align		4
.L_1401:
        /*00a8*/ 	.byte	0x04, 0x17
        /*00aa*/ 	.short	(.L_1403 - .L_1402)
.L_1402:
        /*00ac*/ 	.word	0x00000000
        /*00b0*/ 	.short	0x0001
        /*00b2*/ 	.short	0x0008
        /*00b4*/ 	.byte	0x00, 0xf5, 0x21, 0x00


	//----- nvinfo : EIATTR_KPARAM_INFO
	.align		4
.L_1403:
        /*00b8*/ 	.byte	0x04, 0x17
        /*00ba*/ 	.short	(.L_1405 - .L_1404)
.L_1404:
        /*00bc*/ 	.word	0x00000000
        /*00c0*/ 	.short	0x0000
        /*00c2*/ 	.short	0x0000
        /*00c4*/ 	.byte	0x00, 0xf0, 0x21, 0x00


	//----- nvinfo : EIATTR_SPARSE_MMA_MASK
	.align		4
.L_1405:
        /*00c8*/ 	.byte	0x03, 0x50
        /*00ca*/ 	.short	0x0000


	//----- nvinfo : EIATTR_MAXREG_COUNT
	.align		4
        /*00cc*/ 	.byte	0x03, 0x1b
        /*00ce*/ 	.short	0x00ff


	//----- nvinfo : EIATTR_MERCURY_ISA_VERSION
	.align		4
        /*00d0*/ 	.byte	0x03, 0x5f
        /*00d2*/ 	.short	0x0101


	//----- nvinfo : EIATTR_VRC_CTA_INIT_COUNT
	.align		4
        /*00d4*/ 	.byte	0x02, 0x4a
	.zero		1
	.zero		1


	//----- nvinfo : EIATTR_EXIT_INSTR_OFFSETS
	.align		4
        /*00d8*/ 	.byte	0x04, 0x1c
        /*00da*/ 	.short	(.L_1407 - .L_1406)


	//   ....[0]....
.L_1406:
        /*00dc*/ 	.word	0x00000100


	//   ....[1]....
        /*00e0*/ 	.word	0x00001c50


	//   ....[2]....
        /*00e4*/ 	.word	0x00003630


	//----- nvinfo : EIATTR_CRS_STACK_SIZE
	.align		4
.L_1407:
        /*00e8*/ 	.byte	0x04, 0x1e
        /*00ea*/ 	.short	(.L_1409 - .L_1408)
.L_1408:
        /*00ec*/ 	.word	0x00000000


	//----- nvinfo : EIATTR_CBANK_PARAM_SIZE
	.align		4
.L_1409:
        /*00f0*/ 	.byte	0x03, 0x19
        /*00f2*/ 	.short	0x0ba4


	//----- nvinfo : EIATTR_PARAM_CBANK
	.align		4
        /*00f4*/ 	.byte	0x04, 0x0a
        /*00f6*/ 	.short	(.L_1411 - .L_1410)
	.align		4
.L_1410:
        /*00f8*/ 	.word	index@(.nv.constant0._Z25multi_tensor_apply_kernelI18TensorListMetadataILi5ELb0EEN18transformer_engine17multi_tensor_adam17AdamFunctorMasterI13__nv_bfloat16S5_fiEEJffffffNS3_10adamMode_tEfEEvlPViT_T0_DpT1_)
        /*00fc*/ 	.short	0x0380
        /*00fe*/ 	.short	0x0ba4


	//----- nvinfo : EIATTR_SW_WAR
	.align		4
.L_1411:
        /*0100*/ 	.byte	0x04, 0x36
        /*0102*/ 	.short	(.L_1413 - .L_1412)
.L_1412:
        /*0104*/ 	.word	0x00000008
.L_1413:


//--------------------- .nv.info._Z25multi_tensor_apply_kernelI18TensorListMetadataILi5ELb0EEN18transformer_engine17multi_tensor_adam17AdamFunctorMasterI13__nv_bfloat166__halffiEEJffffffNS3_10adamMode_tEfEEvlPViT_T0_DpT1_ --------------------------
	.section	.nv.info._Z25multi_tensor_apply_kernelI18TensorListMetadataILi5ELb0EEN18transformer_engine17multi_tensor_adam17AdamFunctorMasterI13__nv_bfloat166__halffiEEJffffffNS3_10adamMode_tEfEEvlPViT_T0_DpT1_,"",@"SHT_CUDA_INFO"
	.sectionflags	@""
	.align	4


	//----- nvinfo : EIATTR_CUDA_API_VERSION
	.align		4
        /*0000*/ 	.byte	0x04, 0x37
        /*0002*/ 	.short	(.L_1415 - .L_1414)
.L_1414:
        /*0004*/ 	.word	0x00000082


	//----- nvinfo : EIATTR_KPARAM_INFO
	.align		4
.L_1415:
        /*0008*/ 	.byte	0x04, 0x17
        /*000a*/ 	.short	(.L_1417 - .L_1416)
.L_1416:
        /*000c*/ 	.word	0x00000000
        /*0010*/ 	.short	0x000b
        /*0012*/ 	.short	0x0ba0
        /*0014*/ 	.byte	0x00, 0xf0, 0x11, 0x00


	//----- nvinfo : EIATTR_KPARAM_INFO
	.align		4
.L_1417:
        /*0018*/ 	.byte	0x04, 0x17
        /*001a*/ 	.short	(.L_1419 - .L_1418)
.L_1418:
        /*001c*/ 	.word	0x00000000
        /*0020*/ 	.short	0x000a
        /*0022*/ 	.short	0x0b9c
        /*0024*/ 	.byte	0x00, 0xf0, 0x11, 0x00


	//----- nvinfo : EIATTR_KPARAM_INFO
	.align		4
.L_1419:
        /*0028*/ 	.byte	0x04, 0x17
        /*002a*/ 	.short	(.L_1421 - .L_1420)
.L_1420:
        /*002c*/ 	.word	0x00000000
        /*0030*/ 	.short	0x0009
        /*0032*/ 	.short	0x0b98
        /*0034*/ 	.byte	0x00, 0xf0, 0x11, 0x00


	//----- nvinfo : EIATTR_KPARAM_INFO
	.align		4
.L_1421:
        /*0038*/ 	.byte	0x04, 0x17
        /*003a*/ 	.short	(.L_1423 - .L_1422)
.L_1422:
        /*003c*/ 	.word	0x00000000
        /*0040*/ 	.short	0x0008
        /*0042*/ 	.short	0x0b94
        /*0044*/ 	.byte	0x00, 0xf0, 0x11, 0x00


	//----- nvinfo : EIATTR_KPARAM_INFO
	.align		4
.L_1423:
        /*0048*/ 	.byte	0x04, 0x17
        /*004a*/ 	.short	(.L_1425 - .L_1424)
.L_1424:
        /*004c*/ 	.word	0x00000000
        /*0050*/ 	.short	0x0007
        /*0052*/ 	.short	0x0b90
        /*0054*/ 	.byte	0x00, 0xf0, 0x11, 0x00


	//----- nvinfo : EIATTR_KPARAM_INFO
	.align		4
.L_1425:
        /*0058*/ 	.byte	0x04, 0x17
        /*005a*/ 	.short	(.L_1427 - .L_1426)
.L_1426:
        /*005c*/ 	.word	0x00000000
        /*0060*/ 	.short	0x0006
        /*0062*/ 	.short	0x0b8c
        /*0064*/ 	.byte	0x00, 0xf0, 0x11, 0x00


	//----- nvinfo : EIATTR_KPARAM_INFO
	.align		4
.L_1427:
        /*0068*/ 	.byte	0x04, 0x17
        /*006a*/ 	.short	(.L_1429 - .L_1428)
.L_1428:
        /*006c*/ 	.word	0x00000000
        /*0070*/ 	.short	0x0005
        /*0072*/ 	.short	0x0b88
        /*0074*/ 	.byte	0x00, 0xf0, 0x11, 0x00


	//----- nvinfo : EIATTR_KPARAM_INFO
	.align		4
.L_1429:
        /*0078*/ 	.byte	0x04, 0x17
        /*007a*/ 	.short	(.L_1431 - .L_1430)
.L_1430:
        /*007c*/ 	.word	0x00000000
        /*0080*/ 	.short	0x0004
        /*0082*/ 	.short	0x0b84
        /*0084*/ 	.byte	0x00, 0xf0, 0x11, 0x00


	//----- nvinfo : EIATTR_KPARAM_INFO
	.align		4
.L_1431:
        /*0088*/ 	.byte	0x04, 0x17
        /*008a*/ 	.short	(.L_1433 - .L_1432)
.L_1432:
        /*008c*/ 	.word	0x00000000
        /*0090*/ 	.short	0x0003
        /*0092*/ 	.short	0x0b80
        /*0094*/ 	.byte	0x00, 0xf0, 0x05, 0x00


	//----- nvinfo : EIATTR_KPARAM_INFO
	.align		4
.L_1433:
        /*0098*/ 	.byte	0x04, 0x17
        /*009a*/ 	.short	(.L_1435 - .L_1434)
.L_1434:
        /*009c*/ 	.word	0x00000000
        /*00a0*/ 	.short	0x0002
        /*00a2*/ 	.short	0x0010
        /*00a4*/ 	.byte	0x00, 0xf0, 0xc1, 0x2d


	//----- nvinfo : EIATTR_KPARAM_INFO
	.align		4
.L_1435:
        /*00a8*/ 	.byte	0x04, 0x17
        /*00aa*/ 	.short	(.L_1437 - .L_1436)
.L_1436:
        /*00ac*/ 	.word	0x00000000
        /*00b0*/ 	.short	0x0001
        /*00b2*/ 	.short	0x0008
        /*00b4*/ 	.byte	0x00, 0xf5, 0x21, 0x00


	//----- nvinfo : EIATTR_KPARAM_INFO
	.align		4
.L_1437:
        /*00b8*/ 	.byte	0x04, 0x17
        /*00ba*/ 	.short	(.L_1439 - .L_1438)
.L_1438:
        /*00bc*/ 	.word	0x00000000
        /*00c0*/ 	.short	0x0000
        /*00c2*/ 	.short	0x0000
        /*00c4*/ 	.byte	0x00, 0xf0, 0x21, 0x00


	//----- nvinfo : EIATTR_SPARSE_MMA_MASK
	.align		4
.L_1439:
        /*00c8*/ 	.byte	0x03, 0x50
        /*00ca*/ 	.short	0x0000


	//----- nvinfo : EIATTR_MAXREG_COUNT
	.align		4
        /*00cc*/ 	.byte	0x03, 0x1b
        /*00ce*/ 	.short	0x00ff


	//----- nvinfo : EIATTR_MERCURY_ISA_VERSION
	.align		4
        /*00d0*/ 	.byte	0x03, 0x5f
        /*00d2*/ 	.short	0x0101


	//----- nvinfo : EIATTR_VRC_CTA_INIT_COUNT
	.align		4
        /*00d4*/ 	.byte	0x02, 0x4a
	.zero		1
	.zero		1


	//----- nvinfo : EIATTR_EXIT_INSTR_OFFSETS
	.align		4
        /*00d8*/ 	.byte	0x04, 0x1c
        /*00da*/ 	.short	(.L_1441 - .L_1440)


	//   ....[0]....
.L_1440:
        /*00dc*/ 	.word	0x00000100


	//   ....[1]....
        /*00e0*/ 	.word	0x00001c50


	//   ....[2]....
        /*00e4*/ 	.word	0x00003620


	//----- nvinfo : EIATTR_CRS_STACK_SIZE
	.align		4
.L_1441:
        /*00e8*/ 	.byte	0x04, 0x1e
        /*00ea*/ 	.short	(.L_1443 - .L_1442)
.L_1442:
        /*00ec*/ 	.word	0x00000000


	//----- nvinfo : EIATTR_CBANK_PARAM_SIZE
	.align		4
.L_1443:
        /*00f0*/ 	.byte	0x03, 0x19
        /*00f2*/ 	.short	0x0ba4


	//----- nvinfo : EIATTR_PARAM_CBANK
	.align		4
        /*00f4*/ 	.byte	0x04, 0x0a
        /*00f6*/ 	.short	(.L_1445 - .L_1444)
	.align		4
.L_1444:
        /*00f8*/ 	.word	index@(.nv.constant0._Z25multi_tensor_apply_kernelI18TensorListMetadataILi5ELb0EEN18transformer_engine17multi_tensor_adam17AdamFunctorMasterI13__nv_bfloat166__halffiEEJffffffNS3_10adamMode_tEfEEvlPViT_T0_DpT1_)
        /*00fc*/ 	.short	0x0380
        /*00fe*/ 	.short	0x0ba4


	//----- nvinfo : EIATTR_SW_WAR
	.align		4
.L_1445:
        /*0100*/ 	.byte	0x04, 0x36
        /*0102*/ 	.short	(.L_1447 - .L_1446)
.L_1446:
        /*0104*/ 	.word	0x00000008
.L_1447:


//--------------------- .nv.info._Z25multi_tensor_apply_kernelI18TensorListMetadataILi5ELb0EEN18transformer_engine17multi_tensor_adam17AdamFunctorMasterI13__nv_bfloat16ffiEEJffffffNS3_10adamMode_tEfEEvlPViT_T0_DpT1_ --------------------------
	.section	.nv.info._Z25multi_tensor_apply_kernelI18TensorListMetadataILi5ELb0EEN18transformer_engine17multi_tensor_adam17AdamFunctorMasterI13__nv_bfloat16ffiEEJffffffNS3_10adamMode_tEfEEvlPViT_T0_DpT1_,"",@"SHT_CUDA_INFO"
	.sectionflags	@""
	.align	4


	//----- nvinfo : EIATTR_CUDA_API_VERSION
	.align		4
        /*0000*/ 	.byte	0x04, 0x37
        /*0002*/ 	.short	(.L_1449 - .L_1448)
.L_1448:
        /*0004*/ 	.word	0x00000082


	//----- nvinfo : EIATTR_KPARAM_INFO
	.align		4
.L_1449:
        /*0008*/ 	.byte	0x04, 0x17
        /*000a*/ 	.short	(.L_1451 - .L_1450)
.L_1450:
        /*000c*/ 	.word	0x00000000
        /*0010*/ 	.short	0x000b
        /*0012*/ 	.short	0x0ba0
        /*0014*/ 	.byte	0x00, 0xf0, 0x11, 0x00


	//----- nvinfo : EIATTR_KPARAM_INFO
	.align		4
.L_1451:
        /*0018*/ 	.byte	0x04, 0x17
        /*001a*/ 	.short	(.L_1453 - .L_1452)
.L_1452:
        /*001c*/ 	.word	0x00000000
        /*0020*/ 	.short	0x000a
        /*0022*/ 	.short	0x0b9c
        /*0024*/ 	.byte	0x00, 0xf0, 0x11, 0x00


	//----- nvinfo : EIATTR_KPARAM_INFO
	.align		4
.L_1453:
        /*0028*/ 	.byte	0x04, 0x17
        /*002a*/ 	.short	(.L_1455 - .L_1454)
.L_1454:
        /*002c*/ 	.word	0x00000000
        /*0030*/ 	.short	0x0009
        /*0032*/ 	.short	0x0b98
        /*0034*/ 	.byte	0x00, 0xf0, 0x11, 0x00


	//----- nvinfo : EIATTR_KPARAM_INFO
	.align		4
.L_1455:
        /*0038*/ 	.byte	0x04, 0x17
        /*003a*/ 	.short	(.L_1457 - .L_1456)
.L_1456:
        /*003c*/ 	.word	0x00000000
        /*0040*/ 	.short	0x0008
        /*0042*/ 	.short	0x0b94
        /*0044*/ 	.byte	0x00, 0xf0, 0x11, 0x00


	//----- nvinfo : EIATTR_KPARAM_INFO
	.align		4
.L_1457:
        /*0048*/ 	.byte	0x04, 0x17
        /*004a*/ 	.short	(.L_1459 - .L_1458)
.L_1458:
        /*004c*/ 	.word	0x00000000
        /*0050*/ 	.short	0x0007
        /*0052*/ 	.short	0x0b90
        /*0054*/ 	.byte	0x00, 0xf0, 0x11, 0x00


	//----- nvinfo : EIATTR_KPARAM_INFO
	.align		4
.L_1459:
        /*0058*/ 	.byte	0x04, 0x17
        /*005a*/ 	.short	(.L_1461 - .L_1460)
.L_1460:
        /*005c*/ 	.word	0x00000000
        /*0060*/ 	.short	0x0006
        /*0062*/ 	.short	0x0b8c
        /*0064*/ 	.byte	0x00, 0xf0, 0x11, 0x00


	//----- nvinfo : EIATTR_KPARAM_INFO
	.align		4
.L_1461:
        /*0068*/ 	.byte	0x04, 0x17
        /*006a*/ 	.short	(.L_1463 - .L_1462)
.L_1462:
        /*006c*/ 	.word	0x00000000
        /*0070*/ 	.short	0x0005
        /*0072*/ 	.short	0x0b88
        /*0074*/ 	.byte	0x00, 0xf0, 0x11, 0x00


	//----- nvinfo : EIATTR_KPARAM_INFO
	.align		4
.L_1463:
        /*0078*/ 	.byte	0x04, 0x17
        /*007a*/ 	.short	(.L_1465 - .L_1464)
.L_1464:
        /*007c*/ 	.word	0x00000000
        /*0080*/ 	.short	0x0004
        /*0082*/ 	.short	0x0b84
        /*0084*/ 	.byte	0x00, 0xf0, 0x11, 0x00


	//----- nvinfo : EIATTR_KPARAM_INFO
	.align		4
.L_1465:
        /*0088*/ 	.byte	0x04, 0x17
        /*008a*/ 	.short	(.L_1467 - .L_1466)
.L_1466:
        /*008c*/ 	.word	0x00000000
        /*0090*/ 	.short	0x0003
        /*0092*/ 	.short	0x0b80
        /*0094*/ 	.byte	0x00, 0xf0, 0x05, 0x00


	//----- nvinfo : EIATTR_KPARAM_INFO
	.align		4
.L_1467:
        /*0098*/ 	.byte	0x04, 0x17
        /*009a*/ 	.short	(.L_1469 - .L_1468)
.L_1468:
        /*009c*/ 	.word	0x00000000
        /*00a0*/ 	.short	0x0002
        /*00a2*/ 	.short	0x0010
        /*00a4*/ 	.byte	0x00, 0xf0, 0xc1, 0x2d


	//----- nvinfo : EIATTR_KPARAM_INFO
	.align		4
.L_1469:
        /*00a8*/ 	.byte	0x04, 0x17
        /*00aa*/ 	.short	(.L_1471 - .L_1470)
.L_1470:
        /*00ac*/ 	.word	0x00000000
        /*00b0*/ 	.short	0x0001
        /*00b2*/ 	.short	0x0008
        /*00b4*/ 	.byte	0x00, 0xf5, 0x21, 0x00


	//----- nvinfo : EIATTR_KPARAM_INFO
	.align		4
.L_1471:
        /*00b8*/ 	.byte	0x04, 0x17
        /*00ba*/ 	.short	(.L_1473 - .L_1472)
.L_1472:
        /*00bc*/ 	.word	0x00000000
        /*00c0*/ 	.short	0x0000
        /*00c2*/ 	.short	0x0000
        /*00c4*/ 	.byte	0x00, 0xf0, 0x21, 0x00


	//----- nvinfo : EIATTR_SPARSE_MMA_MASK
	.align		4
.L_1473:
        /*00c8*/ 	.byte	0x03, 0x50
        /*00ca*/ 	.short	0x0000


	//----- nvinfo : EIATTR_MAXREG_COUNT
	.align		4
        /*00cc*/ 	.byte	0x03, 0x1b
        /*00ce*/ 	.short	0x00ff


	//----- nvinfo : EIATTR_MERCURY_ISA_VERSION
	.align		4
        /*00d0*/ 	.byte	0x03, 0x5f
        /*00d2*/ 	.short	0x0101


	//----- nvinfo : EIATTR_VRC_CTA_INIT_COUNT
	.align		4
        /*00d4*/ 	.byte	0x02, 0x4a
	.zero		1
	.zero		1


	//----- nvinfo : EIATTR_EXIT_INSTR_OFFSETS
	.align		4
        /*00d8*/ 	.byte	0x04, 0x1c
        /*00da*/ 	.short	(.L_1475 - .L_1474)


	//   ....[0]....
.L_1474:
        /*00dc*/ 	.word	0x00000100


	//   ....[1]....
        /*00e0*/ 	.word	0x00001c00


	//   ....[2]....
        /*00e4*/ 	.word	0x00003590


	//----- nvinfo : EIATTR_CRS_STACK_SIZE
	.align		4
.L_1475:
        /*00e8*/ 	.byte	0x04, 0x1e
        /*00ea*/ 	.short	(.L_1477 - .L_1476)
.L_1476:
        /*00ec*/ 	.word	0x00000000


	//----- nvinfo : EIATTR_CBANK_PARAM_SIZE
	.align		4
.L_1477:
        /*00f0*/ 	.byte	0x03, 0x19
        /*00f2*/ 	.short	0x0ba4


	//----- nvinfo : EIATTR_PARAM_CBANK
	.align		4
        /*00f4*/ 	.byte	0x04, 0x0a
        /*00f6*/ 	.short	(.L_1479 - .L_1478)
	.align		4
.L_1478:
        /*00f8*/ 	.word	index@(.nv.constant0._Z25multi_tensor_apply_kernelI18TensorListMetadataILi5ELb0EEN18transformer_engine17multi_tensor_adam17AdamFunctorMasterI13__nv_bfloat16ffiEEJffffffNS3_10adamMode_tEfEEvlPViT_T0_DpT1_)
        /*00fc*/ 	.short	0x0380
        /*00fe*/ 	.short	0x0ba4


	//----- nvinfo : EIATTR_SW_WAR
	.align		4
.L_1479:
        /*0100*/ 	.byte	0x04, 0x36
        /*0102*/ 	.short	(.L_1481 - .L_1480)
.L_1480:
        /*0104*/ 	.word	0x00000008
.L_1481:


//--------------------- .nv.info._Z25multi_tensor_apply_kernelI18TensorListMetadataILi5ELb0EEN18transformer_engine17multi_tensor_adam17AdamFunctorMasterI6__half13__nv_bfloat16fiEEJffffffNS3_10adamMode_tEfEEvlPViT_T0_DpT1_ --------------------------
	.section	.nv.info._Z25multi_tensor_apply_kernelI18TensorListMetadataILi5ELb0EEN18transformer_engine17multi_tensor_adam17AdamFunctorMasterI6__half13__nv_bfloat16fiEEJffffffNS3_10adamMode_tEfEEvlPViT_T0_DpT1_,"",@"SHT_CUDA_INFO"
	.sectionflags	@""
	.align	4


	//----- nvinfo : EIATTR_CUDA_API_VERSION
	.align		4
        /*0000*/ 	.byte	0x04, 0x37
        /*0002*/ 	.short	(.L_1483 - .L_1482)
.L_1482:
        /*0004*/ 	.word	0x00000082


	//----- nvinfo : EIATTR_KPARAM_INFO
	.align		4
.L_1483:
        /*0008*/ 	.byte	0x04, 0x17
        /*000a*/ 	.short	(.L_1485 - .L_1484)
.L_1484:
        /*000c*/ 	.word	0x00000000
        /*0010*/ 	.short	0x000b
        /*0012*/ 	.short	0x0ba0
        /*0014*/ 	.byte	0x00, 0xf0, 0x11, 0x00


	//----- nvinfo : EIATTR_KPARAM_INFO
	.align		4
.L_1485:
        /*0018*/ 	.byte	0x04, 0x17
        /*001a*/ 	.short	(.L_1487 - .L_1486)
.L_1486:
        /*001c*/ 	.word	0x00000000
        /*0020*/ 	.short	0x000a
        /*0022*/ 	.short	0x0b9c
        /*0024*/ 	.byte	0x00, 0xf0, 0x11, 0x00


	//----- nvinfo : EIATTR_KPARAM_INFO
	.align		4
.L_1487:
        /*0028*/ 	.byte	0x04, 0x17
        /*002a*/ 	.short	(.L_1489 - .L_1488)
.L_1488:
        /*002c*/ 	.word	0x00000000
        /*0030*/ 	.short	0x0009
        /*0032*/ 	.short	0x0b98
        /*0034*/ 	.byte	0x00, 0xf0, 0x11, 0x00


	//----- nvinfo : EIATTR_KPARAM_INFO
	.align		4
.L_1489:
        /*0038*/ 	.byte	0x04, 0x17
        /*003a*/ 	.short	(.L_1491 - .L_1490)
.L_1490:
        /*003c*/ 	.word	0x00000000
        /*0040*/ 	.short	0x0008
        /*0042*/ 	.short	0x0b94
        /*0044*/ 	.byte	0x00, 0xf0, 0x11, 0x00


	//----- nvinfo : EIATTR_KPARAM_INFO
	.align		4
.L_1491:
        /*0048*/ 	.byte	0x04, 0x17
        /*004a*/ 	.short	(.L_1493 - .L_1492)
.L_1492:
        /*004c*/ 	.word	0x00000000
        /*0050*/ 	.short	0x0007
        /*0052*/ 	.short	0x0b90
        /*0054*/ 	.byte	0x00, 0xf0, 0x11, 0x00


	//----- nvinfo : EIATTR_KPARAM_INFO
	.align		4
.L_1493:
        /*0058*/ 	.byte	0x04, 0x17
        /*005a*/ 	.short	(.L_1495 - .L_1494)
.L_1494:
        /*005c*/ 	.word	0x00000000
        /*0060*/ 	.short	0x0006
        /*0062*/ 	.short	0x0b8c
        /*0064*/ 	.byte	0x00, 0xf0, 0x11, 0x00


	//----- nvinfo : EIATTR_KPARAM_INFO
	.align		4
.L_1495:
        /*0068*/ 	.byte	0x04, 0x17
        /*006a*/ 	.short	(.L_1497 - .L_1496)
.L_1496:
        /*006c*/ 	.word	0x00000000
        /*0070*/ 	.short	0x0005
        /*0072*/ 	.short	0x0b88
        /*0074*/ 	.byte	0x00, 0xf0, 0x11, 0x00


	//----- nvinfo : EIATTR_KPARAM_INFO
	.align		4
.L_1497:
        /*0078*/ 	.byte	0x04, 0x17
        /*007a*/ 	.short	(.L_1499 - .L_1498)
.L_1498:
        /*007c*/ 	.word	0x00000000
        /*0080*/ 	.short	0x0004
        /*0082*/ 	.short	0x0b84
        /*0084*/ 	.byte	0x00, 0xf0, 0x11, 0x00


	//----- nvinfo : EIATTR_KPARAM_INFO
	.align		4
.L_1499:
        /*0088*/ 	.byte	0x04, 0x17
        /*008a*/ 	.short	(.L_1501 - .L_1500)
.L_1500:
        /*008c*/ 	.word	0x00000000
        /*0090*/ 	.short	0x0003
        /*0092*/ 	.short	0x0b80
        /*0094*/ 	.byte	0x00, 0xf0, 0x05, 0x00


	//----- nvinfo : EIATTR_KPARAM_INFO
	.align		4
.L_1501:
        /*0098*/ 	.byte	0x04, 0x17
        /*009a*/ 	.short	(.L_1503 - .L_1502)
.L_1502:
        /*009c*/ 	.word	0x00000000
        /*00a0*/ 	.short	0x0002
        /*00a2*/ 	.short	0x0010
        /*00a4*/ 	.byte	0x00, 0xf0, 0xc1, 0x2d


	//----- nvinfo : EIATTR_KPARAM_INFO
	.align		4
.L_1503:
        /*00a8*/ 	.byte	0x04, 0x17
        /*00aa*/ 	.short	(.L_1505 - .L_1504)
.L_1504:
        /*00ac*/ 	.word	0x00000000
        /*00b0*/ 	.short	0x0001
        /*00b2*/ 	.short	0x0008
        /*00b4*/ 	.byte	0x00, 0xf5, 0x21, 0x00


	//----- nvinfo : EIATTR_KPARAM_INFO
	.align		4
.L_1505:
        /*00b8*/ 	.byte	0x04, 0x17
        /*00ba*/ 	.short	(.L_1507 - .L_1506)
.L_1506:
        /*00bc*/ 	.word	0x00000000
        /*00c0*/ 	.short	0x0000
        /*00c2*/ 	.short	0x0000
        /*00c4*/ 	.byte	0x00, 0xf0, 0x21, 0x00


	//----- nvinfo : EIATTR_SPARSE_MMA_MASK
	.align		4
.L_1507:
        /*00c8*/ 	.byte	0x03, 0x50
        /*00ca*/ 	.short	0x0000


	//----- nvinfo : EIATTR_MAXREG_COUNT
	.align		4
        /*00cc*/ 	.byte	0x03, 0x1b
        /*00ce*/ 	.short	0x00ff


	//----- nvinfo : EIATTR_MERCURY_ISA_VERSION
	.align		4
        /*00d0*/ 	.byte	0x03, 0x5f
        /*00d2*/ 	.short	0x0101


	//----- nvinfo : EIATTR_VRC_CTA_INIT_COUNT
	.align		4
        /*00d4*/ 	.byte	0x02, 0x4a
	.zero		1
	.zero		1


	//----- nvinfo : EIATTR_EXIT_INSTR_OFFSETS
	.align		4
        /*00d8*/ 	.byte	0x04, 0x1c
        /*00da*/ 	.short	(.L_1509 - .L_1508)


	//   ....[0]....
.L_1508:
        /*00dc*/ 	.word	0x00000100


	//   ....[1]....
        /*00e0*/ 	.word	0x00001c50


	//   ....[2]....
        /*00e4*/ 	.word	0x00003630


	//----- nvinfo : EIATTR_CRS_STACK_SIZE
	.align		4
.L_1509:
        /*00e8*/ 	.byte	0x04, 0x1e
        /*00ea*/ 	.short	(.L_1511 - .L_1510)
.L_1510:
        /*00ec*/ 	.word	0x00000000


	//----- nvinfo : EIATTR_CBANK_PARAM_SIZE
	.align		4
.L_1511:
        /*00f0*/ 	.byte	0x03, 0x19
        /*00f2*/ 	.short	0x0ba4


	//----- nvinfo : EIATTR_PARAM_CBANK
	.align		4
        /*00f4*/ 	.byte	0x04, 0x0a
        /*00f6*/ 	.short	(.L_1513 - .L_1512)
	.align		4
.L_1512:
        /*00f8*/ 	.word	index@(.nv.constant0._Z25multi_tensor_apply_kernelI18TensorListMetadataILi5ELb0EEN18transformer_engine17multi_tensor_adam17AdamFunctorMasterI6__half13__nv_bfloat16fiEEJffffffNS3_10adamMode_tEfEEvlPViT_T0_DpT1_)
        /*00fc*/ 	.short	0x0380
        /*00fe*/ 	.short	0x0ba4


	//----- nvinfo : EIATTR_SW_WAR
	.align		4
.L_1513:
        /*0100*/ 	.byte	0x04, 0x36
        /*0102*/ 	.short	(.L_1515 - .L_1514)
.L_1514:
        /*0104*/ 	.word	0x00000008
.L_1515:


//--------------------- .nv.info._Z25multi_tensor_apply_kernelI18TensorListMetadataILi5ELb0EEN18transformer_engine17multi_tensor_adam17AdamFunctorMasterI6__halfS5_fiEEJffffffNS3_10adamMode_tEfEEvlPViT_T0_DpT1_ --------------------------
	.section	.nv.info._Z25multi_tensor_apply_kernelI18TensorListMetadataILi5ELb0EEN18transformer_engine17multi_tensor_adam17AdamFunctorMasterI6__halfS5_fiEEJffffffNS3_10adamMode_tEfEEvlPViT_T0_DpT1_,"",@"SHT_CUDA_INFO"
	.sectionflags	@""
	.align	4


	//----- nvinfo : EIATTR_CUDA_API_VERSION
	.align		4
        /*0000*/ 	.byte	0x04, 0x37
        /*0002*/ 	.short	(.L_1517 - .L_1516)
.L_1516:
        /*0004*/ 	.word	0x00000082


	//----- nvinfo : EIATTR_KPARAM_INFO
	.align		4
.L_1517:
        /*0008*/ 	.byte	0x04, 0x17
        /*000a*/ 	.short	(.L_1519 - .L_1518)
.L_1518:
        /*000c*/ 	.word	0x00000000
        /*0010*/ 	.short	0x000b
        /*0012*/ 	.short	0x0ba0
        /*0014*/ 	.byte	0x00, 0xf0, 0x11, 0x00


	//----- nvinfo : EIATTR_KPARAM_INFO
	.align		4
.L_1519:
        /*0018*/ 	.byte	0x04, 0x17
        /*001a*/ 	.short	(.L_1521 - .L_1520)
.L_1520:
        /*001c*/ 	.word	0x00000000
        /*0020*/ 	.short	0x000a
        /*0022*/ 	.short	0x0b9c
        /*0024*/ 	.byte	0x00, 0xf0, 0x11, 0x00


	//----- nvinfo : EIATTR_KPARAM_INFO
	.align		4
.L_1521:
        /*0028*/ 	.byte	0x04, 0x17
        /*002a*/ 	.short	(.L_1523 - .L_1522)
.L_1522:
        /*002c*/ 	.word	0x00000000
        /*0030*/ 	.short	0x0009
        /*0032*/ 	.short	0x0b98
        /*0034*/ 	.byte	0x00, 0xf0, 0x11, 0x00


	//----- nvinfo : EIATTR_KPARAM_INFO
	.align		4
.L_1523:
        /*0038*/ 	.byte	0x04, 0x17
        /*003a*/ 	.short	(.L_1525 - .L_1524)
.L_1524:
        /*003c*/ 	.word	0x00000000
        /*0040*/ 	.short	0x0008
        /*0042*/ 	.short	0x0b94
        /*0044*/ 	.byte	0x00, 0xf0, 0x11, 0x00


	//----- nvinfo : EIATTR_KPARAM_INFO
	.align		4
.L_1525:
        /*0048*/ 	.byte	0x04, 0x17
        /*004a*/ 	.short	(.L_1527 - .L_1526)
.L_1526:
        /*004c*/ 	.word	0x00000000
        /*0050*/ 	.short	0x0007
        /*0052*/ 	.short	0x0b90
        /*0054*/ 	.byte	0x00, 0xf0, 0x11, 0x00


	//----- nvinfo : EIATTR_KPARAM_INFO
	.align		4
.L_1527:
        /*0058*/ 	.byte	0x04, 0x17
        /*005a*/ 	.short	(.L_1529 - .L_1528)
.L_1528:
        /*005c*/ 	.word	0x00000000
        /*0060*/ 	.short	0x0006
        /*0062*/ 	.short	0x0b8c
        /*0064*/ 	.byte	0x00, 0xf0, 0x11, 0x00


	//----- nvinfo : EIATTR_KPARAM_INFO
	.align		4
.L_1529:
        /*0068*/ 	.byte	0x04, 0x17
        /*006a*/ 	.short	(.L_1531 - .L_1530)
.L_1530:
        /*006c*/ 	.word	0x00000000
        /*0070*/ 	.short	0x0005
        /*0072*/ 	.short	0x0b88
        /*0074*/ 	.byte	0x00, 0xf0, 0x11, 0x00


	//----- nvinfo : EIATTR_KPARAM_INFO
	.align		4
.L_1531:
        /*0078*/ 	.byte	0x04, 0x17
        /*007a*/ 	.short	(.L_1533 - .L_1532)
.L_1532:
        /*007c*/ 	.word	0x00000000
        /*0080*/ 	.short	0x0004
        /*0082*/ 	.short	0x0b84
        /*0084*/ 	.byte	0x00, 0xf0, 0x11, 0x00


	//----- nvinfo : EIATTR_KPARAM_INFO
	.align		4
.L_1533:
        /*0088*/ 	.byte	0x04, 0x17
        /*008a*/ 	.short	(.L_1535 - .L_1534)
.L_1534:
        /*008c*/ 	.word	0x00000000
        /*0090*/ 	.short	0x0003
        /*0092*/ 	.short	0x0b80
        /*0094*/ 	.byte	0x00, 0xf0, 0x05, 0x00


	//----- nvinfo : EIATTR_KPARAM_INFO
	.align		4
.L_1535:
        /*0098*/ 	.byte	0x04, 0x17
        /*009a*/ 	.short	(.L_1537 - .L_1536)
.L_1536:
        /*009c*/ 	.word	0x00000000
        /*00a0*/ 	.short	0x0002
        /*00a2*/ 	.short	0x0010
        /*00a4*/ 	.byte	0x00, 0xf0, 0xc1, 0x2d


	//----- nvinfo : EIATTR_KPARAM_INFO
	.align		4
.L_1537:
        /*00a8*/ 	.byte	0x04, 0x17
        /*00aa*/ 	.short	(.L_1539 - .L_1538)
.L_1538:
        /*00ac*/ 	.word	0x00000000
        /*00b0*/ 	.short	0x0001
        /*00b2*/ 	.short	0x0008
        /*00b4*/ 	.byte	0x00, 0xf5, 0x21, 0x00


	//----- nvinfo : EIATTR_KPARAM_INFO
	.align		4
.L_1539:
        /*00b8*/ 	.byte	0x04, 0x17
        /*00ba*/ 	.short	(.L_1541 - .L_1540)
.L_1540:
        /*00bc*/ 	.word	0x00000000
        /*00c0*/ 	.short	0x0000
        /*00c2*/ 	.short	0x0000
        /*00c4*/ 	.byte	0x00, 0xf0, 0x21, 0x00


	//----- nvinfo : EIATTR_SPARSE_MMA_MASK
	.align		4
.L_1541:
        /*00c8*/ 	.byte	0x03, 0x50
        /*00ca*/ 	.short	0x0000


	//----- nvinfo : EIATTR_MAXREG_COUNT
	.align		4
        /*00cc*/ 	.byte	0x03, 0x1b
        /*00ce*/ 	.short	0x00ff


	//----- nvinfo : EIATTR_MERCURY_ISA_VERSION
	.align		4
        /*00d0*/ 	.byte	0x03, 0x5f
        /*00d2*/ 	.short	0x0101


	//----- nvinfo : EIATTR_VRC_CTA_INIT_COUNT
	.align		4
        /*00d4*/ 	.byte	0x02, 0x4a
	.zero		1
	.zero		1


	//----- nvinfo : EIATTR_EXIT_INSTR_OFFSETS
	.align		4
        /*00d8*/ 	.byte	0x04, 0x1c
        /*00da*/ 	.short	(.L_1543 - .L_1542)


	//   ....[0]....
.L_1542:
        /*00dc*/ 	.word	0x00000100


	//   ....[1]....
        /*00e0*/ 	.word	0x00001c50


	//   ....[2]....
        /*00e4*/ 	.word	0x00003620


	//----- nvinfo : EIATTR_CRS_STACK_SIZE
	.align		4
.L_1543:
        /*00e8*/ 	.byte	0x04, 0x1e
        /*00ea*/ 	.short	(.L_1545 - .L_1544)
.L_1544:
        /*00ec*/ 	.word	0x00000000


	//----- nvinfo : EIATTR_CBANK_PARAM_SIZE
	.align		4
.L_1545:
        /*00f0*/ 	.byte	0x03, 0x19
        /*00f2*/ 	.short	0x0ba4


	//----- nvinfo : EIATTR_PARAM_CBANK
	.align		4
        /*00f4*/ 	.byte	0x04, 0x0a
        /*00f6*/ 	.short	(.L_1547 - .L_1546)
	.align		4
.L_1546:
        /*00f8*/ 	.word	index@(.nv.constant0._Z25multi_tensor_apply_kernelI18TensorListMetadataILi5ELb0EEN18transformer_engine17multi_tensor_adam17AdamFunctorMasterI6__halfS5_fiEEJffffffNS3_10adamMode_tEfEEvlPViT_T0_DpT1_)
        /*00fc*/ 	.short	0x0380
        /*00fe*/ 	.short	0x0ba4


	//----- nvinfo : EIATTR_SW_WAR
	.align		4
.L_1547:
        /*0100*/ 	.byte	0x04, 0x36
        /*0102*/ 	.short	(.L_1549 - .L_1548)
.L_1548:
        /*0104*/ 	.word	0x00000008
.L_1549:


//--------------------- .nv.info._Z25multi_tensor_apply_kernelI18TensorListMetadataILi5ELb0EEN18transformer_engine17multi_tensor_adam17AdamFunctorMasterI6__halfffiEEJffffffNS3_10adamMode_tEfEEvlPViT_T0_DpT1_ --------------------------
	.section	.nv.info._Z25multi_tensor_apply_kernelI18TensorListMetadataILi5ELb0EEN18transformer_engine17multi_tensor_adam17AdamFunctorMasterI6__halfffiEEJffffffNS3_10adamMode_tEfEEvlPViT_T0_DpT1_,"",@"SHT_CUDA_INFO"
	.sectionflags	@""
	.align	4


	//----- nvinfo : EIATTR_CUDA_API_VERSION
	.align		4
        /*0000*/ 	.byte	0x04, 0x37
        /*0002*/ 	.short	(.L_1551 - .L_1550)
.L_1550:
        /*0004*/ 	.word	0x00000082


	//----- nvinfo : EIATTR_KPARAM_INFO
	.align		4
.L_1551:
        /*0008*/ 	.byte	0x04, 0x17
        /*000a*/ 	.short	(.L_1553 - .L_1552)
.L_1552:
        /*000c*/ 	.word	0x00000000
        /*0010*/ 	.short	0x000b
        /*0012*/ 	.short	0x0ba0
        /*0014*/ 	.byte	0x00, 0xf0, 0x11, 0x00


	//----- nvinfo : EIATTR_KPARAM_INFO
	.align		4
.L_1553:
        /*0018*/ 	.byte	0x04, 0x17
        /*001a*/ 	.short	(.L_1555 - .L_1554)
.L_1554:
        /*001c*/ 	.word	0x00000000
        /*0020*/ 	.short	0x000a
        /*0022*/ 	.short	0x0b9c
        /*0024*/ 	.byte	0x00, 0xf0, 0x11, 0x00


	//----- nvinfo : EIATTR_KPARAM_INFO
	.align		4
.L_1555:
        /*0028*/ 	.byte	0x04, 0x17
        /*002a*/ 	.short	(.L_1557 - .L_1556)
.L_1556:
        /*002c*/ 	.word	0x00000000
        /*0030*/ 	.short	0x0009
        /*0032*/ 	.short	0x0b98
        /*0034*/ 	.byte	0x00, 0xf0, 0x11, 0x00


	//----- nvinfo : EIATTR_KPARAM_INFO
	.align		4
.L_1557:
        /*0038*/ 	.byte	0x04, 0x17
        /*003a*/ 	.short	(.L_1559 - .L_1558)
.L_1558:
        /*003c*/ 	.word	0x00000000
        /*0040*/ 	.short	0x0008
        /*0042*/ 	.short	0x0b94
        /*0044*/ 	.byte	0x00, 0xf0, 0x11, 0x00


	//----- nvinfo : EIATTR_KPARAM_INFO
	.align		4
.L_1559:
        /*0048*/ 	.byte	0x04, 0x17
        /*004a*/ 	.short	(.L_1561 - .L_1560)
.L_1560:
        /*004c*/ 	.word	0x00000000
        /*0050*/ 	.short	0x0007
        /*0052*/ 	.short	0x0b90
        /*0054*/ 	.byte	0x00, 0xf0, 0x11, 0x00


	//----- nvinfo : EIATTR_KPARAM_INFO
	.align		4
.L_1561:
        /*0058*/ 	.byte	0x04, 0x17
        /*005a*/ 	.short	(.L_1563 - .L_1562)
.L_1562:
        /*005c*/ 	.word	0x00000000
        /*0060*/ 	.short	0x0006
        /*0062*/ 	.short	0x0b8c
        /*0064*/ 	.byte	0x00, 0xf0, 0x11, 0x00


	//----- nvinfo : EIATTR_KPARAM_INFO
	.align		4
.L_1563:
        /*0068*/ 	.byte	0x04, 0x17
        /*006a*/ 	.short	(.L_1565 - .L_1564)
.L_1564:
        /*006c*/ 	.word	0x00000000
        /*0070*/ 	.short	0x0005
        /*0072*/ 	.short	0x0b88
        /*0074*/ 	.byte	0x00, 0xf0, 0x11, 0x00


	//----- nvinfo : EIATTR_KPARAM_INFO
	.align		4
.L_1565:
        /*0078*/ 	.byte	0x04, 0x17
        /*007a*/ 	.short	(.L_1567 - .L_1566)
.L_1566:
        /*007c*/ 	.word	0x00000000
        /*0080*/ 	.short	0x0004
        /*0082*/ 	.short	0x0b84
        /*0084*/ 	.byte	0x00, 0xf0, 0x11, 0x00


	//----- nvinfo : EIATTR_KPARAM_INFO
	.align		4
.L_1567:
        /*0088*/ 	.byte	0x04, 0x17
        /*008a*/ 	.short	(.L_1569 - .L_1568)
.L_1568:
        /*008c*/ 	.word	0x00000000
        /*0090*/ 	.short	0x0003
        /*0092*/ 	.short	0x0b80
        /*0094*/ 	.byte	0x00, 0xf0, 0x05, 0x00


	//----- nvinfo : EIATTR_KPARAM_INFO
	.align		4
.L_1569:
        /*0098*/ 	.byte	0x04, 0x17
        /*009a*/ 	.short	(.L_1571 - .L_1570)
.L_1570:
        /*009c*/ 	.word	0x00000000
        /*00a0*/ 	.short	0x0002
        /*00a2*/ 	.short	0x0010
        /*00a4*/ 	.byte	0x00, 0xf0, 0xc1, 0x2d


	//----- nvinfo : EIATTR_KPARAM_INFO
	.align		4
.L_1571:
        /*00a8*/ 	.byte	0x04, 0x17
        /*00aa*/ 	.short	(.L_1573 - .L_1572)
.L_1572:
        /*00ac*/ 	.word	0x00000000
        /*00b0*/ 	.short	0x0001
        /*00b2*/ 	.short	0x0008
        /*00b4*/ 	.byte	0x00, 0xf5, 0x21, 0x00


	//----- nvinfo : EIATTR_KPARAM_INFO
	.align		4
.L_1573:
        /*00b8*/ 	.byte	0x04, 0x17
        /*00ba*/ 	.short	(.L_1575 - .L_1574)
.L_1574:
        /*00bc*/ 	.word	0x00000000
        /*00c0*/ 	.short	0x0000
        /*00c2*/ 	.short	0x0000
        /*00c4*/ 	.byte	0x00, 0xf0, 0x21, 0x00


	//----- nvinfo : EIATTR_SPARSE_MMA_MASK
	.align		4
.L_1575:
        /*00c8*/ 	.byte	0x03, 0x50
        /*00ca*/ 	.short	0x0000


	//----- nvinfo : EIATTR_MAXREG_COUNT
	.align		4
        /*00cc*/ 	.byte	0x03, 0x1b
        /*00ce*/ 	.short	0x00ff


	//----- nvinfo : EIATTR_MERCURY_ISA_VERSION
	.align		4
        /*00d0*/ 	.byte	0x03, 0x5f
        /*00d2*/ 	.short	0x0101


	//----- nvinfo : EIATTR_VRC_CTA_INIT_COUNT
	.align		4
        /*00d4*/ 	.byte	0x02, 0x4a
	.zero		1
	.zero		1


	//----- nvinfo : EIATTR_EXIT_INSTR_OFFSETS
	.align		4
        /*00d8*/ 	.byte	0x04, 0x1c
        /*00da*/ 	.short	(.L_1577 - .L_1576)


	//   ....[0]....
.L_1576:
        /*00dc*/ 	.word	0x00000100


	//   ....[1]....
        /*00e0*/ 	.word	0x00001c00


	//   ....[2]....
        /*00e4*/ 	.word	0x00003590


	//----- nvinfo : EIATTR_CRS_STACK_SIZE
	.align		4
.L_1577:
        /*00e8*/ 	.byte	0x04, 0x1e
        /*00ea*/ 	.short	(.L_1579 - .L_1578)
.L_1578:
        /*00ec*/ 	.word	0x00000000


	//----- nvinfo : EIATTR_CBANK_PARAM_SIZE
	.align		4
.L_1579:
        /*00f0*/ 	.byte	0x03, 0x19
        /*00f2*/ 	.short	0x0ba4


	//----- nvinfo : EIATTR_PARAM_CBANK
	.align		4
        /*00f4*/ 	.byte	0x04, 0x0a
        /*00f6*/ 	.short	(.L_1581 - .L_1580)
	.align		4
.L_1580:
        /*00f8*/ 	.word	index@(.nv.constant0._Z25multi_tensor_apply_kernelI18TensorListMetadataILi5ELb0EEN18transformer_engine17multi_tensor_adam17AdamFunctorMasterI6__halfffiEEJffffffNS3_10adamMode_tEfEEvlPViT_T0_DpT1_)
        /*00fc*/ 	.short	0x0380
        /*00fe*/ 	.short	0x0ba4


	//----- nvinfo : EIATTR_SW_WAR
	.align		4
.L_1581:
        /*0100*/ 	.byte	0x04, 0x36
        /*0102*/ 	.short	(.L_1583 - .L_1582)
.L_1582:
        /*0104*/ 	.word	0x00000008
.L_1583:


//--------------------- .nv.info._Z25multi_tensor_apply_kernelI18TensorListMetadataILi5ELb0EEN18transformer_engine17multi_tensor_adam17AdamFunctorMasterIf13__nv_bfloat16fiEEJffffffNS3_10adamMode_tEfEEvlPViT_T0_DpT1_ --------------------------
	.section	.nv.info._Z25multi_tensor_apply_kernelI18TensorListMetadataILi5ELb0EEN18transformer_engine17multi_tensor_adam17AdamFunctorMasterIf13__nv_bfloat16fiEEJffffffNS3_10adamMode_tEfEEvlPViT_T0_DpT1_,"",@"SHT_CUDA_INFO"
	.sectionflags	@""
	.align	4


	//----- nvinfo : EIATTR_CUDA_API_VERSION
	.align		4
        /*0000*/ 	.byte	0x04, 0x37
        /*0002*/ 	.short	(.L_1585 - .L_1584)
.L_1584:
        /*0004*/ 	.word	0x00000082


	//----- nvinfo : EIATTR_KPARAM_INFO
	.align		4
.L_1585:
        /*0008*/ 	.byte	0x04, 0x17
        /*000a*/ 	.short	(.L_1587 - .L_1586)
.L_1586:
        /*000c*/ 	.word	0x00000000
        /*0010*/ 	.short	0x000b
        /*0012*/ 	.short	0x0ba0
        /*0014*/ 	.byte	0x00, 0xf0, 0x11, 0x00


	//----- nvinfo : EIATTR_KPARAM_INFO
	.align		4
.L_1587:
        /*0018*/ 	.byte	0x04, 0x17
        /*001a*/ 	.short	(.L_1589 - .L_1588)
.L_1588:
        /*001c*/ 	.word	0x00000000
        /*0020*/ 	.short	0x000a
        /*0022*/ 	.short	0x0b9c
        /*0024*/ 	.byte	0x00, 0xf0, 0x11, 0x00


	//----- nvinfo : EIATTR_KPARAM_INFO
	.align		4
.L_1589:
        /*0028*/ 	.byte	0x04, 0x17
        /*002a*/ 	.short	(.L_1591 - .L_1590)
.L_1590:
        /*002c*/ 	.word	0x00000000
        /*0030*/ 	.short	0x0009
        /*0032*/ 	.short	0x0b98
        /*0034*/ 	.byte	0x00, 0xf0, 0x11, 0x00


	//----- nvinfo : EIATTR_KPARAM_INFO
	.align		4
.L_1591:
        /*0038*/ 	.byte	0x04, 0x17
        /*003a*/ 	.short	(.L_1593 - .L_1592)
.L_1592:
        /*003c*/ 	.word	0x00000000
        /*0040*/ 	.short	0x0008
        /*0042*/ 	.short	0x0b94
        /*0044*/ 	.byte	0x00, 0xf0, 0x11, 0x00


	//----- nvinfo : EIATTR_KPARAM_INFO
	.align		4
.L_1593:
        /*0048*/ 	.byte	0x04, 0x17
        /*004a*/ 	.short	(.L_1595 - .L_1594)
.L_1594:
        /*004c*/ 	.word	0x00000000
        /*0050*/ 	.short	0x0007
        /*0052*/ 	.short	0x0b90
        /*0054*/ 	.byte	0x00, 0xf0, 0x11, 0x00


	//----- nvinfo : EIATTR_KPARAM_INFO
	.align		4
.L_1595:
        /*0058*/ 	.byte	0x04, 0x17
        /*005a*/ 	.short	(.L_1597 - .L_1596)
.L_1596:
        /*005c*/ 	.word	0x00000000
        /*0060*/ 	.short	0x0006
        /*0062*/ 	.short	0x0b8c
        /*0064*/ 	.byte	0x00, 0xf0, 0x11, 0x00


	//----- nvinfo : EIATTR_KPARAM_INFO
	.align		4
.L_1597:
        /*0068*/ 	.byte	0x04, 0x17
        /*006a*/ 	.short	(.L_1599 - .L_1598)
.L_1598:
        /*006c*/ 	.word	0x00000000
        /*0070*/ 	.short	0x0005
        /*0072*/ 	.short	0x0b88
        /*0074*/ 	.byte	0x00, 0xf0, 0x11, 0x00


	//----- nvinfo : EIATTR_KPARAM_INFO
	.align		4
.L_1599:
        /*0078*/ 	.byte	0x04, 0x17
        /*007a*/ 	.short	(.L_1601 - .L_1600)
.L_1600:
        /*007c*/ 	.word	0x00000000
        /*0080*/ 	.short	0x0004
        /*0082*/ 	.short	0x0b84
        /*0084*/ 	.byte	0x00, 0xf0, 0x11, 0x00


	//----- nvinfo : EIATTR_KPARAM_INFO
	.align		4
.L_1601:
        /*0088*/ 	.byte	0x04, 0x17
        /*008a*/ 	.short	(.L_1603 - .L_1602)
.L_1602:
        /*008c*/ 	.word	0x00000000
        /*0090*/ 	.short	0x0003
        /*0092*/ 	.short	0x0b80
        /*0094*/ 	.byte	0x00, 0xf0, 0x05, 0x00


	//----- nvinfo : EIATTR_KPARAM_INFO
	.align		4
.L_1603:
        /*0098*/ 	.byte	0x04, 0x17
        /*009a*/ 	.short	(.L_1605 - .L_1604)
.L_1604:
        /*009c*/ 	.word	0x00000000
        /*00a0*/ 	.short	0x0002
        /*00a2*/ 	.short	0x0010
        /*00a4*/ 	.byte	0x00, 0xf0, 0xc1, 0x2d


	//----- nvinfo : EIATTR_KPARAM_INFO
	.align		4
.L_1605:
        /*00a8*/ 	.byte	0x04, 0x17
        /*00aa*/ 	.short	(.L_1607 - .L_1606)
.L_1606:
        /*00ac*/ 	.word	0x00000000
        /*00b0*/ 	.short	0x0001
        /*00b2*/ 	.short	0x0008
        /*00b4*/ 	.byte	0x00, 0xf5, 0x21, 0x00


	//----- nvinfo : EIATTR_KPARAM_INFO
	.align		4
.L_1607:
        /*00b8*/ 	.byte	0x04, 0x17
        /*00ba*/ 	.short	(.L_1609 - .L_1608)
.L_1608:
        /*00bc*/ 	.word	0x00000000
        /*00c0*/ 	.short	0x0000
        /*00c2*/ 	.short	0x0000
        /*00c4*/ 	.byte	0x00, 0xf0, 0x21, 0x00


	//----- nvinfo : EIATTR_SPARSE_MMA_MASK
	.align		4
.L_1609:
        /*00c8*/ 	.byte	0x03, 0x50
        /*00ca*/ 	.short	0x0000


	//----- nvinfo : EIATTR_MAXREG_COUNT
	.align		4
        /*00cc*/ 	.byte	0x03, 0x1b
        /*00ce*/ 	.short	0x00ff


	//----- nvinfo : EIATTR_MERCURY_ISA_VERSION
	.align		4
        /*00d0*/ 	.byte	0x03, 0x5f
        /*00d2*/ 	.short	0x0101


	//----- nvinfo : EIATTR_VRC_CTA_INIT_COUNT
	.align		4
        /*00d4*/ 	.byte	0x02, 0x4a
	.zero		1
	.zero		1


	//----- nvinfo : EIATTR_EXIT_INSTR_OFFSETS
	.align		4
        /*00d8*/ 	.byte	0x04, 0x1c
        /*00da*/ 	.short	(.L_1611 - .L_1610)


	//   ....[0]....
.L_1610:
        /*00dc*/ 	.word	0x00000100


	//   ....[1]....
        /*00e0*/ 	.word	0x00001c10


	//   ....[2]....
        /*00e4*/ 	.word	0x000035b0


	//----- nvinfo : EIATTR_CRS_STACK_SIZE
	.align		4
.L_1611:
        /*00e8*/ 	.byte	0x04, 0x1e
        /*00ea*/ 	.short	(.L_1613 - .L_1612)
.L_1612:
        /*00ec*/ 	.word	0x00000000


	//----- nvinfo : EIATTR_CBANK_PARAM_SIZE
	.align		4
.L_1613:
        /*00f0*/ 	.byte	0x03, 0x19
        /*00f2*/ 	.short	0x0ba4


	//----- nvinfo : EIATTR_PARAM_CBANK
	.align		4
        /*00f4*/ 	.byte	0x04, 0x0a
        /*00f6*/ 	.short	(.L_1615 - .L_1614)
	.align		4
.L_1614:
        /*00f8*/ 	.word	index@(.nv.constant0._Z25multi_tensor_apply_kernelI18TensorListMetadataILi5ELb0EEN18transformer_engine17multi_tensor_adam17AdamFunctorMasterIf13__nv_bfloat16fiEEJffffffNS3_10adamMode_tEfEEvlPViT_T0_DpT1_)
        /*00fc*/ 	.short	0x0380
        /*00fe*/ 	.short	0x0ba4


	//----- nvinfo : EIATTR_SW_WAR
	.align		4
.L_1615:
        /*0100*/ 	.byte	0x04, 0x36
        /*0102*/ 	.short	(.L_1617 - .L_1616)
.L_1616:
        /*0104*/ 	.word	0x00000008
.L_1617:


//--------------------- .nv.info._Z25multi_tensor_apply_kernelI18TensorListMetadataILi5ELb0EEN18transformer_engine17multi_tensor_adam17AdamFunctorMasterIf6__halffiEEJffffffNS3_10adamMode_tEfEEvlPViT_T0_DpT1_ --------------------------
	.section	.nv.info._Z25multi_tensor_apply_kernelI18TensorListMetadataILi5ELb0EEN18transformer_engine17multi_tensor_adam17AdamFunctorMasterIf6__halffiEEJffffffNS3_10adamMode_tEfEEvlPViT_T0_DpT1_,"",@"SHT_CUDA_INFO"
	.sectionflags	@""
	.align	4


	//----- nvinfo : EIATTR_CUDA_API_VERSION
	.align		4
        /*0000*/ 	.byte	0x04, 0x37
        /*0002*/ 	.short	(.L_1619 - .L_1618)
.L_1618:
        /*0004*/ 	.word	0x00000082


	//----- nvinfo : EIATTR_KPARAM_INFO
	.align		4
.L_1619:
        /*0008*/ 	.byte	0x04, 0x17
        /*000a*/ 	.short	(.L_1621 - .L_1620)
.L_1620:
        /*000c*/ 	.word	0x00000000
        /*0010*/ 	.short	0x000b
        /*0012*/ 	.short	0x0ba0
        /*0014*/ 	.byte	0x00, 0xf0, 0x11, 0x00


	//----- nvinfo : EIATTR_KPARAM_INFO
	.align		4
.L_1621:
        /*0018*/ 	.byte	0x04, 0x17
        /*001a*/ 	.short	(.L_1623 - .L_1622)
.L_1622:
        /*001c*/ 	.word	0x00000000
        /*0020*/ 	.short	0x000a
        /*0022*/ 	.short	0x0b9c
        /*0024*/ 	.byte	0x00, 0xf0, 0x11, 0x00


	//----- nvinfo : EIATTR_KPARAM_INFO
	.align		4
.L_1623:
        /*0028*/ 	.byte	0x04, 0x17
        /*002a*/ 	.short	(.L_1625 - .L_1624)
.L_1624:
        /*002c*/ 	.word	0x00000000
        /*0030*/ 	.short	0x0009
        /*0032*/ 	.short	0x0b98
        /*0034*/ 	.byte	0x00, 0xf0, 0x11, 0x00


	//----- nvinfo : EIATTR_KPARAM_INFO
	.align		4
.L_1625:
        /*0038*/ 	.byte	0x04, 0x17
        /*003a*/ 	.short	(.L_1627 - .L_1626)
.L_1626:
        /*003c*/ 	.word	0x00000000
        /*0040*/ 	.short	0x0008
        /*0042*/ 	.short	0x0b94
        /*0044*/ 	.byte	0x00, 0xf0, 0x11, 0x00


	//----- nvinfo : EIATTR_KPARAM_INFO
	.align		4
.L_1627:
        /*0048*/ 	.byte	0x04, 0x17
        /*004a*/ 	.short	(.L_1629 - .L_1628)
.L_1628:
        /*004c*/ 	.word	0x00000000
        /*0050*/ 	.short	0x0007
        /*0052*/ 	.short	0x0b90
        /*0054*/ 	.byte	0x00, 0xf0, 0x11, 0x00


	//----- nvinfo : EIATTR_KPARAM_INFO
	.align		4
.L_1629:
        /*0058*/ 	.byte	0x04, 0x17
        /*005a*/ 	.short	(.L_1631 - .L_1630)
.L_1630:
        /*005c*/ 	.word	0x00000000
        /*0060*/ 	.short	0x0006
        /*0062*/ 	.short	0x0b8c
        /*0064*/ 	.byte	0x00, 0xf0, 0x11, 0x00


	//----- nvinfo : EIATTR_KPARAM_INFO
	.align		4
.L_1631:
        /*0068*/ 	.byte	0x04, 0x17
        /*006a*/ 	.short	(.L_1633 - .L_1632)
.L_1632:
        /*006c*/ 	.word	0x00000000
        /*0070*/ 	.short	0x0005
        /*0072*/ 	.short	0x0b88
        /*0074*/ 	.byte	0x00, 0xf0, 0x11, 0x00


	//----- nvinfo : EIATTR_KPARAM_INFO
	.align		4
.L_1633:
        /*0078*/ 	.byte	0x04, 0x17
        /*007a*/ 	.short	(.L_1635 - .L_1634)
.L_1634:
        /*007c*/ 	.word	0x00000000
        /*0080*/ 	.short	0x0004
        /*0082*/ 	.short	0x0b84
        /*0084*/ 	.byte	0x00, 0xf0, 0x11, 0x00


	//----- nvinfo : EIATTR_KPARAM_INFO
	.align		4
.L_1635:
        /*0088*/ 	.byte	0x04, 0x17
        /*008a*/ 	.short	(.L_1637 - .L_1636)
.L_1636:
        /*008c*/ 	.word	0x00000000
        /*0090*/ 	.short	0x0003
        /*0092*/ 	.short	0x0b80
        /*0094*/ 	.byte	0x00, 0xf0, 0x05, 0x00


	//----- nvinfo : EIATTR_KPARAM_INFO
	.align		4
.L_1637:
        /*0098*/ 	.byte	0x04, 0x17
        /*009a*/ 	.short	(.L_1639 - .L_1638)
.L_1638:
        /*009c*/ 	.word	0x00000000
        /*00a0*/ 	.short	0x0002
        /*00a2*/ 	.short	0x0010
        /*00a4*/ 	.byte	0x00, 0xf0, 0xc1, 0x2d


	//----- nvinfo : EIATTR_KPARAM_INFO
	.align		4
.L_1639:
        /*00a8*/ 	.byte	0x04, 0x17
        /*00aa*/ 	.short	(.L_1641 - .L_1640)
.L_1640:
        /*00ac*/ 	.word	0x00000000
        /*00b0*/ 	.short	0x0001
        /*00b2*/ 	.short	0x0008
        /*00b4*/ 	.byte	0x00, 0xf5, 0x21, 0x00


	//----- nvinfo : EIATTR_KPARAM_INFO
	.align		4
.L_1641:
        /*00b8*/ 	.byte	0x04, 0x17
        /*00ba*/ 	.short	(.L_1643 - .L_1642)
.L_1642:
        /*00bc*/ 	.word	0x00000000
        /*00c0*/ 	.short	0x0000
        /*00c2*/ 	.short	0x0000
        /*00c4*/ 	.byte	0x00, 0xf0, 0x21, 0x00


	//----- nvinfo : EIATTR_SPARSE_MMA_MASK
	.align		4
.L_1643:
        /*00c8*/ 	.byte	0x03, 0x50
        /*00ca*/ 	.short	0x0000


	//----- nvinfo : EIATTR_MAXREG_COUNT
	.align		4
        /*00cc*/ 	.byte	0x03, 0x1b
        /*00ce*/ 	.short	0x00ff


	//----- nvinfo : EIATTR_MERCURY_ISA_VERSION
	.align		4
        /*00d0*/ 	.byte	0x03, 0x5f
        /*00d2*/ 	.short	0x0101


	//----- nvinfo : EIATTR_VRC_CTA_INIT_COUNT
	.align		4
        /*00d4*/ 	.byte	0x02, 0x4a
	.zero		1
	.zero		1


	//----- nvinfo : EIATTR_EXIT_INSTR_OFFSETS
	.align		4
        /*00d8*/ 	.byte	0x04, 0x1c
        /*00da*/ 	.short	(.L_1645 - .L_1644)


	//   ....[0]....
.L_1644:
        /*00dc*/ 	.word	0x00000100


	//   ....[1]....
        /*00e0*/ 	.word	0x00001c10


	//   ....[2]....
        /*00e4*/ 	.word	0x000035a0


	//----- nvinfo : EIATTR_CRS_STACK_SIZE
	.align		4
.L_1645:
        /*00e8*/ 	.byte	0x04, 0x1e
        /*00ea*/ 	.short	(.L_1647 - .L_1646)
.L_1646:
        /*00ec*/ 	.word	0x00000000


	//----- nvinfo : EIATTR_CBANK_PARAM_SIZE
	.align		4
.L_1647:
        /*00f0*/ 	.byte	0x03, 0x19
        /*00f2*/ 	.short	0x0ba4


	//----- nvinfo : EIATTR_PARAM_CBANK
	.align		4
        /*00f4*/ 	.byte	0x04, 0x0a
        /*00f6*/ 	.short	(.L_1649 - .L_1648)
	.align		4
.L_1648:
        /*00f8*/ 	.word	index@(.nv.constant0._Z25multi_tensor_apply_kernelI18TensorListMetadataILi5ELb0EEN18transformer_engine17multi_tensor_adam17AdamFunctorMasterIf6__halffiEEJffffffNS3_10adamMode_tEfEEvlPViT_T0_DpT1_)
        /*00fc*/ 	.short	0x0380
        /*00fe*/ 	.short	0x0ba4


	//----- nvinfo : EIATTR_SW_WAR
	.align		4
.L_1649:
        /*0100*/ 	.byte	0x04, 0x36
        /*0102*/ 	.short	(.L_1651 - .L_1650)
.L_1650:
        /*0104*/ 	.word	0x00000008
.L_1651:


//--------------------- .nv.info._Z25multi_tensor_apply_kernelI18TensorListMetadataILi5ELb0EEN18transformer_engine17multi_tensor_adam17AdamFunctorMasterIfffiEEJffffffNS3_10adamMode_tEfEEvlPViT_T0_DpT1_ --------------------------
	.section	.nv.info._Z25multi_tensor_apply_kernelI18TensorListMetadataILi5ELb0EEN18transformer_engine17multi_tensor_adam17AdamFunctorMasterIfffiEEJffffffNS3_10adamMode_tEfEEvlPViT_T0_DpT1_,"",@"SHT_CUDA_INFO"
	.sectionflags	@""
	.align	4


	//----- nvinfo : EIATTR_CUDA_API_VERSION
	.align		4
        /*0000*/ 	.byte	0x04, 0x37
        /*0002*/ 	.short	(.L_1653 - .L_1652)
.L_1652:
        /*0004*/ 	.word	0x00000082


	//----- nvinfo : EIATTR_KPARAM_INFO
	.align		4
.L_1653:
        /*0008*/ 	.byte	0x04, 0x17
        /*000a*/ 	.short	(.L_1655 - .L_1654)
.L_1654:
        /*000c*/ 	.word	0x00000000
        /*0010*/ 	.short	0x000b
        /*0012*/ 	.short	0x0ba0
        /*0014*/ 	.byte	0x00, 0xf0, 0x11, 0x00


	//----- nvinfo : EIATTR_KPARAM_INFO
	.align		4
.L_1655:
        /*0018*/ 	.byte	0x04, 0x17
        /*001a*/ 	.short	(.L_1657 - .L_1656)
.L_1656:
        /*001c*/ 	.word	0x00000000
        /*0020*/ 	.short	0x000a
        /*0022*/ 	.short	0x0b9c
        /*0024*/ 	.byte	0x00, 0xf0, 0x11, 0x00


	//----- nvinfo : EIATTR_KPARAM_INFO
	.align		4
.L_1657:
        /*0028*/ 	.byte	0x04, 0x17
        /*002a*/ 	.short	(.L_1659 - .L_1658)
.L_1658:
        /*002c*/ 	.word	0x00000000
        /*0030*/ 	.short	0x0009
        /*0032*/ 	.short	0x0b98
        /*0034*/ 	.byte	0x00, 0xf0, 0x11, 0x00


	//----- nvinfo : EIATTR_KPARAM_INFO
	.align		4
.L_1659:
        /*0038*/ 	.byte	0x04, 0x17
        /*003a*/ 	.short	(.L_1661 - .L_1660)
.L_1660:
        /*003c*/ 	.word	0x00000000
        /*0040*/ 	.short	0x0008
        /*0042*/ 	.short	0x0b94
        /*0044*/ 	.byte	0x00, 0xf0, 0x11, 0x00


	//----- nvinfo : EIATTR_KPARAM_INFO
	.align		4
.L_1661:
        /*0048*/ 	.byte	0x04, 0x17
        /*004a*/ 	.short	(.L_1663 - .L_1662)
.L_1662:
        /*004c*/ 	.word	0x00000000
        /*0050*/ 	.short	0x0007
        /*0052*/ 	.short	0x0b90
        /*0054*/ 	.byte	0x00, 0xf0, 0x11, 0x00


	//----- nvinfo : EIATTR_KPARAM_INFO
	.align		4
.L_1663:
        /*0058*/ 	.byte	0x04, 0x17
        /*005a*/ 	.short	(.L_1665 - .L_1664)
.L_1664:
        /*005c*/ 	.word	0x00000000
        /*0060*/ 	.short	0x0006
        /*0062*/ 	.short	0x0b8c
        /*0064*/ 	.byte	0x00, 0xf0, 0x11, 0x00


	//----- nvinfo : EIATTR_KPARAM_INFO
	.align		4
.L_1665:
        /*0068*/ 	.byte	0x04, 0x17
        /*006a*/ 	.short	(.L_1667 - .L_1666)
.L_1666:
        /*006c*/ 	.word	0x00000000
        /*0070*/ 	.short	0x0005
        /*0072*/ 	.short	0x0b88
        /*0074*/ 	.byte	0x00, 0xf0, 0x11, 0x00


	//----- nvinfo : EIATTR_KPARAM_INFO
	.align		4
.L_1667:
        /*0078*/ 	.byte	0x04, 0x17
        /*007a*/ 	.short	(.L_1669 - .L_1668)
.L_1668:
        /*007c*/ 	.word	0x00000000
        /*0080*/ 	.short	0x0004
        /*0082*/ 	.short	0x0b84
        /*0084*/ 	.byte	0x00, 0xf0, 0x11, 0x00


	//----- nvinfo : EIATTR_KPARAM_INFO
	.align		4
.L_1669:
        /*0088*/ 	.byte	0x04, 0x17
        /*008a*/ 	.short	(.L_1671 - .L_1670)
.L_1670:
        /*008c*/ 	.word	0x00000000
        /*0090*/ 	.short	0x0003
        /*0092*/ 	.short	0x0b80
        /*0094*/ 	.byte	0x00, 0xf0, 0x05, 0x00


	//----- nvinfo : EIATTR_KPARAM_INFO
	.align		4
.L_1671:
        /*0098*/ 	.byte	0x04, 0x17
        /*009a*/ 	.short	(.L_1673 - .L_1672)
.L_1672:
        /*009c*/ 	.word	0x00000000
        /*00a0*/ 	.short	0x0002
        /*00a2*/ 	.short	0x0010
        /*00a4*/ 	.byte	0x00, 0xf0, 0xc1, 0x2d


	//----- nvinfo : EIATTR_KPARAM_INFO
	.align		4
.L_1673:
        /*00a8*/ 	.byte	0x04, 0x17
        /*00aa*/ 	.short	(.L_1675 - .L_1674)
.L_1674:
        /*00ac*/ 	.word	0x00000000
        /*00b0*/ 	.short	0x0001
        /*00b2*/ 	.short	0x0008
        /*00b4*/ 	.byte	0x00, 0xf5, 0x21, 0x00


	//----- nvinfo : EIATTR_KPARAM_INFO
	.align		4
.L_1675:
        /*00b8*/ 	.byte	0x04, 0x17
        /*00ba*/ 	.short	(.L_1677 - .L_1676)
.L_1676:
        /*00bc*/ 	.word	0x00000000
        /*00c0*/ 	.short	0x0000
        /*00c2*/ 	.short	0x0000
        /*00c4*/ 	.byte	0x00, 0xf0, 0x21, 0x00


	//----- nvinfo : EIATTR_SPARSE_MMA_MASK
	.align		4
.L_1677:
        /*00c8*/ 	.byte	0x03, 0x50
        /*00ca*/ 	.short	0x0000


	//----- nvinfo : EIATTR_MAXREG_COUNT
	.align		4
        /*00cc*/ 	.byte	0x03, 0x1b
        /*00ce*/ 	.short	0x00ff


	//----- nvinfo : EIATTR_MERCURY_ISA_VERSION
	.align		4
        /*00d0*/ 	.byte	0x03, 0x5f
        /*00d2*/ 	.short	0x0101


	//----- nvinfo : EIATTR_VRC_CTA_INIT_COUNT
	.align		4
        /*00d4*/ 	.byte	0x02, 0x4a
	.zero		1
	.zero		1


	//----- nvinfo : EIATTR_EXIT_INSTR_OFFSETS
	.align		4
        /*00d8*/ 	.byte	0x04, 0x1c
        /*00da*/ 	.short	(.L_1679 - .L_1678)


	//   ....[0]....
.L_1678:
        /*00dc*/ 	.word	0x00000100


	//   ....[1]....
        /*00e0*/ 	.word	0x00001bc0


	//   ....[2]....
        /*00e4*/ 	.word	0x00003510


	//----- nvinfo : EIATTR_CRS_STACK_SIZE
	.align		4
.L_1679:
        /*00e8*/ 	.byte	0x04, 0x1e
        /*00ea*/ 	.short	(.L_1681 - .L_1680)
.L_1680:
        /*00ec*/ 	.word	0x00000000


	//----- nvinfo : EIATTR_CBANK_PARAM_SIZE
	.align		4
.L_1681:
        /*00f0*/ 	.byte	0x03, 0x19
        /*00f2*/ 	.short	0x0ba4


	//----- nvinfo : EIATTR_PARAM_CBANK
	.align		4
        /*00f4*/ 	.byte	0x04, 0x0a
        /*00f6*/ 	.short	(.L_1683 - .L_1682)
	.align		4
.L_1682:
        /*00f8*/ 	.word	index@(.nv.constant0._Z25multi_tensor_apply_kernelI18TensorListMetadataILi5ELb0EEN18transformer_engine17multi_tensor_adam17AdamFunctorMasterIfffiEEJffffffNS3_10adamMode_tEfEEvlPViT_T0_DpT1_)
        /*00fc*/ 	.short	0x0380
        /*00fe*/ 	.short	0x0ba4


	//----- nvinfo : EIATTR_SW_WAR
	.align		4
.L_1683:
        /*0100*/ 	.byte	0x04, 0x36
        /*0102*/ 	.short	(.L_1685 - .L_1684)
.L_1684:
        /*0104*/ 	.word	0x00000008
.L_1685:


//--------------------- .nv.info._Z25multi_tensor_apply_kernelI18TensorListMetadataILi4ELb0EEN18transformer_engine17multi_tensor_adam11AdamFunctorI13__nv_bfloat16S5_fiEEJffffffNS3_10adamMode_tEfEEvlPViT_T0_DpT1_ --------------------------
	.section	.nv.info._Z25multi_tensor_apply_kernelI18TensorListMetadataILi4ELb0EEN18transformer_engine17multi_tensor_adam11AdamFunctorI13__nv_bfloat16S5_fiEEJffffffNS3_10adamMode_tEfEEvlPViT_T0_DpT1_,"",@"SHT_CUDA_INFO"
	.sectionflags	@""
	.align	4


	//----- nvinfo : EIATTR_CUDA_API_VERSION
	.align		4
        /*0000*/ 	.byte	0x04, 0x37
        /*0002*/ 	.short	(.L_1687 - .L_1686)
.L_1686:
        /*0004*/ 	.word	0x00000082


	//----- nvinfo : EIATTR_KPARAM_INFO
	.align		4
.L_1687:
        /*0008*/ 	.byte	0x04, 0x17
        /*000a*/ 	.short	(.L_1689 - .L_1688)
.L_1688:
        /*000c*/ 	.word	0x00000000
        /*0010*/ 	.short	0x000b
        /*0012*/ 	.short	0x0b88
        /*0014*/ 	.byte	0x00, 0xf0, 0x11, 0x00


	//----- nvinfo : EIATTR_KPARAM_INFO
	.align		4
.L_1689:
        /*0018*/ 	.byte	0x04, 0x17
        /*001a*/ 	.short	(.L_1691 - .L_1690)
.L_1690:
        /*001c*/ 	.word	0x00000000
        /*0020*/ 	.short	0x000a
        /*0022*/ 	.short	0x0b84
        /*0024*/ 	.byte	0x00, 0xf0, 0x11, 0x00


	//----- nvinfo : EIATTR_KPARAM_INFO
	.align		4
.L_1691:
        /*0028*/ 	.byte	0x04, 0x17
        /*002a*/ 	.short	(.L_1693 - .L_1692)
.L_1692:
        /*002c*/ 	.word	0x00000000
        /*0030*/ 	.short	0x0009
        /*0032*/ 	.short	0x0b80
        /*0034*/ 	.byte	0x00, 0xf0, 0x11, 0x00


	//----- nvinfo : EIATTR_KPARAM_INFO
	.align		4
.L_1693:
        /*0038*/ 	.byte	0x04, 0x17
        /*003a*/ 	.short	(.L_1695 - .L_1694)
.L_1694:
        /*003c*/ 	.word	0x00000000
        /*0040*/ 	.short	0x0008
        /*0042*/ 	.short	0x0b7c
        /*0044*/ 	.byte	0x00, 0xf0, 0x11, 0x00


	//----- nvinfo : EIATTR_KPARAM_INFO
	.align		4
.L_1695:
        /*0048*/ 	.byte	0x04, 0x17
        /*004a*/ 	.short	(.L_1697 - .L_1696)
.L_1696:
        /*004c*/ 	.word	0x00000000
        /*0050*/ 	.short	0x0007
        /*0052*/ 	.short	0x0b78
        /*0054*/ 	.byte	0x00, 0xf0, 0x11, 0x00


	//----- nvinfo : EIATTR_KPARAM_INFO
	.align		4
.L_1697:
        /*0058*/ 	.byte	0x04, 0x17
        /*005a*/ 	.short	(.L_1699 - .L_1698)
.L_1698:
        /*005c*/ 	.word	0x00000000
        /*0060*/ 	.short	0x0006
        /*0062*/ 	.short	0x0b74
        /*0064*/ 	.byte	0x00, 0xf0, 0x11, 0x00


	//----- nvinfo : EIATTR_KPARAM_INFO
	.align		4
.L_1699:
        /*0068*/ 	.byte	0x04, 0x17
        /*006a*/ 	.short	(.L_1701 - .L_1700)
.L_1700:
        /*006c*/ 	.word	0x00000000
        /*0070*/ 	.short	0x0005
        /*0072*/ 	.short	0x0b70
        /*0074*/ 	.byte	0x00, 0xf0, 0x11, 0x00


	//----- nvinfo : EIATTR_KPARAM_INFO
	.align		4
.L_1701:
        /*0078*/ 	.byte	0x04, 0x17
        /*007a*/ 	.short	(.L_1703 - .L_1702)
.L_1702:
        /*007c*/ 	.word	0x00000000
        /*0080*/ 	.short	0x0004
        /*0082*/ 	.short	0x0b6c
        /*0084*/ 	.byte	0x00, 0xf0, 0x11, 0x00


	//----- nvinfo : EIATTR_KPARAM_INFO
	.align		4
.L_1703:
        /*0088*/ 	.byte	0x04, 0x17
        /*008a*/ 	.short	(.L_1705 - .L_1704)
.L_1704:
        /*008c*/ 	.word	0x00000000
        /*0090*/ 	.short	0x0003
        /*0092*/ 	.short	0x0b68
        /*0094*/ 	.byte	0x00, 0xf0, 0x05, 0x00


	//----- nvinfo : EIATTR_KPARAM_INFO
	.align		4
.L_1705:
        /*0098*/ 	.byte	0x04, 0x17
        /*009a*/ 	.short	(.L_1707 - .L_1706)
.L_1706:
        /*009c*/ 	.word	0x00000000
        /*00a0*/ 	.short	0x0002
        /*00a2*/ 	.short	0x0010
        /*00a4*/ 	.byte	0x00, 0xf0, 0x61, 0x2d


	//----- nvinfo : EIATTR_KPARAM_INFO
	.align		4
.L_1707:
        /*00a8*/ 	.byte	0x04, 0x17
        /*00aa*/ 	.short	(.L_1709 - .L_1708)
.L_1708:
        /*00ac*/ 	.word	0x00000000
        /*00b0*/ 	.short	0x0001
        /*00b2*/ 	.short	0x0008
        /*00b4*/ 	.byte	0x00, 0xf5, 0x21, 0x00


	//----- nvinfo : EIATTR_KPARAM_INFO
	.align		4
.L_1709:
        /*00b8*/ 	.byte	0x04, 0x17
        /*00ba*/ 	.short	(.L_1711 - .L_1710)
.L_1710:
        /*00bc*/ 	.word	0x00000000
        /*00c0*/ 	.short	0x0000
        /*00c2*/ 	.short	0x0000
        /*00c4*/ 	.byte	0x00, 0xf0, 0x21, 0x00


	//----- nvinfo : EIATTR_SPARSE_MMA_MASK
	.align		4
.L_1711:
        /*00c8*/ 	.byte	0x03, 0x50
        /*00ca*/ 	.short	0x0000


	//----- nvinfo : EIATTR_MAXREG_COUNT
	.align		4
        /*00cc*/ 	.byte	0x03, 0x1b
        /*00ce*/ 	.short	0x00ff


	//----- nvinfo : EIATTR_MERCURY_ISA_VERSION
	.align		4
        /*00d0*/ 	.byte	0x03, 0x5f
        /*00d2*/ 	.short	0x0101


	//----- nvinfo : EIATTR_VRC_CTA_INIT_COUNT
	.align		4
        /*00d4*/ 	.byte	0x02, 0x4a
	.zero		1
	.zero		1


	//----- nvinfo : EIATTR_EXIT_INSTR_OFFSETS
	.align		4
        /*00d8*/ 	.byte	0x04, 0x1c
        /*00da*/ 	.short	(.L_1713 - .L_1712)


	//   ....[0]....
.L_1712:
        /*00dc*/ 	.word	0x00000100


	//   ....[1]....
        /*00e0*/ 	.word	0x00001a90


	//   ....[2]....
        /*00e4*/ 	.word	0x00003370


	//----- nvinfo : EIATTR_CRS_STACK_SIZE
	.align		4
.L_1713:
        /*00e8*/ 	.byte	0x04, 0x1e
        /*00ea*/ 	.short	(.L_1715 - .L_1714)
.L_1714:
        /*00ec*/ 	.word	0x00000000


	//----- nvinfo : EIATTR_CBANK_PARAM_SIZE
	.align		4
.L_1715:
        /*00f0*/ 	.byte	0x03, 0x19
        /*00f2*/ 	.short	0x0b8c


	//----- nvinfo : EIATTR_PARAM_CBANK
	.align		4
        /*00f4*/ 	.byte	0x04, 0x0a
        /*00f6*/ 	.short	(.L_1717 - .L_1716)
	.align		4
.L_1716:
        /*00f8*/ 	.word	index@(.nv.constant0._Z25multi_tensor_apply_kernelI18TensorListMetadataILi4ELb0EEN18transformer_engine17multi_tensor_adam11AdamFunctorI13__nv_bfloat16S5_fiEEJffffffNS3_10adamMode_tEfEEvlPViT_T0_DpT1_)
        /*00fc*/ 	.short	0x0380
        /*00fe*/ 	.short	0x0b8c


	//----- nvinfo : EIATTR_SW_WAR
	.align		4
.L_1717:
        /*0100*/ 	.byte	0x04, 0x36
        /*0102*/ 	.short	(.L_1719 - .L_1718)
.L_1718:
        /*0104*/ 	.word	0x00000008
.L_1719:


//--------------------- .nv.info._Z25multi_tensor_apply_kernelI18TensorListMetadataILi4ELb0EEN18transformer_engine17multi_tensor_adam11AdamFunctorI13__nv_bfloat166__halffiEEJffffffNS3_10adamMode_tEfEEvlPViT_T0_DpT1_ --------------------------
	.section	.nv.info._Z25multi_tensor_apply_kernelI18TensorListMetadataILi4ELb0EEN18transformer_engine17multi_tensor_adam11AdamFunctorI13__nv_bfloat166__halffiEEJffffffNS3_10adamMode_tEfEEvlPViT_T0_DpT1_,"",@"SHT_CUDA_INFO"
	.sectionflags	@""
	.align	4


	//----- nvinfo : EIATTR_CUDA_API_VERSION
	.align		4
        /*0000*/ 	.byte	0x04, 0x37
        /*0002*/ 	.short	(.L_1721 - .L_1720)
.L_1720:
        /*0004*/ 	.word	0x00000082


	//----- nvinfo : EIATTR_KPARAM_INFO
	.align		4
.L_1721:
        /*0008*/ 	.byte	0x04, 0x17
        /*000a*/ 	.short	(.L_1723 - .L_1722)
.L_1722:
        /*000c*/ 	.word	0x00000000
        /*0010*/ 	.short	0x000b
        /*0012*/ 	.short	0x0b88
        /*0014*/ 	.byte	0x00, 0xf0, 0x11, 0x00


	//----- nvinfo : EIATTR_KPARAM_INFO
	.align		4
.L_1723:
        /*0018*/ 	.byte	0x04, 0x17
        /*001a*/ 	.short	(.L_1725 - .L_1724)
.L_1724:
        /*001c*/ 	.word	0x00000000
        /*0020*/ 	.short	0x000a
        /*0022*/ 	.short	0x0b84
        /*0024*/ 	.byte	0x00, 0xf0, 0x11, 0x00


	//----- nvinfo : EIATTR_KPARAM_INFO
	.align		4
.L_1725:
        /*0028*/ 	.byte	0x04, 0x17
        /*002a*/ 	.short	(.L_1727 - .L_1726)
.L_1726:
        /*002c*/ 	.word	0x00000000
        /*0030*/ 	.short	0x0009
        /*0032*/ 	.short	0x0b80
        /*0034*/ 	.byte	0x00, 0xf0, 0x11, 0x00


	//----- nvinfo : EIATTR_KPARAM_INFO
	.align		4
.L_1727:
        /*0038*/ 	.byte	0x04, 0x17
        /*003a*/ 	.short	(.L_1729 - .L_1728)
.L_1728:
        /*003c*/ 	.word	0x00000000
        /*0040*/ 	.short	0x0008
        /*0042*/ 	.short	0x0b7c
        /*0044*/ 	.byte	0x00, 0xf0, 0x11, 0x00


	//----- nvinfo : EIATTR_KPARAM_INFO
	.align		4
.L_1729:
        /*0048*/ 	.byte	0x04, 0x17
        /*004a*/ 	.short	(.L_1731 - .L_1730)
.L_1730:
        /*004c*/ 	.word	0x00000000
        /*0050*/ 	.short	0x0007
        /*0052*/ 	.short	0x0b78
        /*0054*/ 	.byte	0x00, 0xf0, 0x11, 0x00


	//----- nvinfo : EIATTR_KPARAM_INFO
	.align		4
.L_1731:
        /*0058*/ 	.byte	0x04, 0x17
        /*005a*/ 	.short	(.L_1733 - .L_1732)
.L_1732:
        /*005c*/ 	.word	0x00000000
        /*0060*/ 	.short	0x0006
        /*0062*/ 	.short	0x0b74
        /*0064*/ 	.byte	0x00, 0xf0, 0x11, 0x00


	//----- nvinfo : EIATTR_KPARAM_INFO
	.align		4
.L_1733:
        /*0068*/ 	.byte	0x04, 0x17
        /*006a*/ 	.short	(.L_1735 - .L_1734)
.L_1734:
        /*006c*/ 	.word	0x00000000
        /*0070*/ 	.short	0x0005
        /*0072*/ 	.short	0x0b70
        /*0074*/ 	.byte	0x00, 0xf0, 0x11, 0x00


	//----- nvinfo : EIATTR_KPARAM_INFO
	.align		4
.L_1735:
        /*0078*/ 	.byte	0x04, 0x17
        /*007a*/ 	.short	(.L_1737 - .L_1736)
.L_1736:
        /*007c*/ 	.word	0x00000000
        /*0080*/ 	.short	0x0004
        /*0082*/ 	.short	0x0b6c
        /*0084*/ 	.byte	0x00, 0xf0, 0x11, 0x00


	//----- nvinfo : EIATTR_KPARAM_INFO
	.align		4
.L_1737:
        /*0088*/ 	.byte	0x04, 0x17
        /*008a*/ 	.short	(.L_1739 - .L_1738)
.L_1738:
        /*008c*/ 	.word	0x00000000
        /*0090*/ 	.short	0x0003
        /*0092*/ 	.short	0x0b68
        /*0094*/ 	.byte	0x00, 0xf0, 0x05, 0x00


	//----- nvinfo : EIATTR_KPARAM_INFO
	.align		4
.L_1739:
        /*0098*/ 	.byte	0x04, 0x17
        /*009a*/ 	.short	(.L_1741 - .L_1740)
.L_1740:
        /*009c*/ 	.word	0x00000000
        /*00a0*/ 	.short	0x0002
        /*00a2*/ 	.short	0x0010
        /*00a4*/ 	.byte	0x00, 0xf0, 0x61, 0x2d


	//----- nvinfo : EIATTR_KPARAM_INFO
	.align		4
.L_1741:
        /*00a8*/ 	.byte	0x04, 0x17
        /*00aa*/ 	.short	(.L_1743 - .L_1742)
.L_1742:
        /*00ac*/ 	.word	0x00000000
        /*00b0*/ 	.short	0x0001
        /*00b2*/ 	.short	0x0008
        /*00b4*/ 	.byte	0x00, 0xf5, 0x21, 0x00


	//----- nvinfo : EIATTR_KPARAM_INFO
	.align		4
.L_1743:
        /*00b8*/ 	.byte	0x04, 0x17
        /*00ba*/ 	.short	(.L_1745 - .L_1744)
.L_1744:
        /*00bc*/ 	.word	0x00000000
        /*00c0*/ 	.short	0x0000
        /*00c2*/ 	.short	0x0000
        /*00c4*/ 	.byte	0x00, 0xf0, 0x21, 0x00


	//----- nvinfo : EIATTR_SPARSE_MMA_MASK
	.align		4
.L_1745:
        /*00c8*/ 	.byte	0x03, 0x50
        /*00ca*/ 	.short	0x0000


	//----- nvinfo : EIATTR_MAXREG_COUNT
	.align		4
        /*00cc*/ 	.byte	0x03, 0x1b
        /*00ce*/ 	.short	0x00ff


	//----- nvinfo : EIATTR_MERCURY_ISA_VERSION
	.align		4
        /*00d0*/ 	.byte	0x03, 0x5f
        /*00d2*/ 	.short	0x0101


	//----- nvinfo : EIATTR_VRC_CTA_INIT_COUNT
	.align		4
        /*00d4*/ 	.byte	0x02, 0x4a
	.zero		1
	.zero		1


	//----- nvinfo : EIATTR_EXIT_INSTR_OFFSETS
	.align		4
        /*00d8*/ 	.byte	0x04, 0x1c
        /*00da*/ 	.short	(.L_1747 - .L_1746)


	//   ....[0]....
.L_1746:
        /*00dc*/ 	.word	0x00000100


	//   ....[1]....
        /*00e0*/ 	.word	0x00001a90


	//   ....[2]....
        /*00e4*/ 	.word	0x00003360


	//----- nvinfo : EIATTR_CRS_STACK_SIZE
	.align		4
.L_1747:
        /*00e8*/ 	.byte	0x04, 0x1e
        /*00ea*/ 	.short	(.L_1749 - .L_1748)
.L_1748:
        /*00ec*/ 	.word	0x00000000


	//----- nvinfo : EIATTR_CBANK_PARAM_SIZE
	.align		4
.L_1749:
        /*00f0*/ 	.byte	0x03, 0x19
        /*00f2*/ 	.short	0x0b8c


	//----- nvinfo : EIATTR_PARAM_CBANK
	.align		4
        /*00f4*/ 	.byte	0x04, 0x0a
        /*00f6*/ 	.short	(.L_1751 - .L_1750)
	.align		4
.L_1750:
        /*00f8*/ 	.word	index@(.nv.constant0._Z25multi_tensor_apply_kernelI18TensorListMetadataILi4ELb0EEN18transformer_engine17multi_tensor_adam11AdamFunctorI13__nv_bfloat166__halffiEEJffffffNS3_10adamMode_tEfEEvlPViT_T0_DpT1_)
        /*00fc*/ 	.short	0x0380
        /*00fe*/ 	.short	0x0b8c


	//----- nvinfo : EIATTR_SW_WAR
	.align		4
.L_1751:
        /*0100*/ 	.byte	0x04, 0x36
        /*0102*/ 	.short	(.L_1753 - .L_1752)
.L_1752:
        /*0104*/ 	.word	0x00000008
.L_1753:


//--------------------- .nv.info._Z25multi_tensor_apply_kernelI18TensorListMetadataILi4ELb0EEN18transformer_engine17multi_tensor_adam11AdamFunctorI13__nv_bfloat16ffiEEJffffffNS3_10adamMode_tEfEEvlPViT_T0_DpT1_ --------------------------
	.section	.nv.info._Z25multi_tensor_apply_kernelI18TensorListMetadataILi4ELb0EEN18transformer_engine17multi_tensor_adam11AdamFunctorI13__nv_bfloat16ffiEEJffffffNS3_10adamMode_tEfEEvlPViT_T0_DpT1_,"",@"SHT_CUDA_INFO"
	.sectionflags	@""
	.align	4


	//----- nvinfo : EIATTR_CUDA_API_VERSION
	.align		4
        /*0000*/ 	.byte	0x04, 0x37
        /*0002*/ 	.short	(.L_1755 - .L_1754)
.L_1754:
        /*0004*/ 	.word	0x00000082


	//----- nvinfo : EIATTR_KPARAM_INFO
	.align		4
.L_1755:
        /*0008*/ 	.byte	0x04, 0x17
        /*000a*/ 	.short	(.L_1757 - .L_1756)
.L_1756:
        /*000c*/ 	.word	0x00000000
        /*0010*/ 	.short	0x000b
        /*0012*/ 	.short	0x0b88
        /*0014*/ 	.byte	0x00, 0xf0, 0x11, 0x00


	//----- nvinfo : EIATTR_KPARAM_INFO
	.align		4
.L_1757:
        /*0018*/ 	.byte	0x04, 0x17
        /*001a*/ 	.short	(.L_1759 - .L_1758)
.L_1758:
        /*001c*/ 	.word	0x00000000
        /*0020*/ 	.short	0x000a
        /*0022*/ 	.short	0x0b84
        /*0024*/ 	.byte	0x00, 0xf0, 0x11, 0x00


	//----- nvinfo : EIATTR_KPARAM_INFO
	.align		4
.L_1759:
        /*0028*/ 	.byte	0x04, 0x17
        /*002a*/ 	.short	(.L_1761 - .L_1760)
.L_1760:
        /*002c*/ 	.word	0x00000000
        /*0030*/ 	.short	0x0009
        /*0032*/ 	.short	0x0b80
        /*0034*/ 	.byte	0x00, 0xf0, 0x11, 0x00


	//----- nvinfo : EIATTR_KPARAM_INFO
	.align		4
.L_1761:
        /*0038*/ 	.byte	0x04, 0x17
        /*003a*/ 	.short	(.L_1763 - .L_1762)
.L_1762:
        /*003c*/ 	.word	0x00000000
        /*0040*/ 	.short	0x0008
        /*0042*/ 	.short	0x0b7c
        /*0044*/ 	.byte	0x00, 0xf0, 0x11, 0x00


	//----- nvinfo : EIATTR_KPARAM_INFO
	.align		4
.L_1763:
        /*0048*/ 	.byte	0x04, 0x17
        /*004a*/ 	.short	(.L_1765 - .L_1764)
.L_1764:
        /*004c*/ 	.word	0x00000000
        /*0050*/ 	.short	0x0007
        /*0052*/ 	.short	0x0b78
        /*0054*/ 	.byte	0x00, 0xf0, 0x11, 0x00


	//----- nvinfo : EIATTR_KPARAM_INFO
	.align		4
.L_1765:
        /*0058*/ 	.byte	0x04, 0x17
        /*005a*/ 	.short	(.L_1767 - .L_1766)
.L_1766:
        /*005c*/ 	.word	0x00000000
        /*0060*/ 	.short	0x0006
        /*0062*/ 	.short	0x0b74
        /*0064*/ 	.byte	0x00, 0xf0, 0x11, 0x00


	//----- nvinfo : EIATTR_KPARAM_INFO
	.align		4
.L_1767:
        /*0068*/ 	.byte	0x04, 0x17
        /*006a*/ 	.short	(.L_1769 - .L_1768)
.L_1768:
        /*006c*/ 	.word	0x00000000
        /*0070*/ 	.short	0x0005
        /*0072*/ 	.short	0x0b70
        /*0074*/ 	.byte	0x00, 0xf0, 0x11, 0x00


	//----- nvinfo : EIATTR_KPARAM_INFO
	.align		4
.L_1769:
        /*0078*/ 	.byte	0x04, 0x17
        /*007a*/ 	.short	(.L_1771 - .L_1770)
.L_1770:
        /*007c*/ 	.word	0x00000000
        /*0080*/ 	.short	0x0004
        /*0082*/ 	.short	0x0b6c
        /*0084*/ 	.byte	0x00, 0xf0, 0x11, 0x00


	//----- nvinfo : EIATTR_KPARAM_INFO
	.align		4
.L_1771:
        /*0088*/ 	.byte	0x04, 0x17
        /*008a*/ 	.short	(.L_1773 - .L_1772)
.L_1772:
        /*008c*/ 	.word	0x00000000
        /*0090*/ 	.short	0x0003
        /*0092*/ 	.short	0x0b68
        /*0094*/ 	.byte	0x00, 0xf0, 0x05, 0x00


	//----- nvinfo : EIATTR_KPARAM_INFO
	.align		4
.L_1773:
        /*0098*/ 	.byte	0x04, 0x17
        /*009a*/ 	.short	(.L_1775 - .L_1774)
.L_1774:
        /*009c*/ 	.word	0x00000000
        /*00a0*/ 	.short	0x0002
        /*00a2*/ 	.short	0x0010
        /*00a4*/ 	.byte	0x00, 0xf0, 0x61, 0x2d


	//----- nvinfo : EIATTR_KPARAM_INFO
	.align		4
.L_1775:
        /*00a8*/ 	.byte	0x04, 0x17
        /*00aa*/ 	.short	(.L_1777 - .L_1776)
.L_1776:
        /*00ac*/ 	.word	0x00000000
        /*00b0*/ 	.short	0x0001
        /*00b2*/ 	.short	0x0008
        /*00b4*/ 	.byte	0x00, 0xf5, 0x21, 0x00


	//----- nvinfo : EIATTR_KPARAM_INFO
	.align		4
.L_1777:
        /*00b8*/ 	.byte	0x04, 0x17
        /*00ba*/ 	.short	(.L_1779 - .L_1778)
.L_1778:
        /*00bc*/ 	.word	0x00000000
        /*00c0*/ 	.short	0x0000
        /*00c2*/ 	.short	0x0000
        /*00c4*/ 	.byte	0x00, 0xf0, 0x21, 0x00


	//----- nvinfo : EIATTR_SPARSE_MMA_MASK
	.align		4
.L_1779:
        /*00c8*/ 	.byte	0x03, 0x50
        /*00ca*/ 	.short	0x0000


	//----- nvinfo : EIATTR_MAXREG_COUNT
	.align		4
        /*00cc*/ 	.byte	0x03, 0x1b
        /*00ce*/ 	.short	0x00ff


	//----- nvinfo : EIATTR_MERCURY_ISA_VERSION
	.align		4
        /*00d0*/ 	.byte	0x03, 0x5f
        /*00d2*/ 	.short	0x0101


	//----- nvinfo : EIATTR_VRC_CTA_INIT_COUNT
	.align		4
        /*00d4*/ 	.byte	0x02, 0x4a
	.zero		1
	.zero		1


	//----- nvinfo : EIATTR_EXIT_INSTR_OFFSETS
	.align		4
        /*00d8*/ 	.byte	0x04, 0x1c
        /*00da*/ 	.short	(.L_1781 - .L_1780)


	//   ....[0]....
.L_1780:
        /*00dc*/ 	.word	0x00000100


	//   ....[1]....
        /*00e0*/ 	.word	0x00001a40


	//   ....[2]....
        /*00e4*/ 	.word	0x000032e0


	//----- nvinfo : EIATTR_CRS_STACK_SIZE
	.align		4
.L_1781:
        /*00e8*/ 	.byte	0x04, 0x1e
        /*00ea*/ 	.short	(.L_1783 - .L_1782)
.L_1782:
        /*00ec*/ 	.word	0x00000000


	//----- nvinfo : EIATTR_CBANK_PARAM_SIZE
	.align		4
.L_1783:
        /*00f0*/ 	.byte	0x03, 0x19
        /*00f2*/ 	.short	0x0b8c


	//----- nvinfo : EIATTR_PARAM_CBANK
	.align		4
        /*00f4*/ 	.byte	0x04, 0x0a
        /*00f6*/ 	.short	(.L_1785 - .L_1784)
	.align		4
.L_1784:
        /*00f8*/ 	.word	index@(.nv.constant0._Z25multi_tensor_apply_kernelI18TensorListMetadataILi4ELb0EEN18transformer_engine17multi_tensor_adam11AdamFunctorI13__nv_bfloat16ffiEEJffffffNS3_10adamMode_tEfEEvlPViT_T0_DpT1_)
        /*00fc*/ 	.short	0x0380
        /*00fe*/ 	.short	0x0b8c


	//----- nvinfo : EIATTR_SW_WAR
	.align		4
.L_1785:
        /*0100*/ 	.byte	0x04, 0x36
        /*0102*/ 	.short	(.L_1787 - .L_1786)
.L_1786:
        /*0104*/ 	.word	0x00000008
.L_1787:


//--------------------- .nv.info._Z25multi_tensor_apply_kernelI18TensorListMetadataILi4ELb0EEN18transformer_engine17multi_tensor_adam11AdamFunctorI6__half13__nv_bfloat16fiEEJffffffNS3_10adamMode_tEfEEvlPViT_T0_DpT1_ --------------------------
	.section	.nv.info._Z25multi_tensor_apply_kernelI18TensorListMetadataILi4ELb0EEN18transformer_engine17multi_tensor_adam11AdamFunctorI6__half13__nv_bfloat16fiEEJffffffNS3_10adamMode_tEfEEvlPViT_T0_DpT1_,"",@"SHT_CUDA_INFO"
	.sectionflags	@""
	.align	4


	//----- nvinfo : EIATTR_CUDA_API_VERSION
	.align		4
        /*0000*/ 	.byte	0x04, 0x37
        /*0002*/ 	.short	(.L_1789 - .L_1788)
.L_1788:
        /*0004*/ 	.word	0x00000082


	//----- nvinfo : EIATTR_KPARAM_INFO
	.align		4
.L_1789:
        /*0008*/ 	.byte	0x04, 0x17
        /*000a*/ 	.short	(.L_1791 - .L_1790)
.L_1790:
        /*000c*/ 	.word	0x00000000
        /*0010*/ 	.short	0x000b
        /*0012*/ 	.short	0x0b88
        /*0014*/ 	.byte	0x00, 0xf0, 0x11, 0x00


	//----- nvinfo : EIATTR_KPARAM_INFO
	.align		4
.L_1791:
        /*0018*/ 	.byte	0x04, 0x17
        /*001a*/ 	.short	(.L_1793 - .L_1792)
.L_1792:
        /*001c*/ 	.word	0x00000000
        /*0020*/ 	.short	0x000a
        /*0022*/ 	.short	0x0b84
        /*0024*/ 	.byte	0x00, 0xf0, 0x11, 0x00


	//----- nvinfo : EIATTR_KPARAM_INFO
	.align		4
.L_1793:
        /*0028*/ 	.byte	0x04, 0x17
        /*002a*/ 	.short	(.L_1795 - .L_1794)
.L_1794:
        /*002c*/ 	.word	0x00000000
        /*0030*/ 	.short	0x0009
        /*0032*/ 	.short	0x0b80
        /*0034*/ 	.byte	0x00, 0xf0, 0x11, 0x00


	//----- nvinfo : EIATTR_KPARAM_INFO
	.align		4
.L_1795:
        /*0038*/ 	.byte	0x04, 0x17
        /*003a*/ 	.short	(.L_1797 - .L_1796)
.L_1796:
        /*003c*/ 	.word	0x00000000
        /*0040*/ 	.short	0x0008
        /*0042*/ 	.short	0x0b7c
        /*0044*/ 	.byte	0x00, 0xf0, 0x11, 0x00


	//----- nvinfo : EIATTR_KPARAM_INFO
	.align		4
.L_1797:
        /*0048*/ 	.byte	0x04, 0x17
        /*004a*/ 	.short	(.L_1799 - .L_1798)
.L_1798:
        /*004c*/ 	.word	0x00000000
        /*0050*/ 	.short	0x0007
        /*0052*/ 	.short	0x0b78
        /*0054*/ 	.byte	0x00, 0xf0, 0x11, 0x00


	//----- nvinfo : EIATTR_KPARAM_INFO
	.align		4
.L_1799:
        /*0058*/ 	.byte	0x04, 0x17
        /*005a*/ 	.short	(.L_1801 - .L_1800)
.L_1800:
        /*005c*/ 	.word	0x00000000
        /*0060*/ 	.short	0x0006
        /*0062*/ 	.short	0x0b74
        /*0064*/ 	.byte	0x00, 0xf0, 0x11, 0x00


	//----- nvinfo : EIATTR_KPARAM_INFO
	.align		4
.L_1801:
        /*0068*/ 	.byte	0x04, 0x17
        /*006a*/ 	.short	(.L_1803 - .L_1802)
.L_1802:
        /*006c*/ 	.word	0x00000000
        /*0070*/ 	.short	0x0005
        /*0072*/ 	.short	0x0b70
        /*0074*/ 	.byte	0x00, 0xf0, 0x11, 0x00


	//----- nvinfo : EIATTR_KPARAM_INFO
	.align		4
.L_1803:
        /*0078*/ 	.byte	0x04, 0x17
        /*007a*/ 	.short	(.L_1805 - .L_1804)
.L_1804:
        /*007c*/ 	.word	0x00000000
        /*0080*/ 	.short	0x0004
        /*0082*/ 	.short	0x0b6c
        /*0084*/ 	.byte	0x00, 0xf0, 0x11, 0x00


	//----- nvinfo : EIATTR_KPARAM_INFO
	.align		4
.L_1805:
        /*0088*/ 	.byte	0x04, 0x17
        /*008a*/ 	.short	(.L_1807 - .L_1806)
.L_1806:
        /*008c*/ 	.word	0x00000000
        /*0090*/ 	.short	0x0003
        /*0092*/ 	.short	0x0b68
        /*0094*/ 	.byte	0x00, 0xf0, 0x05, 0x00


	//----- nvinfo : EIATTR_KPARAM_INFO
	.align		4
.L_1807:
        /*0098*/ 	.byte	0x04, 0x17
        /*009a*/ 	.short	(.L_1809 - .L_1808)
.L_1808:
        /*009c*/ 	.word	0x00000000
        /*00a0*/ 	.short	0x0002
        /*00a2*/ 	.short	0x0010
        /*00a4*/ 	.byte	0x00, 0xf0, 0x61, 0x2d


	//----- nvinfo : EIATTR_KPARAM_INFO
	.align		4
.L_1809:
        /*00a8*/ 	.byte	0x04, 0x17
        /*00aa*/ 	.short	(.L_1811 - .L_1810)
.L_1810:
        /*00ac*/ 	.word	0x00000000
        /*00b0*/ 	.short	0x0001
        /*00b2*/ 	.short	0x0008
        /*00b4*/ 	.byte	0x00, 0xf5, 0x21, 0x00


	//----- nvinfo : EIATTR_KPARAM_INFO
	.align		4
.L_1811:
        /*00b8*/ 	.byte	0x04, 0x17
        /*00ba*/ 	.short	(.L_1813 - .L_1812)
.L_1812:
        /*00bc*/ 	.word	0x00000000
        /*00c0*/ 	.short	0x0000
        /*00c2*/ 	.short	0x0000
        /*00c4*/ 	.byte	0x00, 0xf0, 0x21, 0x00


	//----- nvinfo : EIATTR_SPARSE_MMA_MASK
	.align		4
.L_1813:
        /*00c8*/ 	.byte	0x03, 0x50
        /*00ca*/ 	.short	0x0000


	//----- nvinfo : EIATTR_MAXREG_COUNT
	.align		4
        /*00cc*/ 	.byte	0x03, 0x1b
        /*00ce*/ 	.short	0x00ff


	//----- nvinfo : EIATTR_MERCURY_ISA_VERSION
	.align		4
        /*00d0*/ 	.byte	0x03, 0x5f
        /*00d2*/ 	.short	0x0101


	//----- nvinfo : EIATTR_VRC_CTA_INIT_COUNT
	.align		4
        /*00d4*/ 	.byte	0x02, 0x4a
	.zero		1
	.zero		1


	//----- nvinfo : EIATTR_EXIT_INSTR_OFFSETS
	.align		4
        /*00d8*/ 	.byte	0x04, 0x1c
        /*00da*/ 	.short	(.L_1815 - .L_1814)


	//   ....[0]....
.L_1814:
        /*00dc*/ 	.word	0x00000100


	//   ....[1]....
        /*00e0*/ 	.word	0x00001a80


	//   ....[2]....
        /*00e4*/ 	.word	0x00003370


	//----- nvinfo : EIATTR_CRS_STACK_SIZE
	.align		4
.L_1815:
        /*00e8*/ 	.byte	0x04, 0x1e
        /*00ea*/ 	.short	(.L_1817 - .L_1816)
.L_1816:
        /*00ec*/ 	.word	0x00000000


	//----- nvinfo : EIATTR_CBANK_PARAM_SIZE
	.align		4
.L_1817:
        /*00f0*/ 	.byte	0x03, 0x19
        /*00f2*/ 	.short	0x0b8c


	//----- nvinfo : EIATTR_PARAM_CBANK
	.align		4
        /*00f4*/ 	.byte	0x04, 0x0a
        /*00f6*/ 	.short	(.L_1819 - .L_1818)
	.align		4
.L_1818:
        /*00f8*/ 	.word	index@(.nv.constant0._Z25multi_tensor_apply_kernelI18TensorListMetadataILi4ELb0EEN18transformer_engine17multi_tensor_adam11AdamFunctorI6__half13__nv_bfloat16fiEEJffffffNS3_10adamMode_tEfEEvlPViT_T0_DpT1_)
        /*00fc*/ 	.short	0x0380
        /*00fe*/ 	.short	0x0b8c


	//----- nvinfo : EIATTR_SW_WAR
	.align		4
.L_1819:
        /*0100*/ 	.byte	0x04, 0x36
        /*0102*/ 	.short	(.L_1821 - .L_1820)
.L_1820:
        /*0104*/ 	.word	0x00000008
.L_1821:


//--------------------- .nv.info._Z25multi_tensor_apply_kernelI18TensorListMetadataILi4ELb0EEN18transformer_engine17multi_tensor_adam11AdamFunctorI6__halfS5_fiEEJffffffNS3_10adamMode_tEfEEvlPViT_T0_DpT1_ --------------------------
	.section	.nv.info._Z25multi_tensor_apply_kernelI18TensorListMetadataILi4ELb0EEN18transformer_engine17multi_tensor_adam11AdamFunctorI6__halfS5_fiEEJffffffNS3_10adamMode_tEfEEvlPViT_T0_DpT1_,"",@"SHT_CUDA_INFO"
	.sectionflags	@""
	.align	4


	//----- nvinfo : EIATTR_CUDA_API_VERSION
	.align		4
        /*0000*/ 	.byte	0x04, 0x37
        /*0002*/ 	.short	(.L_1823 - .L_1822)
.L_1822:
        /*0004*/ 	.word	0x00000082


	//----- nvinfo : EIATTR_KPARAM_INFO
	.align		4
.L_1823:
        /*0008*/ 	.byte	0x04, 0x17
        /*000a*/ 	.short	(.L_1825 - .L_1824)
.L_1824:
        /*000c*/ 	.word	0x00000000
        /*0010*/ 	.short	0x000b
        /*0012*/ 	.short	0x0b88
        /*0014*/ 	.byte	0x00, 0xf0, 0x11, 0x00


	//----- nvinfo : EIATTR_KPARAM_INFO
	.align		4
.L_1825:
        /*0018*/ 	.byte	0x04, 0x17
        /*001a*/ 	.short	(.L_1827 - .L_1826)
.L_1826:
        /*001c*/ 	.word	0x00000000
        /*0020*/ 	.short	0x000a
        /*0022*/ 	.short	0x0b84
        /*0024*/ 	.byte	0x00, 0xf0, 0x11, 0x00


	//----- nvinfo : EIATTR_KPARAM_INFO
	.align		4
.L_1827:
        /*0028*/ 	.byte	0x04, 0x17
        /*002a*/ 	.short	(.L_1829 - .L_1828)
.L_1828:
        /*002c*/ 	.word	0x00000000
        /*0030*/ 	.short	0x0009
        /*0032*/ 	.short	0x0b80
        /*0034*/ 	.byte	0x00, 0xf0, 0x11, 0x00


	//----- nvinfo : EIATTR_KPARAM_INFO
	.align		4
.L_1829:
        /*0038*/ 	.byte	0x04, 0x17
        /*003a*/ 	.short	(.L_1831 - .L_1830)
.L_1830:
        /*003c*/ 	.word	0x00000000
        /*0040*/ 	.short	0x0008
        /*0042*/ 	.short	0x0b7c
        /*0044*/ 	.byte	0x00, 0xf0, 0x11, 0x00


	//----- nvinfo : EIATTR_KPARAM_INFO
	.align		4
.L_1831:
        /*0048*/ 	.byte	0x04, 0x17
        /*004a*/ 	.short	(.L_1833 - .L_1832)
.L_1832:
        /*004c*/ 	.word	0x00000000
        /*0050*/ 	.short	0x0007
        /*0052*/ 	.short	0x0b78
        /*0054*/ 	.byte	0x00, 0xf0, 0x11, 0x00


	//----- nvinfo : EIATTR_KPARAM_INFO
	.align		4
.L_1833:
        /*0058*/ 	.byte	0x04, 0x17
        /*005a*/ 	.short	(.L_1835 - .L_1834)
.L_1834:
        /*005c*/ 	.word	0x00000000
        /*0060*/ 	.short	0x0006
        /*0062*/ 	.short	0x0b74
        /*0064*/ 	.byte	0x00, 0xf0, 0x11, 0x00


	//----- nvinfo : EIATTR_KPARAM_INFO
	.align		4
.L_1835:
        /*0068*/ 	.byte	0x04, 0x17
        /*006a*/ 	.short	(.L_1837 - .L_1836)
.L_1836:
        /*006c*/ 	.word	0x00000000
        /*0070*/ 	.short	0x0005
        /*0072*/ 	.short	0x0b70
        /*0074*/ 	.byte	0x00, 0xf0, 0x11, 0x00


	//----- nvinfo : EIATTR_KPARAM_INFO
	.align		4
.L_1837:
        /*0078*/ 	.byte	0x04, 0x17
        /*007a*/ 	.short	(.L_1839 - .L_1838)
.L_1838:
        /*007c*/ 	.word	0x00000000
        /*0080*/ 	.short	0x0004
        /*0082*/ 	.short	0x0b6c
        /*0084*/ 	.byte	0x00, 0xf0, 0x11, 0x00


	//----- nvinfo : EIATTR_KPARAM_INFO
	.align		4
.L_1839:
        /*0088*/ 	.byte	0x04, 0x17
        /*008a*/ 	.short	(.L_1841 - .L_1840)
.L_1840:
        /*008c*/ 	.word	0x00000000
        /*0090*/ 	.short	0x0003
        /*0092*/ 	.short	0x0b68
        /*0094*/ 	.byte	0x00, 0xf0, 0x05, 0x00


	//----- nvinfo : EIATTR_KPARAM_INFO
	.align		4
.L_1841:
        /*0098*/ 	.byte	0x04, 0x17
        /*009a*/ 	.short	(.L_1843 - .L_1842)
.L_1842:
        /*009c*/ 	.word	0x00000000
        /*00a0*/ 	.short	0x0002
        /*00a2*/ 	.short	0x0010
        /*00a4*/ 	.byte	0x00, 0xf0, 0x61, 0x2d


	//----- nvinfo : EIATTR_KPARAM_INFO
	.align		4
.L_1843:
        /*00a8*/ 	.byte	0x04, 0x17
        /*00aa*/ 	.short	(.L_1845 - .L_1844)
.L_1844:
        /*00ac*/ 	.word	0x00000000
        /*00b0*/ 	.short	0x0001
        /*00b2*/ 	.short	0x0008
        /*00b4*/ 	.byte	0x00, 0xf5, 0x21, 0x00


	//----- nvinfo : EIATTR_KPARAM_INFO
	.align		4
.L_1845:
        /*00b8*/ 	.byte	0x04, 0x17
        /*00ba*/ 	.short	(.L_1847 - .L_1846)
.L_1846:
        /*00bc*/ 	.word	0x00000000
        /*00c0*/ 	.short	0x0000
        /*00c2*/ 	.short	0x0000
        /*00c4*/ 	.byte	0x00, 0xf0, 0x21, 0x00


	//----- nvinfo : EIATTR_SPARSE_MMA_MASK
	.align		4
.L_1847:
        /*00c8*/ 	.byte	0x03, 0x50
        /*00ca*/ 	.short	0x0000


	//----- nvinfo : EIATTR_MAXREG_COUNT
	.align		4
        /*00cc*/ 	.byte	0x03, 0x1b
        /*00ce*/ 	.short	0x00ff


	//----- nvinfo : EIATTR_MERCURY_ISA_VERSION
	.align		4
        /*00d0*/ 	.byte	0x03, 0x5f
        /*00d2*/ 	.short	0x0101


	//----- nvinfo : EIATTR_VRC_CTA_INIT_COUNT
	.align		4
        /*00d4*/ 	.byte	0x02, 0x4a
	.zero		1
	.zero		1


	//----- nvinfo : EIATTR_EXIT_INSTR_OFFSETS
	.align		4
        /*00d8*/ 	.byte	0x04, 0x1c
        /*00da*/ 	.short	(.L_1849 - .L_1848)


	//   ....[0]....
.L_1848:
        /*00dc*/ 	.word	0x00000100


	//   ....[1]....
        /*00e0*/ 	.word	0x00001a80


	//   ....[2]....
        /*00e4*/ 	.word	0x00003370


	//----- nvinfo : EIATTR_CRS_STACK_SIZE
	.align		4
.L_1849:
        /*00e8*/ 	.byte	0x04, 0x1e
        /*00ea*/ 	.short	(.L_1851 - .L_1850)
.L_1850:
        /*00ec*/ 	.word	0x00000000


	//----- nvinfo : EIATTR_CBANK_PARAM_SIZE
	.align		4
.L_1851:
        /*00f0*/ 	.byte	0x03, 0x19
        /*00f2*/ 	.short	0x0b8c


	//----- nvinfo : EIATTR_PARAM_CBANK
	.align		4
        /*00f4*/ 	.byte	0x04, 0x0a
        /*00f6*/ 	.short	(.L_1853 - .L_1852)
	.align		4
.L_1852:
        /*00f8*/ 	.word	index@(.nv.constant0._Z25multi_tensor_apply_kernelI18TensorListMetadataILi4ELb0EEN18transformer_engine17multi_tensor_adam11AdamFunctorI6__halfS5_fiEEJffffffNS3_10adamMode_tEfEEvlPViT_T0_DpT1_)
        /*00fc*/ 	.short	0x0380
        /*00fe*/ 	.short	0x0b8c


	//----- nvinfo : EIATTR_SW_WAR
	.align		4
.L_1853:
        /*0100*/ 	.byte	0x04, 0x36
        /*0102*/ 	.short	(.L_1855 - .L_1854)
.L_1854:
        /*0104*/ 	.word	0x00000008
.L_1855:


//--------------------- .nv.info._Z25multi_tensor_apply_kernelI18TensorListMetadataILi4ELb0EEN18transformer_engine17multi_tensor_adam11AdamFunctorI6__halfffiEEJffffffNS3_10adamMode_tEfEEvlPViT_T0_DpT1_ --------------------------
	.section	.nv.info._Z25multi_tensor_apply_kernelI18TensorListMetadataILi4ELb0EEN18transformer_engine17multi_tensor_adam11AdamFunctorI6__halfffiEEJffffffNS3_10adamMode_tEfEEvlPViT_T0_DpT1_,"",@"SHT_CUDA_INFO"
	.sectionflags	@""
	.align	4


	//----- nvinfo : EIATTR_CUDA_API_VERSION
	.align		4
        /*0000*/ 	.byte	0x04, 0x37
        /*0002*/ 	.short	(.L_1857 - .L_1856)
.L_1856:
        /*0004*/ 	.word	0x00000082


	//----- nvinfo : EIATTR_KPARAM_INFO
	.align		4
.L_1857:
        /*0008*/ 	.byte	0x04, 0x17
        /*000a*/ 	.short	(.L_1859 - .L_1858)
.L_1858:
        /*000c*/ 	.word	0x00000000
        /*0010*/ 	.short	0x000b
        /*0012*/ 	.short	0x0b88
        /*0014*/ 	.byte	0x00, 0xf0, 0x11, 0x00


	//----- nvinfo : EIATTR_KPARAM_INFO
	.align		4
.L_1859:
        /*0018*/ 	.byte	0x04, 0x17
        /*001a*/ 	.short	(.L_1861 - .L_1860)
.L_1860:
        /*001c*/ 	.word	0x00000000
        /*0020*/ 	.short	0x000a
        /*0022*/ 	.short	0x0b84
        /*0024*/ 	.byte	0x00, 0xf0, 0x11, 0x00


	//----- nvinfo : EIATTR_KPARAM_INFO
	.align		4
.L_1861:
        /*0028*/ 	.byte	0x04, 0x17
        /*002a*/ 	.short	(.L_1863 - .L_1862)
.L_1862:
        /*002c*/ 	.word	0x00000000
        /*0030*/ 	.short	0x0009
        /*0032*/ 	.short	0x0b80
        /*0034*/ 	.byte	0x00, 0xf0, 0x11, 0x00


	//----- nvinfo : EIATTR_KPARAM_INFO
	.align		4
.L_1863:
        /*0038*/ 	.byte	0x04, 0x17
        /*003a*/ 	.short	(.L_1865 - .L_1864)
.L_1864:
        /*003c*/ 	.word	0x00000000
        /*0040*/ 	.short	0x0008
        /*0042*/ 	.short	0x0b7c
        /*0044*/ 	.byte	0x00, 0xf0, 0x11, 0x00


	//----- nvinfo : EIATTR_KPARAM_INFO
	.align		4
.L_1865:
        /*0048*/ 	.byte	0x04, 0x17
        /*004a*/ 	.short	(.L_1867 - .L_1866)
.L_1866:
        /*004c*/ 	.word	0x00000000
        /*0050*/ 	.short	0x0007
        /*0052*/ 	.short	0x0b78
        /*0054*/ 	.byte	0x00, 0xf0, 0x11, 0x00


	//----- nvinfo : EIATTR_KPARAM_INFO
	.align		4
.L_1867:
        /*0058*/ 	.byte	0x04, 0x17
        /*005a*/ 	.short	(.L_1869 - .L_1868)
.L_1868:
        /*005c*/ 	.word	0x00000000
        /*0060*/ 	.short	0x0006
        /*0062*/ 	.short	0x0b74
        /*0064*/ 	.byte	0x00, 0xf0, 0x11, 0x00


	//----- nvinfo : EIATTR_KPARAM_INFO
	.align		4
.L_1869:
        /*0068*/ 	.byte	0x04, 0x17
        /*006a*/ 	.short	(.L_1871 - .L_1870)
.L_1870:
        /*006c*/ 	.word	0x00000000
        /*0070*/ 	.short	0x0005
        /*0072*/ 	.short	0x0b70
        /*0074*/ 	.byte	0x00, 0xf0, 0x11, 0x00


	//----- nvinfo : EIATTR_KPARAM_INFO
	.align		4
.L_1871:
        /*0078*/ 	.byte	0x04, 0x17
        /*007a*/ 	.short	(.L_1873 - .L_1872)
.L_1872:
        /*007c*/ 	.word	0x00000000
        /*0080*/ 	.short	0x0004
        /*0082*/ 	.short	0x0b6c
        /*0084*/ 	.byte	0x00, 0xf0, 0x11, 0x00


	//----- nvinfo : EIATTR_KPARAM_INFO
	.align		4
.L_1873:
        /*0088*/ 	.byte	0x04, 0x17
        /*008a*/ 	.short	(.L_1875 - .L_1874)
.L_1874:
        /*008c*/ 	.word	0x00000000
        /*0090*/ 	.short	0x0003
        /*0092*/ 	.short	0x0b68
        /*0094*/ 	.byte	0x00, 0xf0, 0x05, 0x00


	//----- nvinfo : EIATTR_KPARAM_INFO
	.align		4
.L_1875:
        /*0098*/ 	.byte	0x04, 0x17
        /*009a*/ 	.short	(.L_1877 - .L_1876)
.L_1876:
        /*009c*/ 	.word	0x00000000
        /*00a0*/ 	.short	0x0002
        /*00a2*/ 	.short	0x0010
        /*00a4*/ 	.byte	0x00, 0xf0, 0x61, 0x2d


	//----- nvinfo : EIATTR_KPARAM_INFO
	.align		4
.L_1877:
        /*00a8*/ 	.byte	0x04, 0x17
        /*00aa*/ 	.short	(.L_1879 - .L_1878)
.L_1878:
        /*00ac*/ 	.word	0x00000000
        /*00b0*/ 	.short	0x0001
        /*00b2*/ 	.short	0x0008
        /*00b4*/ 	.byte	0x00, 0xf5, 0x21, 0x00


	//----- nvinfo : EIATTR_KPARAM_INFO
	.align		4
.L_1879:
        /*00b8*/ 	.byte	0x04, 0x17
        /*00ba*/ 	.short	(.L_1881 - .L_1880)
.L_1880:
        /*00bc*/ 	.word	0x00000000
        /*00c0*/ 	.short	0x0000
        /*00c2*/ 	.short	0x0000
        /*00c4*/ 	.byte	0x00, 0xf0, 0x21, 0x00


	//----- nvinfo : EIATTR_SPARSE_MMA_MASK
	.align		4
.L_1881:
        /*00c8*/ 	.byte	0x03, 0x50
        /*00ca*/ 	.short	0x0000


	//----- nvinfo : EIATTR_MAXREG_COUNT
	.align		4
        /*00cc*/ 	.byte	0x03, 0x1b
        /*00ce*/ 	.short	0x00ff


	//----- nvinfo : EIATTR_MERCURY_ISA_VERSION
	.align		4
        /*00d0*/ 	.byte	0x03, 0x5f
        /*00d2*/ 	.short	0x0101


	//----- nvinfo : EIATTR_VRC_CTA_INIT_COUNT
	.align		4
        /*00d4*/ 	.byte	0x02, 0x4a
	.zero		1
	.zero		1


	//----- nvinfo : EIATTR_EXIT_INSTR_OFFSETS
	.align		4
        /*00d8*/ 	.byte	0x04, 0x1c
        /*00da*/ 	.short	(.L_1883 - .L_1882)


	//   ....[0]....
.L_1882:
        /*00dc*/ 	.word	0x00000100


	//   ....[1]....
        /*00e0*/ 	.word	0x00001a40


	//   ....[2]....
        /*00e4*/ 	.word	0x000032e0


	//----- nvinfo : EIATTR_CRS_STACK_SIZE
	.align		4
.L_1883:
        /*00e8*/ 	.byte	0x04, 0x1e
        /*00ea*/ 	.short	(.L_1885 - .L_1884)
.L_1884:
        /*00ec*/ 	.word	0x00000000


	//----- nvinfo : EIATTR_CBANK_PARAM_SIZE
	.align		4
.L_1885:
        /*00f0*/ 	.byte	0x03, 0x19
        /*00f2*/ 	.short	0x0b8c


	//----- nvinfo : EIATTR_PARAM_CBANK
	.align		4
        /*00f4*/ 	.byte	0x04, 0x0a
        /*00f6*/ 	.short	(.L_1887 - .L_1886)
	.align		4
.L_1886:
        /*00f8*/ 	.word	index@(.nv.constant0._Z25multi_tensor_apply_kernelI18TensorListMetadataILi4ELb0EEN18transformer_engine17multi_tensor_adam11AdamFunctorI6__halfffiEEJffffffNS3_10adamMode_tEfEEvlPViT_T0_DpT1_)
        /*00fc*/ 	.short	0x0380
        /*00fe*/ 	.short	0x0b8c


	//----- nvinfo : EIATTR_SW_WAR
	.align		4
.L_1887:
        /*0100*/ 	.byte	0x04, 0x36
        /*0102*/ 	.short	(.L_1889 - .L_1888)
.L_1888:
        /*0104*/ 	.word	0x00000008
.L_1889:


//--------------------- .nv.info._Z25multi_tensor_apply_kernelI18TensorListMetadataILi4ELb0EEN18transformer_engine17multi_tensor_adam11AdamFunctorIf13__nv_bfloat16fiEEJffffffNS3_10adamMode_tEfEEvlPViT_T0_DpT1_ --------------------------
	.section	.nv.info._Z25multi_tensor_apply_kernelI18TensorListMetadataILi4ELb0EEN18transformer_engine17multi_tensor_adam11AdamFunctorIf13__nv_bfloat16fiEEJffffffNS3_10adamMode_tEfEEvlPViT_T0_DpT1_,"",@"SHT_CUDA_INFO"
	.sectionflags	@""
	.align	4


	//----- nvinfo : EIATTR_CUDA_API_VERSION
	.align		4
        /*0000*/ 	.byte	0x04, 0x37
        /*0002*/ 	.short	(.L_1891 - .L_1890)
.L_1890:
        /*0004*/ 	.word	0x00000082


	//----- nvinfo : EIATTR_KPARAM_INFO
	.align		4
.L_1891:
        /*0008*/ 	.byte	0x04, 0x17
        /*000a*/ 	.short	(.L_1893 - .L_1892)
.L_1892:
        /*000c*/ 	.word	0x00000000
        /*0010*/ 	.short	0x000b
        /*0012*/ 	.short	0x0b88
        /*0014*/ 	.byte	0x00, 0xf0, 0x11, 0x00


	//----- nvinfo : EIATTR_KPARAM_INFO
	.align		4
.L_1893:
        /*0018*/ 	.byte	0x04, 0x17
        /*001a*/ 	.short	(.L_1895 - .L_1894)
.L_1894:
        /*001c*/ 	.word	0x00000000
        /*0020*/ 	.short	0x000a
        /*0022*/ 	.short	0x0b84
        /*0024*/ 	.byte	0x00, 0xf0, 0x11, 0x00


	//----- nvinfo : EIATTR_KPARAM_INFO
	.align		4
.L_1895:
        /*0028*/ 	.byte	0x04, 0x17
        /*002a*/ 	.short	(.L_1897 - .L_1896)
.L_1896:
        /*002c*/ 	.word	0x00000000
        /*0030*/ 	.short	0x0009
        /*0032*/ 	.short	0x0b80
        /*0034*/ 	.byte	0x00, 0xf0, 0x11, 0x00


	//----- nvinfo : EIATTR_KPARAM_INFO
	.align		4
.L_1897:
        /*0038*/ 	.byte	0x04, 0x17
        /*003a*/ 	.short	(.L_1899 - .L_1898)
.L_1898:
        /*003c*/ 	.word	0x00000000
        /*0040*/ 	.short	0x0008
        /*0042*/ 	.short	0x0b7c
        /*0044*/ 	.byte	0x00, 0xf0, 0x11, 0x00


	//----- nvinfo : EIATTR_KPARAM_INFO
	.align		4
.L_1899:
        /*0048*/ 	.byte	0x04, 0x17
        /*004a*/ 	.short	(.L_1901 - .L_1900)
.L_1900:
        /*004c*/ 	.word	0x00000000
        /*0050*/ 	.short	0x0007
        /*0052*/ 	.short	0x0b78
        /*0054*/ 	.byte	0x00, 0xf0, 0x11, 0x00


	//----- nvinfo : EIATTR_KPARAM_INFO
	.align		4
.L_1901:
        /*0058*/ 	.byte	0x04, 0x17
        /*005a*/ 	.short	(.L_1903 - .L_1902)
.L_1902:
        /*005c*/ 	.word	0x00000000
        /*0060*/ 	.short	0x0006
        /*0062*/ 	.short	0x0b74
        /*0064*/ 	.byte	0x00, 0xf0, 0x11, 0x00


	//----- nvinfo : EIATTR_KPARAM_INFO
	.align		4
.L_1903:
        /*0068*/ 	.byte	0x04, 0x17
        /*006a*/ 	.short	(.L_1905 - .L_1904)
.L_1904:
        /*006c*/ 	.word	0x00000000
        /*0070*/ 	.short	0x0005
        /*0072*/ 	.short	0x0b70
        /*0074*/ 	.byte	0x00, 0xf0, 0x11, 0x00


	//----- nvinfo : EIATTR_KPARAM_INFO
	.align		4
.L_1905:
        /*0078*/ 	.byte	0x04, 0x17
        /*007a*/ 	.short	(.L_1907 - .L_1906)
.L_1906:
        /*007c*/ 	.word	0x00000000
        /*0080*/ 	.short	0x0004
        /*0082*/ 	.short	0x0b6c
        /*0084*/ 	.byte	0x00, 0xf0, 0x11, 0x00


	//----- nvinfo : EIATTR_KPARAM_INFO
	.align		4
.L_1907:
        /*0088*/ 	.byte	0x04, 0x17
        /*008a*/ 	.short	(.L_1909 - .L_1908)
.L_1908:
        /*008c*/ 	.word	0x00000000
        /*0090*/ 	.short	0x0003
        /*0092*/ 	.short	0x0b68
        /*0094*/ 	.byte	0x00, 0xf0, 0x05, 0x00


	//----- nvinfo : EIATTR_KPARAM_INFO
	.align		4
.L_1909:
        /*0098*/ 	.byte	0x04, 0x17
        /*009a*/ 	.short	(.L_1911 - .L_1910)
.L_1910:
        /*009c*/ 	.word	0x00000000
        /*00a0*/ 	.short	0x0002
        /*00a2*/ 	.short	0x0010
        /*00a4*/ 	.byte	0x00, 0xf0, 0x61, 0x2d


	//----- nvinfo : EIATTR_KPARAM_INFO
	.align		4
.L_1911:
        /*00a8*/ 	.byte	0x04, 0x17
        /*00aa*/ 	.short	(.L_1913 - .L_1912)
.L_1912:
        /*00ac*/ 	.word	0x00000000
        /*00b0*/ 	.short	0x0001
        /*00b2*/ 	.short	0x0008
        /*00b4*/ 	.byte	0x00, 0xf5, 0x21, 0x00


	//----- nvinfo : EIATTR_KPARAM_INFO
	.align		4
.L_1913:
        /*00b8*/ 	.byte	0x04, 0x17
        /*00ba*/ 	.short	(.L_1915 - .L_1914)
.L_1914:
        /*00bc*/ 	.word	0x00000000
        /*00c0*/ 	.short	0x0000
        /*00c2*/ 	.short	0x0000
        /*00c4*/ 	.byte	0x00, 0xf0, 0x21, 0x00


	//----- nvinfo : EIATTR_SPARSE_MMA_MASK
	.align		4
.L_1915:
        /*00c8*/ 	.byte	0x03, 0x50
        /*00ca*/ 	.short	0x0000


	//----- nvinfo : EIATTR_MAXREG_COUNT
	.align		4
        /*00cc*/ 	.byte	0x03, 0x1b
        /*00ce*/ 	.short	0x00ff


	//----- nvinfo : EIATTR_MERCURY_ISA_VERSION
	.align		4
        /*00d0*/ 	.byte	0x03, 0x5f
        /*00d2*/ 	.short	0x0101


	//----- nvinfo : EIATTR_VRC_CTA_INIT_COUNT
	.align		4
        /*00d4*/ 	.byte	0x02, 0x4a
	.zero		1
	.zero		1


	//----- nvinfo : EIATTR_EXIT_INSTR_OFFSETS
	.align		4
        /*00d8*/ 	.byte	0x04, 0x1c
        /*00da*/ 	.short	(.L_1917 - .L_1916)


	//   ....[0]....
.L_1916:
        /*00dc*/ 	.word	0x00000100


	//   ....[1]....
        /*00e0*/ 	.word	0x00001a00


	//   ....[2]....
        /*00e4*/ 	.word	0x00003260


	//----- nvinfo : EIATTR_CRS_STACK_SIZE
	.align		4
.L_1917:
        /*00e8*/ 	.byte	0x04, 0x1e
        /*00ea*/ 	.short	(.L_1919 - .L_1918)
.L_1918:
        /*00ec*/ 	.word	0x00000000


	//----- nvinfo : EIATTR_CBANK_PARAM_SIZE
	.align		4
.L_1919:
        /*00f0*/ 	.byte	0x03, 0x19
        /*00f2*/ 	.short	0x0b8c


	//----- nvinfo : EIATTR_PARAM_CBANK
	.align		4
        /*00f4*/ 	.byte	0x04, 0x0a
        /*00f6*/ 	.short	(.L_1921 - .L_1920)
	.align		4
.L_1920:
        /*00f8*/ 	.word	index@(.nv.constant0._Z25multi_tensor_apply_kernelI18TensorListMetadataILi4ELb0EEN18transformer_engine17multi_tensor_adam11AdamFunctorIf13__nv_bfloat16fiEEJffffffNS3_10adamMode_tEfEEvlPViT_T0_DpT1_)
        /*00fc*/ 	.short	0x0380
        /*00fe*/ 	.short	0x0b8c


	//----- nvinfo : EIATTR_SW_WAR
	.align		4
.L_1921:
        /*0100*/ 	.byte	0x04, 0x36
        /*0102*/ 	.short	(.L_1923 - .L_1922)
.L_1922:
        /*0104*/ 	.word	0x00000008
.L_1923:


//--------------------- .nv.info._Z25multi_tensor_apply_kernelI18TensorListMetadataILi4ELb0EEN18transformer_engine17multi_tensor_adam11AdamFunctorIf6__halffiEEJffffffNS3_10adamMode_tEfEEvlPViT_T0_DpT1_ --------------------------
	.section	.nv.info._Z25multi_tensor_apply_kernelI18TensorListMetadataILi4ELb0EEN18transformer_engine17multi_tensor_adam11AdamFunctorIf6__halffiEEJffffffNS3_10adamMode_tEfEEvlPViT_T0_DpT1_,"",@"SHT_CUDA_INFO"
	.sectionflags	@""
	.align	4


	//----- nvinfo : EIATTR_CUDA_API_VERSION
	.align		4
        /*0000*/ 	.byte	0x04, 0x37
        /*0002*/ 	.short	(.L_1925 - .L_1924)
.L_1924:
        /*0004*/ 	.word	0x00000082


	//----- nvinfo : EIATTR_KPARAM_INFO
	.align		4
.L_1925:
        /*0008*/ 	.byte	0x04, 0x17
        /*000a*/ 	.short	(.L_1927 - .L_1926)
.L_1926:
        /*000c*/ 	.word	0x00000000
        /*0010*/ 	.short	0x000b
        /*0012*/ 	.short	0x0b88
        /*0014*/ 	.byte	0x00, 0xf0, 0x11, 0x00


	//----- nvinfo : EIATTR_KPARAM_INFO
	.align		4
.L_1927:
        /*0018*/ 	.byte	0x04, 0x17
        /*001a*/ 	.short	(.L_1929 - .L_1928)
.L_1928:
        /*001c*/ 	.word	0x00000000
        /*0020*/ 	.short	0x000a
        /*0022*/ 	.short	0x0b84
        /*0024*/ 	.byte	0x00, 0xf0, 0x11, 0x00


	//----- nvinfo : EIATTR_KPARAM_INFO
	.align		4
.L_1929:
        /*0028*/ 	.byte	0x04, 0x17
        /*002a*/ 	.short	(.L_1931 - .L_1930)
.L_1930:
        /*002c*/ 	.word	0x00000000
        /*0030*/ 	.short	0x0009
        /*0032*/ 	.short	0x0b80
        /*0034*/ 	.byte	0x00, 0xf0, 0x11, 0x00


	//----- nvinfo : EIATTR_KPARAM_INFO
	.align		4
.L_1931:
        /*0038*/ 	.byte	0x04, 0x17
        /*003a*/ 	.short	(.L_1933 - .L_1932)
.L_1932:
        /*003c*/ 	.word	0x00000000
        /*0040*/ 	.short	0x0008
        /*0042*/ 	.short	0x0b7c
        /*0044*/ 	.byte	0x00, 0xf0, 0x11, 0x00


	//----- nvinfo : EIATTR_KPARAM_INFO
	.align		4
.L_1933:
        /*0048*/ 	.byte	0x04, 0x17
        /*004a*/ 	.short	(.L_1935 - .L_1934)
.L_1934:
        /*004c*/ 	.word	0x00000000
        /*0050*/ 	.short	0x0007
        /*0052*/ 	.short	0x0b78
        /*0054*/ 	.byte	0x00, 0xf0, 0x11, 0x00


	//----- nvinfo : EIATTR_KPARAM_INFO
	.align		4
.L_1935:
        /*0058*/ 	.byte	0x04, 0x17
        /*005a*/ 	.short	(.L_1937 - .L_1936)
.L_1936:
        /*005c*/ 	.word	0x00000000
        /*0060*/ 	.short	0x0006
        /*0062*/ 	.short	0x0b74
        /*0064*/ 	.byte	0x00, 0xf0, 0x11, 0x00


	//----- nvinfo : EIATTR_KPARAM_INFO
	.align		4
.L_1937:
        /*0068*/ 	.byte	0x04, 0x17
        /*006a*/ 	.short	(.L_1939 - .L_1938)
.L_1938:
        /*006c*/ 	.word	0x00000000
        /*0070*/ 	.short	0x0005
        /*0072*/ 	.short	0x0b70
        /*0074*/ 	.byte	0x00, 0xf0, 0x11, 0x00


	//----- nvinfo : EIATTR_KPARAM_INFO
	.align		4
.L_1939:
        /*0078*/ 	.byte	0x04, 0x17
        /*007a*/ 	.short	(.L_1941 - .L_1940)
.L_1940:
        /*007c*/ 	.word	0x00000000
        /*0080*/ 	.short	0x0004
        /*0082*/ 	.short	0x0b6c
        /*0084*/ 	.byte	0x00, 0xf0, 0x11, 0x00


	//----- nvinfo : EIATTR_KPARAM_INFO
	.align		4
.L_1941:
        /*0088*/ 	.byte	0x04, 0x17
        /*008a*/ 	.short	(.L_1943 - .L_1942)
.L_1942:
        /*008c*/ 	.word	0x00000000
        /*0090*/ 	.short	0x0003
        /*0092*/ 	.short	0x0b68
        /*0094*/ 	.byte	0x00, 0xf0, 0x05, 0x00


	//----- nvinfo : EIATTR_KPARAM_INFO
	.align		4
.L_1943:
        /*0098*/ 	.byte	0x04, 0x17
        /*009a*/ 	.short	(.L_1945 - .L_1944)
.L_1944:
        /*009c*/ 	.word	0x00000000
        /*00a0*/ 	.short	0x0002
        /*00a2*/ 	.short	0x0010
        /*00a4*/ 	.byte	0x00, 0xf0, 0x61, 0x2d


	//----- nvinfo : EIATTR_KPARAM_INFO
	.align		4
.L_1945:
        /*00a8*/ 	.byte	0x04, 0x17
        /*00aa*/ 	.short	(.L_1947 - .L_1946)
.L_1946:
        /*00ac*/ 	.word	0x00000000
        /*00b0*/ 	.short	0x0001
        /*00b2*/ 	.short	0x0008
        /*00b4*/ 	.byte	0x00, 0xf5, 0x21, 0x00


	//----- nvinfo : EIATTR_KPARAM_INFO
	.align		4
.L_1947:
        /*00b8*/ 	.byte	0x04, 0x17
        /*00ba*/ 	.short	(.L_1949 - .L_1948)
.L_1948:
        /*00bc*/ 	.word	0x00000000
        /*00c0*/ 	.short	0x0000
        /*00c2*/ 	.short	0x0000
        /*00c4*/ 	.byte	0x00, 0xf0, 0x21, 0x00


	//----- nvinfo : EIATTR_SPARSE_MMA_MASK
	.align		4
.L_1949:
        /*00c8*/ 	.byte	0x03, 0x50
        /*00ca*/ 	.short	0x0000


	//----- nvinfo : EIATTR_MAXREG_COUNT
	.align		4
        /*00cc*/ 	.byte	0x03, 0x1b
        /*00ce*/ 	.short	0x00ff


	//----- nvinfo : EIATTR_MERCURY_ISA_VERSION
	.align		4
        /*00d0*/ 	.byte	0x03, 0x5f
        /*00d2*/ 	.short	0x0101


	//----- nvinfo : EIATTR_VRC_CTA_INIT_COUNT
	.align		4
        /*00d4*/ 	.byte	0x02, 0x4a
	.zero		1
	.zero		1


	//----- nvinfo : EIATTR_EXIT_INSTR_OFFSETS
	.align		4
        /*00d8*/ 	.byte	0x04, 0x1c
        /*00da*/ 	.short	(.L_1951 - .L_1950)


	//   ....[0]....
.L_1950:
        /*00dc*/ 	.word	0x00000100


	//   ....[1]....
        /*00e0*/ 	.word	0x00001a00


	//   ....[2]....
        /*00e4*/ 	.word	0x00003250


	//----- nvinfo : EIATTR_CRS_STACK_SIZE
	.align		4
.L_1951:
        /*00e8*/ 	.byte	0x04, 0x1e
        /*00ea*/ 	.short	(.L_1953 - .L_1952)
.L_1952:
        /*00ec*/ 	.word	0x00000000


	//----- nvinfo : EIATTR_CBANK_PARAM_SIZE
	.align		4
.L_1953:
        /*00f0*/ 	.byte	0x03, 0x19
        /*00f2*/ 	.short	0x0b8c


	//----- nvinfo : EIATTR_PARAM_CBANK
	.align		4
        /*00f4*/ 	.byte	0x04, 0x0a
        /*00f6*/ 	.short	(.L_1955 - .L_1954)
	.align		4
.L_1954:
        /*00f8*/ 	.word	index@(.nv.constant0._Z25multi_tensor_apply_kernelI18TensorListMetadataILi4ELb0EEN18transformer_engine17multi_tensor_adam11AdamFunctorIf6__halffiEEJffffffNS3_10adamMode_tEfEEvlPViT_T0_DpT1_)
        /*00fc*/ 	.short	0x0380
        /*00fe*/ 	.short	0x0b8c


	//----- nvinfo : EIATTR_SW_WAR
	.align		4
.L_1955:
        /*0100*/ 	.byte	0x04, 0x36
        /*0102*/ 	.short	(.L_1957 - .L_1956)
.L_1956:
        /*0104*/ 	.word	0x00000008
.L_1957:


//--------------------- .nv.info._Z25multi_tensor_apply_kernelI18TensorListMetadataILi4ELb0EEN18transformer_engine17multi_tensor_adam11AdamFunctorIfffiEEJffffffNS3_10adamMode_tEfEEvlPViT_T0_DpT1_ --------------------------
	.section	.nv.info._Z25multi_tensor_apply_kernelI18TensorListMetadataILi4ELb0EEN18transformer_engine17multi_tensor_adam11AdamFunctorIfffiEEJffffffNS3_10adamMode_tEfEEvlPViT_T0_DpT1_,"",@"SHT_CUDA_INFO"
	.sectionflags	@""
	.align	4


	//----- nvinfo : EIATTR_CUDA_API_VERSION
	.align		4
        /*0000*/ 	.byte	0x04, 0x37
        /*0002*/ 	.short	(.L_1959 - .L_1958)
.L_1958:
        /*0004*/ 	.word	0x00000082


	//----- nvinfo : EIATTR_KPARAM_INFO
	.align		4
.L_1959:
        /*0008*/ 	.byte	0x04, 0x17
        /*000a*/ 	.short	(.L_1961 - .L_1960)
.L_1960:
        /*000c*/ 	.word	0x00000000
        /*0010*/ 	.short	0x000b
        /*0012*/ 	.short	0x0b88
        /*0014*/ 	.byte	0x00, 0xf0, 0x11, 0x00


	//----- nvinfo : EIATTR_KPARAM_INFO
	.align		4
.L_1961:
        /*0018*/ 	.byte	0x04, 0x17
        /*001a*/ 	.short	(.L_1963 - .L_1962)
.L_1962:
        /*001c*/ 	.word	0x00000000
        /*0020*/ 	.short	0x000a
        /*0022*/ 	.short	0x0b84
        /*0024*/ 	.byte	0x00, 0xf0, 0x11, 0x00


	//----- nvinfo : EIATTR_KPARAM_INFO
	.align		4
.L_1963:
        /*0028*/ 	.byte	0x04, 0x17
        /*002a*/ 	.short	(.L_1965 - .L_1964)
.L_1964:
        /*002c*/ 	.word	0x00000000
        /*0030*/ 	.short	0x0009
        /*0032*/ 	.short	0x0b80
        /*0034*/ 	.byte	0x00, 0xf0, 0x11, 0x00


	//----- nvinfo : EIATTR_KPARAM_INFO
	.align		4
.L_1965:
        /*0038*/ 	.byte	0x04, 0x17
        /*003a*/ 	.short	(.L_1967 - .L_1966)
.L_1966:
        /*003c*/ 	.word	0x00000000
        /*0040*/ 	.short	0x0008
        /*0042*/ 	.short	0x0b7c
        /*0044*/ 	.byte	0x00, 0xf0, 0x11, 0x00


	//----- nvinfo : EIATTR_KPARAM_INFO
	.align		4
.L_1967:
        /*0048*/ 	.byte	0x04, 0x17
        /*004a*/ 	.short	(.L_1969 - .L_1968)
.L_1968:
        /*004c*/ 	.word	0x00000000
        /*0050*/ 	.short	0x0007
        /*0052*/ 	.short	0x0b78
        /*0054*/ 	.byte	0x00, 0xf0, 0x11, 0x00


	//----- nvinfo : EIATTR_KPARAM_INFO
	.align		4
.L_1969:
        /*0058*/ 	.byte	0x04, 0x17
        /*005a*/ 	.short	(.L_1971 - .L_1970)
.L_1970:
        /*005c*/ 	.word	0x00000000
        /*0060*/ 	.short	0x0006
        /*0062*/ 	.short	0x0b74
        /*0064*/ 	.byte	0x00, 0xf0, 0x11, 0x00


	//----- nvinfo : EIATTR_KPARAM_INFO
	.align		4
.L_1971:
        /*0068*/ 	.byte	0x04, 0x17
        /*006a*/ 	.short	(.L_1973 - .L_1972)
.L_1972:
        /*006c*/ 	.word	0x00000000
        /*0070*/ 	.short	0x0005
        /*0072*/ 	.short	0x0b70
        /*0074*/ 	.byte	0x00, 0xf0, 0x11, 0x00


	//----- nvinfo : EIATTR_KPARAM_INFO
	.align		4
.L_1973:
        /*0078*/ 	.byte	0x04, 0x17
        /*007a*/ 	.short	(.L_1975 - .L_1974)
.L_1974:
        /*007c*/ 	.word	0x00000000
        /*0080*/ 	.short	0x0004
        /*0082*/ 	.short	0x0b6c
        /*0084*/ 	.byte	0x00, 0xf0, 0x11, 0x00


	//----- nvinfo : EIATTR_KPARAM_INFO
	.align		4
.L_1975:
        /*0088*/ 	.byte	0x04, 0x17
        /*008a*/ 	.short	(.L_1977 - .L_1976)
.L_1976:
        /*008c*/ 	.word	0x00000000
        /*0090*/ 	.short	0x0003
        /*0092*/ 	.short	0x0b68
        /*0094*/ 	.byte	0x00, 0xf0, 0x05, 0x00


	//----- nvinfo : EIATTR_KPARAM_INFO
	.align		4
.L_1977:
        /*0098*/ 	.byte	0x04, 0x17
        /*009a*/ 	.short	(.L_1979 - .L_1978)
.L_1978:
        /*009c*/ 	.word	0x00000000
        /*00a0*/ 	.short	0x0002
        /*00a2*/ 	.short	0x0010
        /*00a4*/ 	.byte	0x00, 0xf0, 0x61, 0x2d


	//----- nvinfo : EIATTR_KPARAM_INFO
	.align		4
.L_1979:
        /*00a8*/ 	.byte	0x04, 0x17
        /*00aa*/ 	.short	(.L_1981 - .L_1980)
.L_1980:
        /*00ac*/ 	.word	0x00000000
        /*00b0*/ 	.short	0x0001
        /*00b2*/ 	.short	0x0008
        /*00b4*/ 	.byte	0x00, 0xf5, 0x21, 0x00


	//----- nvinfo : EIATTR_KPARAM_INFO
	.align		4
.L_1981:
        /*00b8*/ 	.byte	0x04, 0x17
        /*00ba*/ 	.short	(.L_1983 - .L_1982)
.L_1982:
        /*00bc*/ 	.word	0x00000000
        /*00c0*/ 	.short	0x0000
        /*00c2*/ 	.short	0x0000
        /*00c4*/ 	.byte	0x00, 0xf0, 0x21, 0x00


	//----- nvinfo : EIATTR_SPARSE_MMA_MASK
	.align		4
.L_1983:
        /*00c8*/ 	.byte	0x03, 0x50
        /*00ca*/ 	.short	0x0000


	//----- nvinfo : EIATTR_MAXREG_COUNT
	.align		4
        /*00cc*/ 	.byte	0x03, 0x1b
        /*00ce*/ 	.short	0x00ff


	//----- nvinfo : EIATTR_MERCURY_ISA_VERSION
	.align		4
        /*00d0*/ 	.byte	0x03, 0x5f
        /*00d2*/ 	.short	0x0101


	//----- nvinfo : EIATTR_VRC_CTA_INIT_COUNT
	.align		4
        /*00d4*/ 	.byte	0x02, 0x4a
	.zero		1
	.zero		1


	//----- nvinfo : EIATTR_EXIT_INSTR_OFFSETS
	.align		4
        /*00d8*/ 	.byte	0x04, 0x1c
        /*00da*/ 	.short	(.L_1985 - .L_1984)


	//   ....[0]....
.L_1984:
        /*00dc*/ 	.word	0x00000100


	//   ....[1]....
        /*00e0*/ 	.word	0x000019b0


	//   ....[2]....
        /*00e4*/ 	.word	0x000031c0


	//----- nvinfo : EIATTR_CRS_STACK_SIZE
	.align		4
.L_1985:
        /*00e8*/ 	.byte	0x04, 0x1e
        /*00ea*/ 	.short	(.L_1987 - .L_1986)
.L_1986:
        /*00ec*/ 	.word	0x00000000


	//----- nvinfo : EIATTR_CBANK_PARAM_SIZE
	.align		4
.L_1987:
        /*00f0*/ 	.byte	0x03, 0x19
        /*00f2*/ 	.short	0x0b8c


	//----- nvinfo : EIATTR_PARAM_CBANK
	.align		4
        /*00f4*/ 	.byte	0x04, 0x0a
        /*00f6*/ 	.short	(.L_1989 - .L_1988)
	.align		4
.L_1988:
        /*00f8*/ 	.word	index@(.nv.constant0._Z25multi_tensor_apply_kernelI18TensorListMetadataILi4ELb0EEN18transformer_engine17multi_tensor_adam11AdamFunctorIfffiEEJffffffNS3_10adamMode_tEfEEvlPViT_T0_DpT1_)
        /*00fc*/ 	.short	0x0380
        /*00fe*/ 	.short	0x0b8c


	//----- nvinfo : EIATTR_SW_WAR
	.align		4
.L_1989:
        /*0100*/ 	.byte	0x04, 0x36
        /*0102*/ 	.short	(.L_1991 - .L_1990)
.L_1990:
        /*0104*/ 	.word	0x00000008
.L_1991:


//--------------------- .nv.info._Z25multi_tensor_apply_kernelI18TensorListMetadataILi5ELb0EEN18transformer_engine17multi_tensor_adam17AdamFunctorMasterI13__nv_bfloat16S5_flEEJffffffNS3_10adamMode_tEfEEvlPViT_T0_DpT1_ --------------------------
	.section	.nv.info._Z25multi_tensor_apply_kernelI18TensorListMetadataILi5ELb0EEN18transformer_engine17multi_tensor_adam17AdamFunctorMasterI13__nv_bfloat16S5_flEEJffffffNS3_10adamMode_tEfEEvlPViT_T0_DpT1_,"",@"SHT_CUDA_INFO"
	.sectionflags	@""
	.align	4


	//----- nvinfo : EIATTR_CUDA_API_VERSION
	.align		4
        /*0000*/ 	.byte	0x04, 0x37
        /*0002*/ 	.short	(.L_1993 - .L_1992)
.L_1992:
        /*0004*/ 	.word	0x00000082


	//----- nvinfo : EIATTR_KPARAM_INFO
	.align		4
.L_1993:
        /*0008*/ 	.byte	0x04, 0x17
        /*000a*/ 	.short	(.L_1995 - .L_1994)
.L_1994:
        /*000c*/ 	.word	0x00000000
        /*0010*/ 	.short	0x000b
        /*0012*/ 	.short	0x0ba0
        /*0014*/ 	.byte	0x00, 0xf0, 0x11, 0x00


	//----- nvinfo : EIATTR_KPARAM_INFO
	.align		4
.L_1995:
        /*0018*/ 	.byte	0x04, 0x17
        /*001a*/ 	.short	(.L_1997 - .L_1996)
.L_1996:
        /*001c*/ 	.word	0x00000000
        /*0020*/ 	.short	0x000a
        /*0022*/ 	.short	0x0b9c
        /*0024*/ 	.byte	0x00, 0xf0, 0x11, 0x00


	//----- nvinfo : EIATTR_KPARAM_INFO
	.align		4
.L_1997:
        /*0028*/ 	.byte	0x04, 0x17
        /*002a*/ 	.short	(.L_1999 - .L_1998)
.L_1998:
        /*002c*/ 	.word	0x00000000
        /*0030*/ 	.short	0x0009
        /*0032*/ 	.short	0x0b98
        /*0034*/ 	.byte	0x00, 0xf0, 0x11, 0x00


	//----- nvinfo : EIATTR_KPARAM_INFO
	.align		4
.L_1999:
        /*0038*/ 	.byte	0x04, 0x17
        /*003a*/ 	.short	(.L_2001 - .L_2000)
.L_2000:
        /*003c*/ 	.word	0x00000000
        /*0040*/ 	.short	0x0008
        /*0042*/ 	.short	0x0b94
        /*0044*/ 	.byte	0x00, 0xf0, 0x11, 0x00


	//----- nvinfo : EIATTR_KPARAM_INFO
	.align		4
.L_2001:
        /*0048*/ 	.byte	0x04, 0x17
        /*004a*/ 	.short	(.L_2003 - .L_2002)
.L_2002:
        /*004c*/ 	.word	0x00000000
        /*0050*/ 	.short	0x0007
        /*0052*/ 	.short	0x0b90
        /*0054*/ 	.byte	0x00, 0xf0, 0x11, 0x00


	//----- nvinfo : EIATTR_KPARAM_INFO
	.align		4
.L_2003:
        /*0058*/ 	.byte	0x04, 0x17
        /*005a*/ 	.short	(.L_2005 - .L_2004)
.L_2004:
        /*005c*/ 	.word	0x00000000
        /*0060*/ 	.short	0x0006
        /*0062*/ 	.short	0x0b8c
        /*0064*/ 	.byte	0x00, 0xf0, 0x11, 0x00


	//----- nvinfo : EIATTR_KPARAM_INFO
	.align		4
.L_2005:
        /*0068*/ 	.byte	0x04, 0x17
        /*006a*/ 	.short	(.L_2007 - .L_2006)
.L_2006:
        /*006c*/ 	.word	0x00000000
        /*0070*/ 	.short	0x0005
        /*0072*/ 	.short	0x0b88
        /*0074*/ 	.byte	0x00, 0xf0, 0x11, 0x00


	//----- nvinfo : EIATTR_KPARAM_INFO
	.align		4
.L_2007:
        /*0078*/ 	.byte	0x04, 0x17
        /*007a*/ 	.short	(.L_2009 - .L_2008)
.L_2008:
        /*007c*/ 	.word	0x00000000
        /*0080*/ 	.short	0x0004
        /*0082*/ 	.short	0x0b84
        /*0084*/ 	.byte	0x00, 0xf0, 0x11, 0x00


	//----- nvinfo : EIATTR_KPARAM_INFO
	.align		4
.L_2009:
        /*0088*/ 	.byte	0x04, 0x17
        /*008a*/ 	.short	(.L_2011 - .L_2010)
.L_2010:
        /*008c*/ 	.word	0x00000000
        /*0090*/ 	.short	0x0003
        /*0092*/ 	.short	0x0b80
        /*0094*/ 	.byte	0x00, 0xf0, 0x05, 0x00


	//----- nvinfo : EIATTR_KPARAM_INFO
	.align		4
.L_2011:
        /*0098*/ 	.byte	0x04, 0x17
        /*009a*/ 	.short	(.L_2013 - .L_2012)
.L_2012:
        /*009c*/ 	.word	0x00000000
        /*00a0*/ 	.short	0x0002
        /*00a2*/ 	.short	0x0010
        /*00a4*/ 	.byte	0x00, 0xf0, 0xc1, 0x2d


	//----- nvinfo : EIATTR_KPARAM_INFO
	.align		4
.L_2013:
        /*00a8*/ 	.byte	0x04, 0x17
        /*00aa*/ 	.short	(.L_2015 - .L_2014)
.L_2014:
        /*00ac*/ 	.word	0x00000000
        /*00b0*/ 	.short	0x0001
        /*00b2*/ 	.short	0x0008
        /*00b4*/ 	.byte	0x00, 0xf5, 0x21, 0x00


	//----- nvinfo : EIATTR_KPARAM_INFO
	.align		4
.L_2015:
        /*00b8*/ 	.byte	0x04, 0x17
        /*00ba*/ 	.short	(.L_2017 - .L_2016)
.L_2016:
        /*00bc*/ 	.word	0x00000000
        /*00c0*/ 	.short	0x0000
        /*00c2*/ 	.short	0x0000
        /*00c4*/ 	.byte	0x00, 0xf0, 0x21, 0x00


	//----- nvinfo : EIATTR_SPARSE_MMA_MASK
	.align		4
.L_2017:
        /*00c8*/ 	.byte	0x03, 0x50
        /*00ca*/ 	.short	0x0000


	//----- nvinfo : EIATTR_MAXREG_COUNT
	.align		4
        /*00cc*/ 	.byte	0x03, 0x1b
        /*00ce*/ 	.short	0x00ff


	//----- nvinfo : EIATTR_MERCURY_ISA_VERSION
	.align		4
        /*00d0*/ 	.byte	0x03, 0x5f
        /*00d2*/ 	.short	0x0101


	//----- nvinfo : EIATTR_VRC_CTA_INIT_COUNT
	.align		4
        /*00d4*/ 	.byte	0x02, 0x4a
	.zero		1
	.zero		1


	//----- nvinfo : EIATTR_EXIT_INSTR_OFFSETS
	.align		4
        /*00d8*/ 	.byte	0x04, 0x1c
        /*00da*/ 	.short	(.L_2019 - .L_2018)


	//   ....[0]....
.L_2018:
        /*00dc*/ 	.word	0x000001a0


	//   ....[1]....
        /*00e0*/ 	.word	0x00002010


	//   ....[2]....
        /*00e4*/ 	.word	0x00003c90


	//----- nvinfo : EIATTR_CRS_STACK_SIZE
	.align		4
.L_2019:
        /*00e8*/ 	.byte	0x04, 0x1e
        /*00ea*/ 	.short	(.L_2021 - .L_2020)
.L_2020:
        /*00ec*/ 	.word	0x00000000


	//----- nvinfo : EIATTR_CBANK_PARAM_SIZE
	.align		4
.L_2021:
        /*00f0*/ 	.byte	0x03, 0x19
        /*00f2*/ 	.short	0x0ba4


	//----- nvinfo : EIATTR_PARAM_CBANK
	.align		4
        /*00f4*/ 	.byte	0x04, 0x0a
        /*00f6*/ 	.short	(.L_2023 - .L_2022)
	.align		4
.L_2022:
        /*00f8*/ 	.word	index@(.nv.constant0._Z25multi_tensor_apply_kernelI18TensorListMetadataILi5ELb0EEN18transformer_engine17multi_tensor_adam17AdamFunctorMasterI13__nv_bfloat16S5_flEEJffffffNS3_10adamMode_tEfEEvlPViT_T0_DpT1_)
        /*00fc*/ 	.short	0x0380
        /*00fe*/ 	.short	0x0ba4


	//----- nvinfo : EIATTR_SW_WAR
	.align		4
.L_2023:
        /*0100*/ 	.byte	0x04, 0x36
        /*0102*/ 	.short	(.L_2025 - .L_2024)
.L_2024:
        /*0104*/ 	.word	0x00000008
.L_2025:


//--------------------- .nv.info._Z25multi_tensor_apply_kernelI18TensorListMetadataILi5ELb0EEN18transformer_engine17multi_tensor_adam17AdamFunctorMasterI13__nv_bfloat166__halfflEEJffffffNS3_10adamMode_tEfEEvlPViT_T0_DpT1_ --------------------------
	.section	.nv.info._Z25multi_tensor_apply_kernelI18TensorListMetadataILi5ELb0EEN18transformer_engine17multi_tensor_adam17AdamFunctorMasterI13__nv_bfloat166__halfflEEJffffffNS3_10adamMode_tEfEEvlPViT_T0_DpT1_,"",@"SHT_CUDA_INFO"
	.sectionflags	@""
	.align	4


	//----- nvinfo : EIATTR_CUDA_API_VERSION
	.align		4
        /*0000*/ 	.byte	0x04, 0x37
        /*0002*/ 	.short	(.L_2027 - .L_2026)
.L_2026:
        /*0004*/ 	.word	0x00000082


	//----- nvinfo : EIATTR_KPARAM_INFO
	.align		4
.L_2027:
        /*0008*/ 	.byte	0x04, 0x17
        /*000a*/ 	.short	(.L_2029 - .L_2028)
.L_2028:
        /*000c*/ 	.word	0x00000000
        /*0010*/ 	.short	0x000b
        /*0012*/ 	.short	0x0ba0
        /*0014*/ 	.byte	0x00, 0xf0, 0x11, 0x00


	//----- nvinfo : EIATTR_KPARAM_INFO
	.align		4
.L_2029:
        /*0018*/ 	.byte	0x04, 0x17
        /*001a*/ 	.short	(.L_2031 - .L_2030)
.L_2030:
        /*001c*/ 	.word	0x00000000
        /*0020*/ 	.short	0x000a
        /*0022*/ 	.short	0x0b9c
        /*0024*/ 	.byte	0x00, 0xf0, 0x11, 0x00


	//----- nvinfo : EIATTR_KPARAM_INFO
	.align		4
.L_2031:
        /*0028*/ 	.byte	0x04, 0x17
        /*002a*/ 	.short	(.L_2033 - .L_2032)
.L_2032:
        /*002c*/ 	.word	0x00000000
        /*0030*/ 	.short	0x0009
        /*0032*/ 	.short	0x0b98
        /*0034*/ 	.byte	0x00, 0xf0, 0x11, 0x00


	//----- nvinfo : EIATTR_KPARAM_INFO
	.align		4
.L_2033:
        /*0038*/ 	.byte	0x04, 0x17
        /*003a*/ 	.short	(.L_2035 - .L_2034)
.L_2034:
        /*003c*/ 	.word	0x00000000
        /*0040*/ 	.short	0x0008
        /*0042*/ 	.short	0x0b94
        /*0044*/ 	.byte	0x00, 0xf0, 0x11, 0x00


	//----- nvinfo : EIATTR_KPARAM_INFO
	.align		4
.L_2035:
        /*0048*/ 	.byte	0x04, 0x17
        /*004a*/ 	.short	(.L_2037 - .L_2036)
.L_2036:
        /*004c*/ 	.word	0x00000000
        /*0050*/ 	.short	0x0007
        /*0052*/ 	.short	0x0b90
        /*0054*/ 	.byte	0x00, 0xf0, 0x11, 0x00


	//----- nvinfo : EIATTR_KPARAM_INFO
	.align		4
.L_2037:
        /*0058*/ 	.byte	0x04, 0x17
        /*005a*/ 	.short	(.L_2039 - .L_2038)
.L_2038:
        /*005c*/ 	.word	0x00000000
        /*0060*/ 	.short	0x0006
        /*0062*/ 	.short	0x0b8c
        /*0064*/ 	.byte	0x00, 0xf0, 0x11, 0x00


	//----- nvinfo : EIATTR_KPARAM_INFO
	.align		4
.L_2039:
        /*0068*/ 	.byte	0x04, 0x17
        /*006a*/ 	.short	(.L_2041 - .L_2040)
.L_2040:
        /*006c*/ 	.word	0x00000000
        /*0070*/ 	.short	0x0005
        /*0072*/ 	.short	0x0b88
        /*0074*/ 	.byte	0x00, 0xf0, 0x11, 0x00


	//----- nvinfo : EIATTR_KPARAM_INFO
	.align		4
.L_2041:
        /*0078*/ 	.byte	0x04, 0x17
        /*007a*/ 	.short	(.L_2043 - .L_2042)
.L_2042:
        /*007c*/ 	.word	0x00000000
        /*0080*/ 	.short	0x0004
        /*0082*/ 	.short	0x0b84
        /*0084*/ 	.byte	0x00, 0xf0, 0x11, 0x00


	//----- nvinfo : EIATTR_KPARAM_INFO
	.align		4
.L_2043:
        /*0088*/ 	.byte	0x04, 0x17
        /*008a*/ 	.short	(.L_2045 - .L_2044)
.L_2044:
        /*008c*/ 	.word	0x00000000
        /*0090*/ 	.short	0x0003
        /*0092*/ 	.short	0x0b80
        /*0094*/ 	.byte	0x00, 0xf0, 0x05, 0x00


	//----- nvinfo : EIATTR_KPARAM_INFO
	.align		4
.L_2045:
        /*0098*/ 	.byte	0x04, 0x17
        /*009a*/ 	.short	(.L_2047 - .L_2046)
.L_2046:
        /*009c*/ 	.word	0x00000000
        /*00a0*/ 	.short	0x0002
        /*00a2*/ 	.short	0x0010
        /*00a4*/ 	.byte	0x00, 0xf0, 0xc1, 0x2d


	//----- nvinfo : EIATTR_KPARAM_INFO
	.align		4
.L_2047:
        /*00a8*/ 	.byte	0x04, 0x17
        /*00aa*/ 	.short	(.L_2049 - .L_2048)
.L_2048:
        /*00ac*/ 	.word	0x00000000
        /*00b0*/ 	.short	0x0001
        /*00b2*/ 	.short	0x0008
        /*00b4*/ 	.byte	0x00, 0xf5, 0x21, 0x00


	//----- nvinfo : EIATTR_KPARAM_INFO
	.align		4
.L_2049:
        /*00b8*/ 	.byte	0x04, 0x17
        /*00ba*/ 	.short	(.L_2051 - .L_2050)
.L_2050:
        /*00bc*/ 	.word	0x00000000
        /*00c0*/ 	.short	0x0000
        /*00c2*/ 	.short	0x0000
        /*00c4*/ 	.byte	0x00, 0xf0, 0x21, 0x00


	//----- nvinfo : EIATTR_SPARSE_MMA_MASK
	.align		4
.L_2051:
        /*00c8*/ 	.byte	0x03, 0x50
        /*00ca*/ 	.short	0x0000


	//----- nvinfo : EIATTR_MAXREG_COUNT
	.align		4
        /*00cc*/ 	.byte	0x03, 0x1b
        /*00ce*/ 	.short	0x00ff


	//----- nvinfo : EIATTR_MERCURY_ISA_VERSION
	.align		4
        /*00d0*/ 	.byte	0x03, 0x5f
        /*00d2*/ 	.short	0x0101


	//----- nvinfo : EIATTR_VRC_CTA_INIT_COUNT
	.align		4
        /*00d4*/ 	.byte	0x02, 0x4a
	.zero		1
	.zero		1


	//----- nvinfo : EIATTR_EXIT_INSTR_OFFSETS
	.align		4
        /*00d8*/ 	.byte	0x04, 0x1c
        /*00da*/ 	.short	(.L_2053 - .L_2052)


	//   ....[0]....
.L_2052:
        /*00dc*/ 	.word	0x000001a0


	//   ....[1]....
        /*00e0*/ 	.word	0x00002010


	//   ....[2]....
        /*00e4*/ 	.word	0x00003c90


	//----- nvinfo : EIATTR_CRS_STACK_SIZE
	.align		4
.L_2053:
        /*00e8*/ 	.byte	0x04, 0x1e
        /*00ea*/ 	.short	(.L_2055 - .L_2054)
.L_2054:
        /*00ec*/ 	.word	0x00000000


	//----- nvinfo : EIATTR_CBANK_PARAM_SIZE
	.align		4
.L_2055:
        /*00f0*/ 	.byte	0x03, 0x19
        /*00f2*/ 	.short	0x0ba4


	//----- nvinfo : EIATTR_PARAM_CBANK
	.align		4
        /*00f4*/ 	.byte	0x04, 0x0a
        /*00f6*/ 	.short	(.L_2057 - .L_2056)
	.align		4
.L_2056:
        /*00f8*/ 	.word	index@(.nv.constant0._Z25multi_tensor_apply_kernelI18TensorListMetadataILi5ELb0EEN18transformer_engine17multi_tensor_adam17AdamFunctorMasterI13__nv_bfloat166__halfflEEJffffffNS3_10adamMode_tEfEEvlPViT_T0_DpT1_)
        /*00fc*/ 	.short	0x0380
        /*00fe*/ 	.short	0x0ba4


	//----- nvinfo : EIATTR_SW_WAR
	.align		4
.L_2057:
        /*0100*/ 	.byte	0x04, 0x36
        /*0102*/ 	.short	(.L_2059 - .L_2058)
.L_2058:
        /*0104*/ 	.word	0x00000008
.L_2059:


//--------------------- .nv.info._Z25multi_tensor_apply_kernelI18TensorListMetadataILi5ELb0EEN18transformer_engine17multi_tensor_adam17AdamFunctorMasterI13__nv_bfloat16fflEEJffffffNS3_10adamMode_tEfEEvlPViT_T0_DpT1_ --------------------------
	.section	.nv.info._Z25multi_tensor_apply_kernelI18TensorListMetadataILi5ELb0EEN18transformer_engine17multi_tensor_adam17AdamFunctorMasterI13__nv_bfloat16fflEEJffffffNS3_10adamMode_tEfEEvlPViT_T0_DpT1_,"",@"SHT_CUDA_INFO"
	.sectionflags	@""
	.align	4


	//----- nvinfo : EIATTR_CUDA_API_VERSION
	.align		4
        /*0000*/ 	.byte	0x04, 0x37
        /*0002*/ 	.short	(.L_2061 - .L_2060)
.L_2060:
        /*0004*/ 	.word	0x00000082


	//----- nvinfo : EIATTR_KPARAM_INFO
	.align		4
.L_2061:
        /*0008*/ 	.byte	0x04, 0x17
        /*000a*/ 	.short	(.L_2063 - .L_2062)
.L_2062:
        /*000c*/ 	.word	0x00000000
        /*0010*/ 	.short	0x000b
        /*0012*/ 	.short	0x0ba0
        /*0014*/ 	.byte	0x00, 0xf0, 0x11, 0x00


	//----- nvinfo : EIATTR_KPARAM_INFO
	.align		4
.L_2063:
        /*0018*/ 	.byte	0x04, 0x17
        /*001a*/ 	.short	(.L_2065 - .L_2064)
.L_2064:
        /*001c*/ 	.word	0x00000000
        /*0020*/ 	.short	0x000a
        /*0022*/ 	.short	0x0b9c
        /*0024*/ 	.byte	0x00, 0xf0, 0x11, 0x00


	//----- nvinfo : EIATTR_KPARAM_INFO
	.align		4
.L_2065:
        /*0028*/ 	.byte	0x04, 0x17
        /*002a*/ 	.short	(.L_2067 - .L_2066)
.L_2066:
        /*002c*/ 	.word	0x00000000
        /*0030*/ 	.short	0x0009
        /*0032*/ 	.short	0x0b98
        /*0034*/ 	.byte	0x00, 0xf0, 0x11, 0x00


	//----- nvinfo : EIATTR_KPARAM_INFO
	.align		4
.L_2067:
        /*0038*/ 	.byte	0x04, 0x17
        /*003a*/ 	.short	(.L_2069 - .L_2068)
.L_2068:
        /*003c*/ 	.word	0x00000000
        /*0040*/ 	.short	0x0008
        /*0042*/ 	.short	0x0b94
        /*0044*/ 	.byte	0x00, 0xf0, 0x11, 0x00


	//----- nvinfo : EIATTR_KPARAM_INFO
	.align		4
.L_2069:
        /*0048*/ 	.byte	0x04, 0x17
        /*004a*/ 	.short	(.L_2071 - .L_2070)
.L_2070:
        /*004c*/ 	.word	0x00000000
        /*0050*/ 	.short	0x0007
        /*0052*/ 	.short	0x0b90
        /*0054*/ 	.byte	0x00, 0xf0, 0x11, 0x00


	//----- nvinfo : EIATTR_KPARAM_INFO
	.align		4
.L_2071:
        /*0058*/ 	.byte	0x04, 0x17
        /*005a*/ 	.short	(.L_2073 - .L_2072)
.L_2072:
        /*005c*/ 	.word	0x00000000
        /*0060*/ 	.short	0x0006
        /*0062*/ 	.short	0x0b8c
        /*0064*/ 	.byte	0x00, 0xf0, 0x11, 0x00


	//----- nvinfo : EIATTR_KPARAM_INFO
	.align		4
.L_2073:
        /*0068*/ 	.byte	0x04, 0x17
        /*006a*/ 	.short	(.L_2075 - .L_2074)
.L_2074:
        /*006c*/ 	.word	0x00000000
        /*0070*/ 	.short	0x0005
        /*0072*/ 	.short	0x0b88
        /*0074*/ 	.byte	0x00, 0xf0, 0x11, 0x00


	//----- nvinfo : EIATTR_KPARAM_INFO
	.align		4
.L_2075:
        /*0078*/ 	.byte	0x04, 0x17
        /*007a*/ 	.short	(.L_2077 - .L_2076)
.L_2076:
        /*007c*/ 	.word	0x00000000
        /*0080*/ 	.short	0x0004
        /*0082*/ 	.short	0x0b84
        /*0084*/ 	.byte	0x00, 0xf0, 0x11, 0x00


	//----- nvinfo : EIATTR_KPARAM_INFO
	.align		4
.L_2077:
        /*0088*/ 	.byte	0x04, 0x17
        /*008a*/ 	.short	(.L_2079 - .L_2078)
.L_2078:
        /*008c*/ 	.word	0x00000000
        /*0090*/ 	.short	0x0003
        /*0092*/ 	.short	0x0b80
        /*0094*/ 	.byte	0x00, 0xf0, 0x05, 0x00


	//----- nvinfo : EIATTR_KPARAM_INFO
	.align		4
.L_2079:
        /*0098*/ 	.byte	0x04, 0x17
        /*009a*/ 	.short	(.L_2081 - .L_2080)
.L_2080:
        /*009c*/ 	.word	0x00000000
        /*00a0*/ 	.short	0x0002
        /*00a2*/ 	.short	0x0010
        /*00a4*/ 	.byte	0x00, 0xf0, 0xc1, 0x2d


	//----- nvinfo : EIATTR_KPARAM_INFO
	.align		4
.L_2081:
        /*00a8*/ 	.byte	0x04, 0x17
        /*00aa*/ 	.short	(.L_2083 - .L_2082)
.L_2082:
        /*00ac*/ 	.word	0x00000000
        /*00b0*/ 	.short	0x0001
        /*00b2*/ 	.short	0x0008
        /*00b4*/ 	.byte	0x00, 0xf5, 0x21, 0x00


	//----- nvinfo : EIATTR_KPARAM_INFO
	.align		4
.L_2083:
        /*00b8*/ 	.byte	0x04, 0x17
        /*00ba*/ 	.short	(.L_2085 - .L_2084)
.L_2084:
        /*00bc*/ 	.word	0x00000000
        /*00c0*/ 	.short	0x0000
        /*00c2*/ 	.short	0x0000
        /*00c4*/ 	.byte	0x00, 0xf0, 0x21, 0x00


	//----- nvinfo : EIATTR_SPARSE_MMA_MASK
	.align		4
.L_2085:
        /*00c8*/ 	.byte	0x03, 0x50
        /*00ca*/ 	.short	0x0000


	//----- nvinfo : EIATTR_MAXREG_COUNT
	.align		4
        /*00cc*/ 	.byte	0x03, 0x1b
        /*00ce*/ 	.short	0x00ff


	//----- nvinfo : EIATTR_MERCURY_ISA_VERSION
	.align		4
        /*00d0*/ 	.byte	0x03, 0x5f
        /*00d2*/ 	.short	0x0101


	//----- nvinfo : EIATTR_VRC_CTA_INIT_COUNT
	.align		4
        /*00d4*/ 	.byte	0x02, 0x4a
	.zero		1
	.zero		1


	//----- nvinfo : EIATTR_EXIT_INSTR_OFFSETS
	.align		4
        /*00d8*/ 	.byte	0x04, 0x1c
        /*00da*/ 	.short	(.L_2087 - .L_2086)


	//   ....[0]....
.L_2086:
        /*00dc*/ 	.word	0x000001a0


	//   ....[1]....
        /*00e0*/ 	.word	0x00001f90


	//   ....[2]....
        /*00e4*/ 	.word	0x00003b60


	//----- nvinfo : EIATTR_CRS_STACK_SIZE
	.align		4
.L_2087:
        /*00e8*/ 	.byte	0x04, 0x1e
        /*00ea*/ 	.short	(.L_2089 - .L_2088)
.L_2088:
        /*00ec*/ 	.word	0x00000000


	//----- nvinfo : EIATTR_CBANK_PARAM_SIZE
	.align		4
.L_2089:
        /*00f0*/ 	.byte	0x03, 0x19
        /*00f2*/ 	.short	0x0ba4


	//----- nvinfo : EIATTR_PARAM_CBANK
	.align		4
        /*00f4*/ 	.byte	0x04, 0x0a
        /*00f6*/ 	.short	(.L_2091 - .L_2090)
	.align		4
.L_2090:
        /*00f8*/ 	.word	index@(.nv.constant0._Z25multi_tensor_apply_kernelI18TensorListMetadataILi5ELb0EEN18transformer_engine17multi_tensor_adam17AdamFunctorMasterI13__nv_bfloat16fflEEJffffffNS3_10adamMode_tEfEEvlPViT_T0_DpT1_)
        /*00fc*/ 	.short	0x0380
        /*00fe*/ 	.short	0x0ba4


	//----- nvinfo : EIATTR_SW_WAR
	.align		4
.L_2091:
        /*0100*/ 	.byte	0x04, 0x36
        /*0102*/ 	.short	(.L_2093 - .L_2092)
.L_2092:
        /*0104*/ 	.word	0x00000008
.L_2093:


//--------------------- .nv.info._Z25multi_tensor_apply_kernelI18TensorListMetadataILi5ELb0EEN18transformer_engine17multi_tensor_adam17AdamFunctorMasterI6__half13__nv_bfloat16flEEJffffffNS3_10adamMode_tEfEEvlPViT_T0_DpT1_ --------------------------
	.section	.nv.info._Z25multi_tensor_apply_kernelI18TensorListMetadataILi5ELb0EEN18transformer_engine17multi_tensor_adam17AdamFunctorMasterI6__half13__nv_bfloat16flEEJffffffNS3_10adamMode_tEfEEvlPViT_T0_DpT1_,"",@"SHT_CUDA_INFO"
	.sectionflags	@""
	.align	4


	//----- nvinfo : EIATTR_CUDA_API_VERSION
	.align		4
        /*0000*/ 	.byte	0x04, 0x37
        /*0002*/ 	.short	(.L_2095 - .L_2094)
.L_2094:
        /*0004*/ 	.word	0x00000082


	//----- nvinfo : EIATTR_KPARAM_INFO
	.align		4
.L_2095:
        /*0008*/ 	.byte	0x04, 0x17
        /*000a*/ 	.short	(.L_2097 - .L_2096)
.L_2096:
        /*000c*/ 	.word	0x00000000
        /*0010*/ 	.short	0x000b
        /*0012*/ 	.short	0x0ba0
        /*0014*/ 	.byte	0x00, 0xf0, 0x11, 0x00


	//----- nvinfo : EIATTR_KPARAM_INFO
	.align		4
.L_2097:
        /*0018*/ 	.byte	0x04, 0x17
        /*001a*/ 	.short	(.L_2099 - .L_2098)
.L_2098:
        /*001c*/ 	.word	0x00000000
        /*0020*/ 	.short	0x000a
        /*0022*/ 	.short	0x0b9c
        /*0024*/ 	.byte	0x00, 0xf0, 0x11, 0x00


	//----- nvinfo : EIATTR_KPARAM_INFO
	.align		4
.L_2099:
        /*0028*/ 	.byte	0x04, 0x17
        /*002a*/ 	.short	(.L_2101 - .L_2100)
.L_2100:
        /*002c*/ 	.word	0x00000000
        /*0030*/ 	.short	0x0009
        /*0032*/ 	.short	0x0b98
        /*0034*/ 	.byte	0x00, 0xf0, 0x11, 0x00


	//----- nvinfo : EIATTR_KPARAM_INFO
	.align		4
.L_2101:
        /*0038*/ 	.byte	0x04, 0x17
        /*003a*/ 	.short	(.L_2103 - .L_2102)
.L_2102:
        /*003c*/ 	.word	0x00000000
        /*0040*/ 	.short	0x0008
        /*0042*/ 	.short	0x0b94
        /*0044*/ 	.byte	0x00, 0xf0, 0x11, 0x00


	//----- nvinfo : EIATTR_KPARAM_INFO
	.align		4
.L_2103:
        /*0048*/ 	.byte	0x04, 0x17
        /*004a*/ 	.short	(.L_2105 - .L_2104)
.L_2104:
        /*004c*/ 	.word	0x00000000
        /*0050*/ 	.short	0x0007
        /*0052*/ 	.short	0x0b90
        /*0054*/ 	.byte	0x00, 0xf0, 0x11, 0x00


	//----- nvinfo : EIATTR_KPARAM_INFO
	.align		4
.L_2105:
        /*0058*/ 	.byte	0x04, 0x17
        /*005a*/ 	.short	(.L_2107 - .L_2106)
.L_2106:
        /*005c*/ 	.word	0x00000000
        /*0060*/ 	.short	0x0006
        /*0062*/ 	.short	0x0b8c
        /*0064*/ 	.byte	0x00, 0xf0, 0x11, 0x00


	//----- nvinfo : EIATTR_KPARAM_INFO
	.align		4
.L_2107:
        /*0068*/ 	.byte	0x04, 0x17
        /*006a*/ 	.short	(.L_2109 - .L_2108)
.L_2108:
        /*006c*/ 	.word	0x00000000
        /*0070*/ 	.short	0x0005
        /*0072*/ 	.short	0x0b88
        /*0074*/ 	.byte	0x00, 0xf0, 0x11, 0x00


	//----- nvinfo : EIATTR_KPARAM_INFO
	.align		4
.L_2109:
        /*0078*/ 	.byte	0x04, 0x17
        /*007a*/ 	.short	(.L_2111 - .L_2110)
.L_2110:
        /*007c*/ 	.word	0x00000000
        /*0080*/ 	.short	0x0004
        /*0082*/ 	.short	0x0b84
        /*0084*/ 	.byte	0x00, 0xf0, 0x11, 0x00


	//----- nvinfo : EIATTR_KPARAM_INFO
	.align		4
.L_2111:
        /*0088*/ 	.byte	0x04, 0x17
        /*008a*/ 	.short	(.L_2113 - .L_2112)
.L_2112:
        /*008c*/ 	.word	0x00000000
        /*0090*/ 	.short	0x0003
        /*0092*/ 	.short	0x0b80
        /*0094*/ 	.byte	0x00, 0xf0, 0x05, 0x00


	//----- nvinfo : EIATTR_KPARAM_INFO
	.align		4
.L_2113:
        /*0098*/ 	.byte	0x04, 0x17
        /*009a*/ 	.short	(.L_2115 - .L_2114)
.L_2114:
        /*009c*/ 	.word	0x00000000
        /*00a0*/ 	.short	0x0002
        /*00a2*/ 	.short	0x0010
        /*00a4*/ 	.byte	0x00, 0xf0, 0xc1, 0x2d


	//----- nvinfo : EIATTR_KPARAM_INFO
	.align		4
.L_2115:
        /*00a8*/ 	.byte	0x04, 0x17
        /*00aa*/ 	.short	(.L_2117 - .L_2116)
.L_2116:
        /*00ac*/ 	.word	0x00000000
        /*00b0*/ 	.short	0x0001
        /*00b2*/ 	.short	0x0008
        /*00b4*/ 	.byte	0x00, 0xf5, 0x21, 0x00


	//----- nvinfo : EIATTR_KPARAM_INFO
	.align		4
.L_2117:
        /*00b8*/ 	.byte	0x04, 0x17
        /*00ba*/ 	.short	(.L_2119 - .L_2118)
.L_2118:
        /*00bc*/ 	.word	0x00000000
        /*00c0*/ 	.short	0x0000
        /*00c2*/ 	.short	0x0000
        /*00c4*/ 	.byte	0x00, 0xf0, 0x21, 0x00


	//----- nvinfo : EIATTR_SPARSE_MMA_MASK
	.align		4
.L_2119:
        /*00c8*/ 	.byte	0x03, 0x50
        /*00ca*/ 	.short	0x0000


	//----- nvinfo : EIATTR_MAXREG_COUNT
	.align		4
        /*00cc*/ 	.byte	0x03, 0x1b
        /*00ce*/ 	.short	0x00ff


	//----- nvinfo : EIATTR_MERCURY_ISA_VERSION
	.align		4
        /*00d0*/ 	.byte	0x03, 0x5f
        /*00d2*/ 	.short	0x0101


	//----- nvinfo : EIATTR_VRC_CTA_INIT_COUNT
	.align		4
        /*00d4*/ 	.byte	0x02, 0x4a
	.zero		1
	.zero		1


	//----- nvinfo : EIATTR_EXIT_INSTR_OFFSETS
	.align		4
        /*00d8*/ 	.byte	0x04, 0x1c
        /*00da*/ 	.short	(.L_2121 - .L_2120)


	//   ....[0]....
.L_2120:
        /*00dc*/ 	.word	0x000001a0


	//   ....[1]....
        /*00e0*/ 	.word	0x00002010


	//   ....[2]....
        /*00e4*/ 	.word	0x00003c90


	//----- nvinfo : EIATTR_CRS_STACK_SIZE
	.align		4
.L_2121:
        /*00e8*/ 	.byte	0x04, 0x1e
        /*00ea*/ 	.short	(.L_2123 - .L_2122)
.L_2122:
        /*00ec*/ 	.word	0x00000000


	//----- nvinfo : EIATTR_CBANK_PARAM_SIZE
	.align		4
.L_2123:
        /*00f0*/ 	.byte	0x03, 0x19
        /*00f2*/ 	.short	0x0ba4


	//----- nvinfo : EIATTR_PARAM_CBANK
	.align		4
        /*00f4*/ 	.byte	0x04, 0x0a
        /*00f6*/ 	.short	(.L_2125 - .L_2124)
	.align		4
.L_2124:
        /*00f8*/ 	.word	index@(.nv.constant0._Z25multi_tensor_apply_kernelI18TensorListMetadataILi5ELb0EEN18transformer_engine17multi_tensor_adam17AdamFunctorMasterI6__half13__nv_bfloat16flEEJffffffNS3_10adamMode_tEfEEvlPViT_T0_DpT1_)
        /*00fc*/ 	.short	0x0380
        /*00fe*/ 	.short	0x0ba4


	//----- nvinfo : EIATTR_SW_WAR
	.align		4
.L_2125:
        /*0100*/ 	.byte	0x04, 0x36
        /*0102*/ 	.short	(.L_2127 - .L_2126)
.L_2126:
        /*0104*/ 	.word	0x00000008
.L_2127:


//--------------------- .nv.info._Z25multi_tensor_apply_kernelI18TensorListMetadataILi5ELb0EEN18transformer_engine17multi_tensor_adam17AdamFunctorMasterI6__halfS5_flEEJffffffNS3_10adamMode_tEfEEvlPViT_T0_DpT1_ --------------------------
	.section	.nv.info._Z25multi_tensor_apply_kernelI18TensorListMetadataILi5ELb0EEN18transformer_engine17multi_tensor_adam17AdamFunctorMasterI6__halfS5_flEEJffffffNS3_10adamMode_tEfEEvlPViT_T0_DpT1_,"",@"SHT_CUDA_INFO"
	.sectionflags	@""
	.align	4


	//----- nvinfo : EIATTR_CUDA_API_VERSION
	.align		4
        /*0000*/ 	.byte	0x04, 0x37
        /*0002*/ 	.short	(.L_2129 - .L_2128)
.L_2128:
        /*0004*/ 	.word	0x00000082


	//----- nvinfo : EIATTR_KPARAM_INFO
	.align		4
.L_2129:
        /*0008*/ 	.byte	0x04, 0x17
        /*000a*/ 	.short	(.L_2131 - .L_2130)
.L_2130:
        /*000c*/ 	.word	0x00000000
        /*0010*/ 	.short	0x000b
        /*0012*/ 	.short	0x0ba0
        /*0014*/ 	.byte	0x00, 0xf0, 0x11, 0x00


	//----- nvinfo : EIATTR_KPARAM_INFO
	.align		4
.L_2131:
        /*0018*/ 	.byte	0x04, 0x17
        /*001a*/ 	.short	(.L_2133 - .L_2132)
.L_2132:
        /*001c*/ 	.word	0x00000000
        /*0020*/ 	.short	0x000a
        /*0022*/ 	.short	0x0b9c
        /*0024*/ 	.byte	0x00, 0xf0, 0x11, 0x00


	//----- nvinfo : EIATTR_KPARAM_INFO
	.align		4
.L_2133:
        /*0028*/ 	.byte	0x04, 0x17
        /*002a*/ 	.short	(.L_2135 - .L_2134)
.L_2134:
        /*002c*/ 	.word	0x00000000
        /*0030*/ 	.short	0x0009
        /*0032*/ 	.short	0x0b98
        /*0034*/ 	.byte	0x00, 0xf0, 0x11, 0x00


	//----- nvinfo : EIATTR_KPARAM_INFO
	.align		4
.L_2135:
        /*0038*/ 	.byte	0x04, 0x17
        /*003a*/ 	.short	(.L_2137 - .L_2136)
.L_2136:
        /*003c*/ 	.word	0x00000000
        /*0040*/ 	.short	0x0008
        /*0042*/ 	.short	0x0b94
        /*0044*/ 	.byte	0x00, 0xf0, 0x11, 0x00


	//----- nvinfo : EIATTR_KPARAM_INFO
	.align		4
.L_2137:
        /*0048*/ 	.byte	0x04, 0x17
        /*004a*/ 	.short	(.L_2139 - .L_2138)
.L_2138:
        /*004c*/ 	.word	0x00000000
        /*0050*/ 	.short	0x0007
        /*0052*/ 	.short	0x0b90
        /*0054*/ 	.byte	0x00, 0xf0, 0x11, 0x00


	//----- nvinfo : EIATTR_KPARAM_INFO
	.align		4
.L_2139:
        /*0058*/ 	.byte	0x04, 0x17
        /*005a*/ 	.short	(.L_2141 - .L_2140)
.L_2140:
        /*005c*/ 	.word	0x00000000
        /*0060*/ 	.short	0x0006
        /*0062*/ 	.short	0x0b8c
        /*0064*/ 	.byte	0x00, 0xf0, 0x11, 0x00


	//----- nvinfo : EIATTR_KPARAM_INFO
	.align		4
.L_2141:
        /*0068*/ 	.byte	0x04, 0x17
        /*006a*/ 	.short	(.L_2143 - .L_2142)
.L_2142:
        /*006c*/ 	.word	0x00000000
        /*0070*/ 	.short	0x0005
        /*0072*/ 	.short	0x0b88
        /*0074*/ 	.byte	0x00, 0xf0, 0x11, 0x00


	//----- nvinfo : EIATTR_KPARAM_INFO
	.align		4
.L_2143:
        /*0078*/ 	.byte	0x04, 0x17
        /*007a*/ 	.short	(.L_2145 - .L_2144)
.L_2144:
        /*007c*/ 	.word	0x00000000
        /*0080*/ 	.short	0x0004
        /*0082*/ 	.short	0x0b84
        /*0084*/ 	.byte	0x00, 0xf0, 0x11, 0x00


	//----- nvinfo : EIATTR_KPARAM_INFO
	.align		4
.L_2145:
        /*0088*/ 	.byte	0x04, 0x17
        /*008a*/ 	.short	(.L_2147 - .L_2146)
.L_2146:
        /*008c*/ 	.word	0x00000000
        /*0090*/ 	.short	0x0003
        /*0092*/ 	.short	0x0b80
        /*0094*/ 	.byte	0x00, 0xf0, 0x05, 0x00


	//----- nvinfo : EIATTR_KPARAM_INFO
	.align		4
.L_2147:
        /*0098*/ 	.byte	0x04, 0x17
        /*009a*/ 	.short	(.L_2149 - .L_2148)
.L_2148:
        /*009c*/ 	.word	0x00000000
        /*00a0*/ 	.short	0x0002
        /*00a2*/ 	.short	0x0010
        /*00a4*/ 	.byte	0x00, 0xf0, 0xc1, 0x2d


	//----- nvinfo : EIATTR_KPARAM_INFO
	.align		4
.L_2149:
        /*00a8*/ 	.byte	0x04, 0x17
        /*00aa*/ 	.short	(.L_2151 - .L_2150)
.L_2150:
        /*00ac*/ 	.word	0x00000000
        /*00b0*/ 	.short	0x0001
        /*00b2*/ 	.short	0x0008
        /*00b4*/ 	.byte	0x00, 0xf5, 0x21, 0x00


	//----- nvinfo : EIATTR_KPARAM_INFO
	.align		4
.L_2151:
        /*00b8*/ 	.byte	0x04, 0x17
        /*00ba*/ 	.short	(.L_2153 - .L_2152)
.L_2152:
        /*00bc*/ 	.word	0x00000000
        /*00c0*/ 	.short	0x0000
        /*00c2*/ 	.short	0x0000
        /*00c4*/ 	.byte	0x00, 0xf0, 0x21, 0x00


	//----- nvinfo : EIATTR_SPARSE_MMA_MASK
	.align		4
.L_2153:
        /*00c8*/ 	.byte	0x03, 0x50
        /*00ca*/ 	.short	0x0000


	//----- nvinfo : EIATTR_MAXREG_COUNT
	.align		4
        /*00cc*/ 	.byte	0x03, 0x1b
        /*00ce*/ 	.short	0x00ff


	//----- nvinfo : EIATTR_MERCURY_ISA_VERSION
	.align		4
        /*00d0*/ 	.byte	0x03, 0x5f
        /*00d2*/ 	.short	0x0101


	//----- nvinfo : EIATTR_VRC_CTA_INIT_COUNT
	.align		4
        /*00d4*/ 	.byte	0x02, 0x4a
	.zero		1
	.zero		1


	//----- nvinfo : EIATTR_EXIT_INSTR_OFFSETS
	.align		4
        /*00d8*/ 	.byte	0x04, 0x1c
        /*00da*/ 	.short	(.L_2155 - .L_2154)


	//   ....[0]....
.L_2154:
        /*00dc*/ 	.word	0x000001a0


	//   ....[1]....
        /*00e0*/ 	.word	0x00002010


	//   ....[2]....
        /*00e4*/ 	.word	0x00003c90


	//----- nvinfo : EIATTR_CRS_STACK_SIZE
	.align		4
.L_2155:
        /*00e8*/ 	.byte	0x04, 0x1e
        /*00ea*/ 	.short	(.L_2157 - .L_2156)
.L_2156:
        /*00ec*/ 	.word	0x00000000


	//----- nvinfo : EIATTR_CBANK_PARAM_SIZE
	.align		4
.L_2157:
        /*00f0*/ 	.byte	0x03, 0x19
        /*00f2*/ 	.short	0x0ba4


	//----- nvinfo : EIATTR_PARAM_CBANK
	.align		4
        /*00f4*/ 	.byte	0x04, 0x0a
        /*00f6*/ 	.short	(.L_2159 - .L_2158)
	.align		4
.L_2158:
        /*00f8*/ 	.word	index@(.nv.constant0._Z25multi_tensor_apply_kernelI18TensorListMetadataILi5ELb0EEN18transformer_engine17multi_tensor_adam17AdamFunctorMasterI6__halfS5_flEEJffffffNS3_10adamMode_tEfEEvlPViT_T0_DpT1_)
        /*00fc*/ 	.short	0x0380
        /*00fe*/ 	.short	0x0ba4


	//----- nvinfo : EIATTR_SW_WAR
	.align		4
.L_2159:
        /*0100*/ 	.byte	0x04, 0x36
        /*0102*/ 	.short	(.L_2161 - .L_2160)
.L_2160:
        /*0104*/ 	.word	0x00000008
.L_2161:


//--------------------- .nv.info._Z25multi_tensor_apply_kernelI18TensorListMetadataILi5ELb0EEN18transformer_engine17multi_tensor_adam17AdamFunctorMasterI6__halffflEEJffffffNS3_10adamMode_tEfEEvlPViT_T0_DpT1_ --------------------------
	.section	.nv.info._Z25multi_tensor_apply_kernelI18TensorListMetadataILi5ELb0EEN18transformer_engine17multi_tensor_adam17AdamFunctorMasterI6__halffflEEJffffffNS3_10adamMode_tEfEEvlPViT_T0_DpT1_,"",@"SHT_CUDA_INFO"
	.sectionflags	@""
	.align	4


	//----- nvinfo : EIATTR_CUDA_API_VERSION
	.align		4
        /*0000*/ 	.byte	0x04, 0x37
        /*0002*/ 	.short	(.L_2163 - .L_2162)
.L_2162:
        /*0004*/ 	.word	0x00000082


	//----- nvinfo : EIATTR_KPARAM_INFO
	.align		4
.L_2163:
        /*0008*/ 	.byte	0x04, 0x17
        /*000a*/ 	.short	(.L_2165 - .L_2164)
.L_2164:
        /*000c*/ 	.word	0x00000000
        /*0010*/ 	.short	0x000b
        /*0012*/ 	.short	0x0ba0
        /*0014*/ 	.byte	0x00, 0xf0, 0x11, 0x00


	//----- nvinfo : EIATTR_KPARAM_INFO
	.align		4
.L_2165:
        /*0018*/ 	.byte	0x04, 0x17
        /*001a*/ 	.short	(.L_2167 - .L_2166)
.L_2166:
        /*001c*/ 	.word	0x00000000
        /*0020*/ 	.short	0x000a
        /*0022*/ 	.short	0x0b9c
        /*0024*/ 	.byte	0x00, 0xf0, 0x11, 0x00


	//----- nvinfo : EIATTR_KPARAM_INFO
	.align		4
.L_2167:
        /*0028*/ 	.byte	0x04, 0x17
        /*002a*/ 	.short	(.L_2169 - .L_2168)
.L_2168:
        /*002c*/ 	.word	0x00000000
        /*0030*/ 	.short	0x0009
        /*0032*/ 	.short	0x0b98
        /*0034*/ 	.byte	0x00, 0xf0, 0x11, 0x00


	//----- nvinfo : EIATTR_KPARAM_INFO
	.align		4
.L_2169:
        /*0038*/ 	.byte	0x04, 0x17
        /*003a*/ 	.short	(.L_2171 - .L_2170)
.L_2170:
        /*003c*/ 	.word	0x00000000
        /*0040*/ 	.short	0x0008
        /*0042*/ 	.short	0x0b94
        /*0044*/ 	.byte	0x00, 0xf0, 0x11, 0x00


	//----- nvinfo : EIATTR_KPARAM_INFO
	.align		4
.L_2171:
        /*0048*/ 	.byte	0x04, 0x17
        /*004a*/ 	.short	(.L_2173 - .L_2172)
.L_2172:
        /*004c*/ 	.word	0x00000000
        /*0050*/ 	.short	0x0007
        /*0052*/ 	.short	0x0b90
        /*0054*/ 	.byte	0x00, 0xf0, 0x11, 0x00


	//----- nvinfo : EIATTR_KPARAM_INFO
	.align		4
.L_2173:
        /*0058*/ 	.byte	0x04, 0x17
        /*005a*/ 	.short	(.L_2175 - .L_2174)
.L_2174:
        /*005c*/ 	.word	0x00000000
        /*0060*/ 	.short	0x0006
        /*0062*/ 	.short	0x0b8c
        /*0064*/ 	.byte	0x00, 0xf0, 0x11, 0x00


	//----- nvinfo : EIATTR_KPARAM_INFO
	.align		4
.L_2175:
        /*0068*/ 	.byte	0x04, 0x17
        /*006a*/ 	.short	(.L_2177 - .L_2176)
.L_2176:
        /*006c*/ 	.word	0x00000000
        /*0070*/ 	.short	0x0005
        /*0072*/ 	.short	0x0b88
        /*0074*/ 	.byte	0x00, 0xf0, 0x11, 0x00


	//----- nvinfo : EIATTR_KPARAM_INFO
	.align		4
.L_2177:
        /*0078*/ 	.byte	0x04, 0x17
        /*007a*/ 	.short	(.L_2179 - .L_2178)
.L_2178:
        /*007c*/ 	.word	0x00000000
        /*0080*/ 	.short	0x0004
        /*0082*/ 	.short	0x0b84
        /*0084*/ 	.byte	0x00, 0xf0, 0x11, 0x00


	//----- nvinfo : EIATTR_KPARAM_INFO
	.align		4
.L_2179:
        /*0088*/ 	.byte	0x04, 0x17
        /*008a*/ 	.short	(.L_2181 - .L_2180)
.L_2180:
        /*008c*/ 	.word	0x00000000
        /*0090*/ 	.short	0x0003
        /*0092*/ 	.short	0x0b80
        /*0094*/ 	.byte	0x00, 0xf0, 0x05, 0x00


	//----- nvinfo : EIATTR_KPARAM_INFO
	.align		4
.L_2181:
        /*0098*/ 	.byte	0x04, 0x17
        /*009a*/ 	.short	(.L_2183 - .L_2182)
.L_2182:
        /*009c*/ 	.word	0x00000000
        /*00a0*/ 	.short	0x0002
        /*00a2*/ 	.short	0x0010
        /*00a4*/ 	.byte	0x00, 0xf0, 0xc1, 0x2d


	//----- nvinfo : EIATTR_KPARAM_INFO
	.align		4
.L_2183:
        /*00a8*/ 	.byte	0x04, 0x17
        /*00aa*/ 	.short	(.L_2185 - .L_2184)
.L_2184:
        /*00ac*/ 	.word	0x00000000
        /*00b0*/ 	.short	0x0001
        /*00b2*/ 	.short	0x0008
        /*00b4*/ 	.byte	0x00, 0xf5, 0x21, 0x00


	//----- nvinfo : EIATTR_KPARAM_INFO
	.align		4
.L_2185:
        /*00b8*/ 	.byte	0x04, 0x17
        /*00ba*/ 	.short	(.L_2187 - .L_2186)
.L_2186:
        /*00bc*/ 	.word	0x00000000
        /*00c0*/ 	.short	0x0000
        /*00c2*/ 	.short	0x0000
        /*00c4*/ 	.byte	0x00, 0xf0, 0x21, 0x00


	//----- nvinfo : EIATTR_SPARSE_MMA_MASK
	.align		4
.L_2187:
        /*00c8*/ 	.byte	0x03, 0x50
        /*00ca*/ 	.short	0x0000


	//----- nvinfo : EIATTR_MAXREG_COUNT
	.align		4
        /*00cc*/ 	.byte	0x03, 0x1b
        /*00ce*/ 	.short	0x00ff


	//----- nvinfo : EIATTR_MERCURY_ISA_VERSION
	.align		4
        /*00d0*/ 	.byte	0x03, 0x5f
        /*00d2*/ 	.short	0x0101


	//----- nvinfo : EIATTR_VRC_CTA_INIT_COUNT
	.align		4
        /*00d4*/ 	.byte	0x02, 0x4a
	.zero		1
	.zero		1


	//----- nvinfo : EIATTR_EXIT_INSTR_OFFSETS
	.align		4
        /*00d8*/ 	.byte	0x04, 0x1c
        /*00da*/ 	.short	(.L_2189 - .L_2188)


	//   ....[0]....
.L_2188:
        /*00dc*/ 	.word	0x000001a0


	//   ....[1]....
        /*00e0*/ 	.word	0x00001f90


	//   ....[2]....
        /*00e4*/ 	.word	0x00003b60


	//----- nvinfo : EIATTR_CRS_STACK_SIZE
	.align		4
.L_2189:
        /*00e8*/ 	.byte	0x04, 0x1e
        /*00ea*/ 	.short	(.L_2191 - .L_2190)
.L_2190:
        /*00ec*/ 	.word	0x00000000


	//----- nvinfo : EIATTR_CBANK_PARAM_SIZE
	.align		4
.L_2191:
        /*00f0*/ 	.byte	0x03, 0x19
        /*00f2*/ 	.short	0x0ba4


	//----- nvinfo : EIATTR_PARAM_CBANK
	.align		4
        /*00f4*/ 	.byte	0x04, 0x0a
        /*00f6*/ 	.short	(.L_2193 - .L_2192)
	.align		4
.L_2192:
        /*00f8*/ 	.word	index@(.nv.constant0._Z25multi_tensor_apply_kernelI18TensorListMetadataILi5ELb0EEN18transformer_engine17multi_tensor_adam17AdamFunctorMasterI6__halffflEEJffffffNS3_10adamMode_tEfEEvlPViT_T0_DpT1_)
        /*00fc*/ 	.short	0x0380
        /*00fe*/ 	.short	0x0ba4


	//----- nvinfo : EIATTR_SW_WAR
	.align		4
.L_2193:
        /*0100*/ 	.byte	0x04, 0x36
        /*0102*/ 	.short	(.L_2195 - .L_2194)
.L_2194:
        /*0104*/ 	.word	0x00000008
.L_2195:


//--------------------- .nv.info._Z25multi_tensor_apply_kernelI18TensorListMetadataILi5ELb0EEN18transformer_engine17multi_tensor_adam17AdamFunctorMasterIf13__nv_bfloat16flEEJffffffNS3_10adamMode_tEfEEvlPViT_T0_DpT1_ --------------------------
	.section	.nv.info._Z25multi_tensor_apply_kernelI18TensorListMetadataILi5ELb0EEN18transformer_engine17multi_tensor_adam17AdamFunctorMasterIf13__nv_bfloat16flEEJffffffNS3_10adamMode_tEfEEvlPViT_T0_DpT1_,"",@"SHT_CUDA_INFO"
	.sectionflags	@""
	.align	4


	//----- nvinfo : EIATTR_CUDA_API_VERSION
	.align		4
        /*0000*/ 	.byte	0x04, 0x37
        /*0002*/ 	.short	(.L_2197 - .L_2196)
.L_2196:
        /*0004*/ 	.word	0x00000082


	//----- nvinfo : EIATTR_KPARAM_INFO
	.align		4
.L_2197:
        /*0008*/ 	.byte	0x04, 0x17
        /*000a*/ 	.short	(.L_2199 - .L_2198)
.L_2198:
        /*000c*/ 	.word	0x00000000
        /*0010*/ 	.short	0x000b
        /*0012*/ 	.short	0x0ba0
        /*0014*/ 	.byte	0x00, 0xf0, 0x11, 0x00


	//----- nvinfo : EIATTR_KPARAM_INFO
	.align		4
.L_2199:
        /*0018*/ 	.byte	0x04, 0x17
        /*001a*/ 	.short	(.L_2201 - .L_2200)
.L_2200:
        /*001c*/ 	.word	0x00000000
        /*0020*/ 	.short	0x000a
        /*0022*/ 	.short	0x0b9c
        /*0024*/ 	.byte	0x00, 0xf0, 0x11, 0x00


	//----- nvinfo : EIATTR_KPARAM_INFO
	.align		4
.L_2201:
        /*0028*/ 	.byte	0x04, 0x17
        /*002a*/ 	.short	(.L_2203 - .L_2202)
.L_2202:
        /*002c*/ 	.word	0x00000000
        /*0030*/ 	.short	0x0009
        /*0032*/ 	.short	0x0b98
        /*0034*/ 	.byte	0x00, 0xf0, 0x11, 0x00


	//----- nvinfo : EIATTR_KPARAM_INFO
	.align		4
.L_2203:
        /*0038*/ 	.byte	0x04, 0x17
        /*003a*/ 	.short	(.L_2205 - .L_2204)
.L_2204:
        /*003c*/ 	.word	0x00000000
        /*0040*/ 	.short	0x0008
        /*0042*/ 	.short	0x0b94
        /*0044*/ 	.byte	0x00, 0xf0, 0x11, 0x00


	//----- nvinfo : EIATTR_KPARAM_INFO
	.align		4
.L_2205:
        /*0048*/ 	.byte	0x04, 0x17
        /*004a*/ 	.short	(.L_2207 - .L_2206)
.L_2206:
        /*004c*/ 	.word	0x00000000
        /*0050*/ 	.short	0x0007
        /*0052*/ 	.short	0x0b90
        /*0054*/ 	.byte	0x00, 0xf0, 0x11, 0x00


	//----- nvinfo : EIATTR_KPARAM_INFO
	.align		4
.L_2207:
        /*0058*/ 	.byte	0x04, 0x17
        /*005a*/ 	.short	(.L_2209 - .L_2208)
.L_2208:
        /*005c*/ 	.word	0x00000000
        /*0060*/ 	.short	0x0006
        /*0062*/ 	.short	0x0b8c
        /*0064*/ 	.byte	0x00, 0xf0, 0x11, 0x00


	//----- nvinfo : EIATTR_KPARAM_INFO
	.align		4
.L_2209:
        /*0068*/ 	.byte	0x04, 0x17
        /*006a*/ 	.short	(.L_2211 - .L_2210)
.L_2210:
        /*006c*/ 	.word	0x00000000
        /*0070*/ 	.short	0x0005
        /*0072*/ 	.short	0x0b88
        /*0074*/ 	.byte	0x00, 0xf0, 0x11, 0x00


	//----- nvinfo : EIATTR_KPARAM_INFO
	.align		4
.L_2211:
        /*0078*/ 	.byte	0x04, 0x17
        /*007a*/ 	.short	(.L_2213 - .L_2212)
.L_2212:
        /*007c*/ 	.word	0x00000000
        /*0080*/ 	.short	0x0004
        /*0082*/ 	.short	0x0b84
        /*0084*/ 	.byte	0x00, 0xf0, 0x11, 0x00


	//----- nvinfo : EIATTR_KPARAM_INFO
	.align		4
.L_2213:
        /*0088*/ 	.byte	0x04, 0x17
        /*008a*/ 	.short	(.L_2215 - .L_2214)
.L_2214:
        /*008c*/ 	.word	0x00000000
        /*0090*/ 	.short	0x0003
        /*0092*/ 	.short	0x0b80
        /*0094*/ 	.byte	0x00, 0xf0, 0x05, 0x00


	//----- nvinfo : EIATTR_KPARAM_INFO
	.align		4
.L_2215:
        /*0098*/ 	.byte	0x04, 0x17
        /*009a*/ 	.short	(.L_2217 - .L_2216)
.L_2216:
        /*009c*/ 	.word	0x00000000
        /*00a0*/ 	.short	0x0002
        /*00a2*/ 	.short	0x0010
        /*00a4*/ 	.byte	0x00, 0xf0, 0xc1, 0x2d


	//----- nvinfo : EIATTR_KPARAM_INFO
	.align		4
.L_2217:
        /*00a8*/ 	.byte	0x04, 0x17
        /*00aa*/ 	.short	(.L_2219 - .L_2218)
.L_2218:
        /*00ac*/ 	.word	0x00000000
        /*00b0*/ 	.short	0x0001
        /*00b2*/ 	.short	0x0008
        /*00b4*/ 	.byte	0x00, 0xf5, 0x21, 0x00


	//----- nvinfo : EIATTR_KPARAM_INFO
	.align		4
.L_2219:
        /*00b8*/ 	.byte	0x04, 0x17
        /*00ba*/ 	.short	(.L_2221 - .L_2220)
.L_2220:
        /*00bc*/ 	.word	0x00000000
        /*00c0*/ 	.short	0x0000
        /*00c2*/ 	.short	0x0000
        /*00c4*/ 	.byte	0x00, 0xf0, 0x21, 0x00


	//----- nvinfo : EIATTR_SPARSE_MMA_MASK
	.align		4
.L_2221:
        /*00c8*/ 	.byte	0x03, 0x50
        /*00ca*/ 	.short	0x0000


	//----- nvinfo : EIATTR_MAXREG_COUNT
	.align		4
        /*00cc*/ 	.byte	0x03, 0x1b
        /*00ce*/ 	.short	0x00ff


	//----- nvinfo : EIATTR_MERCURY_ISA_VERSION
	.align		4
        /*00d0*/ 	.byte	0x03, 0x5f
        /*00d2*/ 	.short	0x0101


	//----- nvinfo : EIATTR_VRC_CTA_INIT_COUNT
	.align		4
        /*00d4*/ 	.byte	0x02, 0x4a
	.zero		1
	.zero		1


	//----- nvinfo : EIATTR_EXIT_INSTR_OFFSETS
	.align		4
        /*00d8*/ 	.byte	0x04, 0x1c
        /*00da*/ 	.short	(.L_2223 - .L_2222)


	//   ....[0]....
.L_2222:
        /*00dc*/ 	.word	0x000001a0


	//   ....[1]....
        /*00e0*/ 	.word	0x00001fd0


	//   ....[2]....
        /*00e4*/ 	.word	0x00003c10


	//----- nvinfo : EIATTR_CRS_STACK_SIZE
	.align		4
.L_2223:
        /*00e8*/ 	.byte	0x04, 0x1e
        /*00ea*/ 	.short	(.L_2225 - .L_2224)
.L_2224:
        /*00ec*/ 	.word	0x00000000


	//----- nvinfo : EIATTR_CBANK_PARAM_SIZE
	.align		4
.L_2225:
        /*00f0*/ 	.byte	0x03, 0x19
        /*00f2*/ 	.short	0x0ba4


	//----- nvinfo : EIATTR_PARAM_CBANK
	.align		4
        /*00f4*/ 	.byte	0x04, 0x0a
        /*00f6*/ 	.short	(.L_2227 - .L_2226)
	.align		4
.L_2226:
        /*00f8*/ 	.word	index@(.nv.constant0._Z25multi_tensor_apply_kernelI18TensorListMetadataILi5ELb0EEN18transformer_engine17multi_tensor_adam17AdamFunctorMasterIf13__nv_bfloat16flEEJffffffNS3_10adamMode_tEfEEvlPViT_T0_DpT1_)
        /*00fc*/ 	.short	0x0380
        /*00fe*/ 	.short	0x0ba4


	//----- nvinfo : EIATTR_SW_WAR
	.align		4
.L_2227:
        /*0100*/ 	.byte	0x04, 0x36
        /*0102*/ 	.short	(.L_2229 - .L_2228)
.L_2228:
        /*0104*/ 	.word	0x00000008
.L_2229:


//--------------------- .nv.info._Z25multi_tensor_apply_kernelI18TensorListMetadataILi5ELb0EEN18transformer_engine17multi_tensor_adam17AdamFunctorMasterIf6__halfflEEJffffffNS3_10adamMode_tEfEEvlPViT_T0_DpT1_ --------------------------
	.section	.nv.info._Z25multi_tensor_apply_kernelI18TensorListMetadataILi5ELb0EEN18transformer_engine17multi_tensor_adam17AdamFunctorMasterIf6__halfflEEJffffffNS3_10adamMode_tEfEEvlPViT_T0_DpT1_,"",@"SHT_CUDA_INFO"
	.sectionflags	@""
	.align	4


	//----- nvinfo : EIATTR_CUDA_API_VERSION
	.align		4
        /*0000*/ 	.byte	0x04, 0x37
        /*0002*/ 	.short	(.L_2231 - .L_2230)
.L_2230:
        /*0004*/ 	.word	0x00000082


	//----- nvinfo : EIATTR_KPARAM_INFO
	.align		4
.L_2231:
        /*0008*/ 	.byte	0x04, 0x17
        /*000a*/ 	.short	(.L_2233 - .L_2232)
.L_2232:
        /*000c*/ 	.word	0x00000000
        /*0010*/ 	.short	0x000b
        /*0012*/ 	.short	0x0ba0
        /*0014*/ 	.byte	0x00, 0xf0, 0x11, 0x00


	//----- nvinfo : EIATTR_KPARAM_INFO
	.align		4
.L_2233:
        /*0018*/ 	.byte	0x04, 0x17
        /*001a*/ 	.short	(.L_2235 - .L_2234)
.L_2234:
        /*001c*/ 	.word	0x00000000
        /*0020*/ 	.short	0x000a
        /*0022*/ 	.short	0x0b9c
        /*0024*/ 	.byte	0x00, 0xf0, 0x11, 0x00


	//----- nvinfo : EIATTR_KPARAM_INFO
	.align		4
.L_2235:
        /*0028*/ 	.byte	0x04, 0x17
        /*002a*/ 	.short	(.L_2237 - .L_2236)
.L_2236:
        /*002c*/ 	.word	0x00000000
        /*0030*/ 	.short	0x0009
        /*0032*/ 	.short	0x0b98
        /*0034*/ 	.byte	0x00, 0xf0, 0x11, 0x00


	//----- nvinfo : EIATTR_KPARAM_INFO
	.align		4
.L_2237:
        /*0038*/ 	.byte	0x04, 0x17
        /*003a*/ 	.short	(.L_2239 - .L_2238)
.L_2238:
        /*003c*/ 	.word	0x00000000
        /*0040*/ 	.short	0x0008
        /*0042*/ 	.short	0x0b94
        /*0044*/ 	.byte	0x00, 0xf0, 0x11, 0x00


	//----- nvinfo : EIATTR_KPARAM_INFO
	.align		4
.L_2239:
        /*0048*/ 	.byte	0x04, 0x17
        /*004a*/ 	.short	(.L_2241 - .L_2240)
.L_2240:
        /*004c*/ 	.word	0x00000000
        /*0050*/ 	.short	0x0007
        /*0052*/ 	.short	0x0b90
        /*0054*/ 	.byte	0x00, 0xf0, 0x11, 0x00


	//----- nvinfo : EIATTR_KPARAM_INFO
	.align		4
.L_2241:
        /*0058*/ 	.byte	0x04, 0x17
        /*005a*/ 	.short	(.L_2243 - .L_2242)
.L_2242:
        /*005c*/ 	.word	0x00000000
        /*0060*/ 	.short	0x0006
        /*0062*/ 	.short	0x0b8c
        /*0064*/ 	.byte	0x00, 0xf0, 0x11, 0x00


	//----- nvinfo : EIATTR_KPARAM_INFO
	.align		4
.L_2243:
        /*0068*/ 	.byte	0x04, 0x17
        /*006a*/ 	.short	(.L_2245 - .L_2244)
.L_2244:
        /*006c*/ 	.word	0x00000000
        /*0070*/ 	.short	0x0005
        /*0072*/ 	.short	0x0b88
        /*0074*/ 	.byte	0x00, 0xf0, 0x11, 0x00


	//----- nvinfo : EIATTR_KPARAM_INFO
	.align		4
.L_2245:
        /*0078*/ 	.byte	0x04, 0x17
        /*007a*/ 	.short	(.L_2247 - .L_2246)
.L_2246:
        /*007c*/ 	.word	0x00000000
        /*0080*/ 	.short	0x0004
        /*0082*/ 	.short	0x0b84
        /*0084*/ 	.byte	0x00, 0xf0, 0x11, 0x00


	//----- nvinfo : EIATTR_KPARAM_INFO
	.align		4
.L_2247:
        /*0088*/ 	.byte	0x04, 0x17
        /*008a*/ 	.short	(.L_2249 - .L_2248)
.L_2248:
        /*008c*/ 	.word	0x00000000
        /*0090*/ 	.short	0x0003
        /*0092*/ 	.short	0x0b80
        /*0094*/ 	.byte	0x00, 0xf0, 0x05, 0x00


	//----- nvinfo : EIATTR_KPARAM_INFO
	.align		4
.L_2249:
        /*0098*/ 	.byte	0x04, 0x17
        /*009a*/ 	.short	(.L_2251 - .L_2250)
.L_2250:
        /*009c*/ 	.word	0x00000000
        /*00a0*/ 	.short	0x0002
        /*00a2*/ 	.short	0x0010
        /*00a4*/ 	.byte	0x00, 0xf0, 0xc1, 0x2d


	//----- nvinfo : EIATTR_KPARAM_INFO
	.align		4
.L_2251:
        /*00a8*/ 	.byte	0x04, 0x17
        /*00aa*/ 	.short	(.L_2253 - .L_2252)
.L_2252:
        /*00ac*/ 	.word	0x00000000
        /*00b0*/ 	.short	0x0001
        /*00b2*/ 	.short	0x0008
        /*00b4*/ 	.byte	0x00, 0xf5, 0x21, 0x00


	//----- nvinfo : EIATTR_KPARAM_INFO
	.align		4
.L_2253:
        /*00b8*/ 	.byte	0x04, 0x17
        /*00ba*/ 	.short	(.L_2255 - .L_2254)
.L_2254:
        /*00bc*/ 	.word	0x00000000
        /*00c0*/ 	.short	0x0000
        /*00c2*/ 	.short	0x0000
        /*00c4*/ 	.byte	0x00, 0xf0, 0x21, 0x00


	//----- nvinfo : EIATTR_SPARSE_MMA_MASK
	.align		4
.L_2255:
        /*00c8*/ 	.byte	0x03, 0x50
        /*00ca*/ 	.short	0x0000


	//----- nvinfo : EIATTR_MAXREG_COUNT
	.align		4
        /*00cc*/ 	.byte	0x03, 0x1b
        /*00ce*/ 	.short	0x00ff


	//----- nvinfo : EIATTR_MERCURY_ISA_VERSION
	.align		4
        /*00d0*/ 	.byte	0x03, 0x5f
        /*00d2*/ 	.short	0x0101


	//----- nvinfo : EIATTR_VRC_CTA_INIT_COUNT
	.align		4
        /*00d4*/ 	.byte	0x02, 0x4a
	.zero		1
	.zero		1


	//----- nvinfo : EIATTR_EXIT_INSTR_OFFSETS
	.align		4
        /*00d8*/ 	.byte	0x04, 0x1c
        /*00da*/ 	.short	(.L_2257 - .L_2256)


	//   ....[0]....
.L_2256:
        /*00dc*/ 	.word	0x000001a0


	//   ....[1]....
        /*00e0*/ 	.word	0x00001fd0


	//   ....[2]....
        /*00e4*/ 	.word	0x00003c10


	//----- nvinfo : EIATTR_CRS_STACK_SIZE
	.align		4
.L_2257:
        /*00e8*/ 	.byte	0x04, 0x1e
        /*00ea*/ 	.short	(.L_2259 - .L_2258)
.L_2258:
        /*00ec*/ 	.word	0x00000000


	//----- nvinfo : EIATTR_CBANK_PARAM_SIZE
	.align		4
.L_2259:
        /*00f0*/ 	.byte	0x03, 0x19
        /*00f2*/ 	.short	0x0ba4


	//----- nvinfo : EIATTR_PARAM_CBANK
	.align		4
        /*00f4*/ 	.byte	0x04, 0x0a
        /*00f6*/ 	.short	(.L_2261 - .L_2260)
	.align		4
.L_2260:
        /*00f8*/ 	.word	index@(.nv.constant0._Z25multi_tensor_apply_kernelI18TensorListMetadataILi5ELb0EEN18transformer_engine17multi_tensor_adam17AdamFunctorMasterIf6__halfflEEJffffffNS3_10adamMode_tEfEEvlPViT_T0_DpT1_)
        /*00fc*/ 	.short	0x0380
        /*00fe*/ 	.short	0x0ba4


	//----- nvinfo : EIATTR_SW_WAR
	.align		4
.L_2261:
        /*0100*/ 	.byte	0x04, 0x36
        /*0102*/ 	.short	(.L_2263 - .L_2262)
.L_2262:
        /*0104*/ 	.word	0x00000008
.L_2263:


//--------------------- .nv.info._Z25multi_tensor_apply_kernelI18TensorListMetadataILi5ELb0EEN18transformer_engine17multi_tensor_adam17AdamFunctorMasterIffflEEJffffffNS3_10adamMode_tEfEEvlPViT_T0_DpT1_ --------------------------
	.section	.nv.info._Z25multi_tensor_apply_kernelI18TensorListMetadataILi5ELb0EEN18transformer_engine17multi_tensor_adam17AdamFunctorMasterIffflEEJffffffNS3_10adamMode_tEfEEvlPViT_T0_DpT1_,"",@"SHT_CUDA_INFO"
	.sectionflags	@""
	.align	4


	//----- nvinfo : EIATTR_CUDA_API_VERSION
	.align		4
        /*0000*/ 	.byte	0x04, 0x37
        /*0002*/ 	.short	(.L_2265 - .L_2264)
.L_2264:
        /*0004*/ 	.word	0x00000082


	//----- nvinfo : EIATTR_KPARAM_INFO
	.align		4
.L_2265:
        /*0008*/ 	.byte	0x04, 0x17
        /*000a*/ 	.short	(.L_2267 - .L_2266)
.L_2266:
        /*000c*/ 	.word	0x00000000
        /*0010*/ 	.short	0x000b
        /*0012*/ 	.short	0x0ba0
        /*0014*/ 	.byte	0x00, 0xf0, 0x11, 0x00


	//----- nvinfo : EIATTR_KPARAM_INFO
	.align		4
.L_2267:
        /*0018*/ 	.byte	0x04, 0x17
        /*001a*/ 	.short	(.L_2269 - .L_2268)
.L_2268:
        /*001c*/ 	.word	0x00000000
        /*0020*/ 	.short	0x000a
        /*0022*/ 	.short	0x0b9c
        /*0024*/ 	.byte	0x00, 0xf0, 0x11, 0x00


	//----- nvinfo : EIATTR_KPARAM_INFO
	.align		4
.L_2269:
        /*0028*/ 	.byte	0x04, 0x17
        /*002a*/ 	.short	(.L_2271 - .L_2270)
.L_2270:
        /*002c*/ 	.word	0x00000000
        /*0030*/ 	.short	0x0009
        /*0032*/ 	.short	0x0b98
        /*0034*/ 	.byte	0x00, 0xf0, 0x11, 0x00


	//----- nvinfo : EIATTR_KPARAM_INFO
	.align		4
.L_2271:
        /*0038*/ 	.byte	0x04, 0x17
        /*003a*/ 	.short	(.L_2273 - .L_2272)
.L_2272:
        /*003c*/ 	.word	0x00000000
        /*0040*/ 	.short	0x0008
        /*0042*/ 	.short	0x0b94
        /*0044*/ 	.byte	0x00, 0xf0, 0x11, 0x00


	//----- nvinfo : EIATTR_KPARAM_INFO
	.align		4
.L_2273:
        /*0048*/ 	.byte	0x04, 0x17
        /*004a*/ 	.short	(.L_2275 - .L_2274)
.L_2274:
        /*004c*/ 	.word	0x00000000
        /*0050*/ 	.short	0x0007
        /*0052*/ 	.short	0x0b90
        /*0054*/ 	.byte	0x00, 0xf0, 0x11, 0x00


	//----- nvinfo : EIATTR_KPARAM_INFO
	.align		4
.L_2275:
        /*0058*/ 	.byte	0x04, 0x17
        /*005a*/ 	.short	(.L_2277 - .L_2276)
.L_2276:
        /*005c*/ 	.word	0x00000000
        /*0060*/ 	.short	0x0006
        /*0062*/ 	.short	0x0b8c
        /*0064*/ 	.byte	0x00, 0xf0, 0x11, 0x00


	//----- nvinfo : EIATTR_KPARAM_INFO
	.align		4
.L_2277:
        /*0068*/ 	.byte	0x04, 0x17
        /*006a*/ 	.short	(.L_2279 - .L_2278)
.L_2278:
        /*006c*/ 	.word	0x00000000
        /*0070*/ 	.short	0x0005
        /*0072*/ 	.short	0x0b88
        /*0074*/ 	.byte	0x00, 0xf0, 0x11, 0x00


	//----- nvinfo : EIATTR_KPARAM_INFO
	.align		4
.L_2279:
        /*0078*/ 	.byte	0x04, 0x17
        /*007a*/ 	.short	(.L_2281 - .L_2280)
.L_2280:
        /*007c*/ 	.word	0x00000000
        /*0080*/ 	.short	0x0004
        /*0082*/ 	.short	0x0b84
        /*0084*/ 	.byte	0x00, 0xf0, 0x11, 0x00


	//----- nvinfo : EIATTR_KPARAM_INFO
	.align		4
.L_2281:
        /*0088*/ 	.byte	0x04, 0x17
        /*008a*/ 	.short	(.L_2283 - .L_2282)
.L_2282:
        /*008c*/ 	.word	0x00000000
        /*0090*/ 	.short	0x0003
        /*0092*/ 	.short	0x0b80
        /*0094*/ 	.byte	0x00, 0xf0, 0x05, 0x00


	//----- nvinfo : EIATTR_KPARAM_INFO
	.align		4
.L_2283:
        /*0098*/ 	.byte	0x04, 0x17
        /*009a*/ 	.short	(.L_2285 - .L_2284)
.L_2284:
        /*009c*/ 	.word	0x00000000
        /*00a0*/ 	.short	0x0002
        /*00a2*/ 	.short	0x0010
        /*00a4*/ 	.byte	0x00, 0xf0, 0xc1, 0x2d


	//----- nvinfo : EIATTR_KPARAM_INFO
	.align		4
.L_2285:
        /*00a8*/ 	.byte	0x04, 0x17
        /*00aa*/ 	.short	(.L_2287 - .L_2286)
.L_2286:
        /*00ac*/ 	.word	0x00000000
        /*00b0*/ 	.short	0x0001
        /*00b2*/ 	.short	0x0008
        /*00b4*/ 	.byte	0x00, 0xf5, 0x21, 0x00


	//----- nvinfo : EIATTR_KPARAM_INFO
	.align		4
.L_2287:
        /*00b8*/ 	.byte	0x04, 0x17
        /*00ba*/ 	.short	(.L_2289 - .L_2288)
.L_2288:
        /*00bc*/ 	.word	0x00000000
        /*00c0*/ 	.short	0x0000
        /*00c2*/ 	.short	0x0000
        /*00c4*/ 	.byte	0x00, 0xf0, 0x21, 0x00


	//----- nvinfo : EIATTR_SPARSE_MMA_MASK
	.align		4
.L_2289:
        /*00c8*/ 	.byte	0x03, 0x50
        /*00ca*/ 	.short	0x0000


	//----- nvinfo : EIATTR_MAXREG_COUNT
	.align		4
        /*00cc*/ 	.byte	0x03, 0x1b
        /*00ce*/ 	.short	0x00ff


	//----- nvinfo : EIATTR_MERCURY_ISA_VERSION
	.align		4
        /*00d0*/ 	.byte	0x03, 0x5f
        /*00d2*/ 	.short	0x0101


	//----- nvinfo : EIATTR_VRC_CTA_INIT_COUNT
	.align		4
        /*00d4*/ 	.byte	0x02, 0x4a
	.zero		1
	.zero		1


	//----- nvinfo : EIATTR_EXIT_INSTR_OFFSETS
	.align		4
        /*00d8*/ 	.byte	0x04, 0x1c
        /*00da*/ 	.short	(.L_2291 - .L_2290)


	//   ....[0]....
.L_2290:
        /*00dc*/ 	.word	0x000001a0


	//   ....[1]....
        /*00e0*/ 	.word	0x00001f50


	//   ....[2]....
        /*00e4*/ 	.word	0x00003ae0


	//----- nvinfo : EIATTR_CRS_STACK_SIZE
	.align		4
.L_2291:
        /*00e8*/ 	.byte	0x04, 0x1e
        /*00ea*/ 	.short	(.L_2293 - .L_2292)
.L_2292:
        /*00ec*/ 	.word	0x00000000


	//----- nvinfo : EIATTR_CBANK_PARAM_SIZE
	.align		4
.L_2293:
        /*00f0*/ 	.byte	0x03, 0x19
        /*00f2*/ 	.short	0x0ba4


	//----- nvinfo : EIATTR_PARAM_CBANK
	.align		4
        /*00f4*/ 	.byte	0x04, 0x0a
        /*00f6*/ 	.short	(.L_2295 - .L_2294)
	.align		4
.L_2294:
        /*00f8*/ 	.word	index@(.nv.constant0._Z25multi_tensor_apply_kernelI18TensorListMetadataILi5ELb0EEN18transformer_engine17multi_tensor_adam17AdamFunctorMasterIffflEEJffffffNS3_10adamMode_tEfEEvlPViT_T0_DpT1_)
        /*00fc*/ 	.short	0x0380
        /*00fe*/ 	.short	0x0ba4


	//----- nvinfo : EIATTR_SW_WAR
	.align		4
.L_2295:
        /*0100*/ 	.byte	0x04, 0x36
        /*0102*/ 	.short	(.L_2297 - .L_2296)
.L_2296:
        /*0104*/ 	.word	0x00000008
.L_2297:


//--------------------- .nv.info._Z25multi_tensor_apply_kernelI18TensorListMetadataILi4ELb0EEN18transformer_engine17multi_tensor_adam11AdamFunctorI13__nv_bfloat16S5_flEEJffffffNS3_10adamMode_tEfEEvlPViT_T0_DpT1_ --------------------------
	.section	.nv.info._Z25multi_tensor_apply_kernelI18TensorListMetadataILi4ELb0EEN18transformer_engine17multi_tensor_adam11AdamFunctorI13__nv_bfloat16S5_flEEJffffffNS3_10adamMode_tEfEEvlPViT_T0_DpT1_,"",@"SHT_CUDA_INFO"
	.sectionflags	@""
	.align	4


	//----- nvinfo : EIATTR_CUDA_API_VERSION
	.align		4
        /*0000*/ 	.byte	0x04, 0x37
        /*0002*/ 	.short	(.L_2299 - .L_2298)
.L_2298:
        /*0004*/ 	.word	0x00000082


	//----- nvinfo : EIATTR_KPARAM_INFO
	.align		4
.L_2299:
        /*0008*/ 	.byte	0x04, 0x17
        /*000a*/ 	.short	(.L_2301 - .L_2300)
.L_2300:
        /*000c*/ 	.word	0x00000000
        /*0010*/ 	.short	0x000b
        /*0012*/ 	.short	0x0b88
        /*0014*/ 	.byte	0x00, 0xf0, 0x11, 0x00


	//----- nvinfo : EIATTR_KPARAM_INFO
	.align		4
.L_2301:
        /*0018*/ 	.byte	0x04, 0x17
        /*001a*/ 	.short	(.L_2303 - .L_2302)
.L_2302:
        /*001c*/ 	.word	0x00000000
        /*0020*/ 	.short	0x000a
        /*0022*/ 	.short	0x0b84
        /*0024*/ 	.byte	0x00, 0xf0, 0x11, 0x00


	//----- nvinfo : EIATTR_KPARAM_INFO
	.align		4
.L_2303:
        /*0028*/ 	.byte	0x04, 0x17
        /*002a*/ 	.short	(.L_2305 - .L_2304)
.L_2304:
        /*002c*/ 	.word	0x00000000
        /*0030*/ 	.short	0x0009
        /*0032*/ 	.short	0x0b80
        /*0034*/ 	.byte	0x00, 0xf0, 0x11, 0x00


	//----- nvinfo : EIATTR_KPARAM_INFO
	.align		4
.L_2305:
        /*0038*/ 	.byte	0x04, 0x17
        /*003a*/ 	.short	(.L_2307 - .L_2306)
.L_2306:
        /*003c*/ 	.word	0x00000000
        /*0040*/ 	.short	0x0008
        /*0042*/ 	.short	0x0b7c
        /*0044*/ 	.byte	0x00, 0xf0, 0x11, 0x00


	//----- nvinfo : EIATTR_KPARAM_INFO
	.align		4
.L_2307:
        /*0048*/ 	.byte	0x04, 0x17
        /*004a*/ 	.short	(.L_2309 - .L_2308)
.L_2308:
        /*004c*/ 	.word	0x00000000
        /*0050*/ 	.short	0x0007
        /*0052*/ 	.short	0x0b78
        /*0054*/ 	.byte	0x00, 0xf0, 0x11, 0x00


	//----- nvinfo : EIATTR_KPARAM_INFO
	.align		4
.L_2309:
        /*0058*/ 	.byte	0x04, 0x17
        /*005a*/ 	.short	(.L_2311 - .L_2310)
.L_2310:
        /*005c*/ 	.word	0x00000000
        /*0060*/ 	.short	0x0006
        /*0062*/ 	.short	0x0b74
        /*0064*/ 	.byte	0x00, 0xf0, 0x11, 0x00


	//----- nvinfo : EIATTR_KPARAM_INFO
	.align		4
.L_2311:
        /*0068*/ 	.byte	0x04, 0x17
        /*006a*/ 	.short	(.L_2313 - .L_2312)
.L_2312:
        /*006c*/ 	.word	0x00000000
        /*0070*/ 	.short	0x0005
        /*0072*/ 	.short	0x0b70
        /*0074*/ 	.byte	0x00, 0xf0, 0x11, 0x00


	//----- nvinfo : EIATTR_KPARAM_INFO
	.align		4
.L_2313:
        /*0078*/ 	.byte	0x04, 0x17
        /*007a*/ 	.short	(.L_2315 - .L_2314)
.L_2314:
        /*007c*/ 	.word	0x00000000
        /*0080*/ 	.short	0x0004
        /*0082*/ 	.short	0x0b6c
        /*0084*/ 	.byte	0x00, 0xf0, 0x11, 0x00


	//----- nvinfo : EIATTR_KPARAM_INFO
	.align		4
.L_2315:
        /*0088*/ 	.byte	0x04, 0x17
        /*008a*/ 	.short	(.L_2317 - .L_2316)
.L_2316:
        /*008c*/ 	.word	0x00000000
        /*0090*/ 	.short	0x0003
        /*0092*/ 	.short	0x0b68
        /*0094*/ 	.byte	0x00, 0xf0, 0x05, 0x00


	//----- nvinfo : EIATTR_KPARAM_INFO
	.align		4
.L_2317:
        /*0098*/ 	.byte	0x04, 0x17
        /*009a*/ 	.short	(.L_2319 - .L_2318)
.L_2318:
        /*009c*/ 	.word	0x00000000
        /*00a0*/ 	.short	0x0002
        /*00a2*/ 	.short	0x0010
        /*00a4*/ 	.byte	0x00, 0xf0, 0x61, 0x2d


	//----- nvinfo : EIATTR_KPARAM_INFO
	.align		4
.L_2319:
        /*00a8*/ 	.byte	0x04, 0x17
        /*00aa*/ 	.short	(.L_2321 - .L_2320)
.L_2320:
        /*00ac*/ 	.word	0x00000000
        /*00b0*/ 	.short	0x0001
        /*00b2*/ 	.short	0x0008
        /*00b4*/ 	.byte	0x00, 0xf5, 0x21, 0x00


	//----- nvinfo : EIATTR_KPARAM_INFO
	.align		4
.L_2321:
        /*00b8*/ 	.byte	0x04, 0x17
        /*00ba*/ 	.short	(.L_2323 - .L_2322)
.L_2322:
        /*00bc*/ 	.word	0x00000000
        /*00c0*/ 	.short	0x0000
        /*00c2*/ 	.short	0x0000
        /*00c4*/ 	.byte	0x00, 0xf0, 0x21, 0x00


	//----- nvinfo : EIATTR_SPARSE_MMA_MASK
	.align		4
.L_2323:
        /*00c8*/ 	.byte	0x03, 0x50
        /*00ca*/ 	.short	0x0000


	//----- nvinfo : EIATTR_MAXREG_COUNT
	.align		4
        /*00cc*/ 	.byte	0x03, 0x1b
        /*00ce*/ 	.short	0x00ff


	//----- nvinfo : EIATTR_MERCURY_ISA_VERSION
	.align		4
        /*00d0*/ 	.byte	0x03, 0x5f
        /*00d2*/ 	.short	0x0101


	//----- nvinfo : EIATTR_VRC_CTA_INIT_COUNT
	.align		4
        /*00d4*/ 	.byte	0x02, 0x4a
	.zero		1
	.zero		1


	//----- nvinfo : EIATTR_EXIT_INSTR_OFFSETS
	.align		4
        /*00d8*/ 	.byte	0x04, 0x1c
        /*00da*/ 	.short	(.L_2325 - .L_2324)


	//   ....[0]....
.L_2324:
        /*00dc*/ 	.word	0x000001a0


	//   ....[1]....
        /*00e0*/ 	.word	0x00001e40


	//   ....[2]....
        /*00e4*/ 	.word	0x00003910


	//----- nvinfo : EIATTR_CRS_STACK_SIZE
	.align		4
.L_2325:
        /*00e8*/ 	.byte	0x04, 0x1e
        /*00ea*/ 	.short	(.L_2327 - .L_2326)
.L_2326:
        /*00ec*/ 	.word	0x00000000


	//----- nvinfo : EIATTR_CBANK_PARAM_SIZE
	.align		4
.L_2327:
        /*00f0*/ 	.byte	0x03, 0x19
        /*00f2*/ 	.short	0x0b8c


	//----- nvinfo : EIATTR_PARAM_CBANK
	.align		4
        /*00f4*/ 	.byte	0x04, 0x0a
        /*00f6*/ 	.short	(.L_2329 - .L_2328)
	.align		4
.L_2328:
        /*00f8*/ 	.word	index@(.nv.constant0._Z25multi_tensor_apply_kernelI18TensorListMetadataILi4ELb0EEN18transformer_engine17multi_tensor_adam11AdamFunctorI13__nv_bfloat16S5_flEEJffffffNS3_10adamMode_tEfEEvlPViT_T0_DpT1_)
        /*00fc*/ 	.short	0x0380
        /*00fe*/ 	.short	0x0b8c


	//----- nvinfo : EIATTR_SW_WAR
	.align		4
.L_2329:
        /*0100*/ 	.byte	0x04, 0x36
        /*0102*/ 	.short	(.L_2331 - .L_2330)
.L_2330:
        /*0104*/ 	.word	0x00000008
.L_2331:


//--------------------- .nv.info._Z25multi_tensor_apply_kernelI18TensorListMetadataILi4ELb0EEN18transformer_engine17multi_tensor_adam11AdamFunctorI13__nv_bfloat166__halfflEEJffffffNS3_10adamMode_tEfEEvlPViT_T0_DpT1_ --------------------------
	.section	.nv.info._Z25multi_tensor_apply_kernelI18TensorListMetadataILi4ELb0EEN18transformer_engine17multi_tensor_adam11AdamFunctorI13__nv_bfloat166__halfflEEJffffffNS3_10adamMode_tEfEEvlPViT_T0_DpT1_,"",@"SHT_CUDA_INFO"
	.sectionflags	@""
	.align	4


	//----- nvinfo : EIATTR_CUDA_API_VERSION
	.align		4
        /*0000*/ 	.byte	0x04, 0x37
        /*0002*/ 	.short	(.L_2333 - .L_2332)
.L_2332:
        /*0004*/ 	.word	0x00000082


	//----- nvinfo : EIATTR_KPARAM_INFO
	.align		4
.L_2333:
        /*0008*/ 	.byte	0x04, 0x17
        /*000a*/ 	.short	(.L_2335 - .L_2334)
.L_2334:
        /*000c*/ 	.word	0x00000000
        /*0010*/ 	.short	0x000b
        /*0012*/ 	.short	0x0b88
        /*0014*/ 	.byte	0x00, 0xf0, 0x11, 0x00


	//----- nvinfo : EIATTR_KPARAM_INFO
	.align		4
.L_2335:
        /*0018*/ 	.byte	0x04, 0x17
        /*001a*/ 	.short	(.L_2337 - .L_2336)
.L_2336:
        /*001c*/ 	.word	0x00000000
        /*0020*/ 	.short	0x000a
        /*0022*/ 	.short	0x0b84
        /*0024*/ 	.byte	0x00, 0xf0, 0x11, 0x00


	//----- nvinfo : EIATTR_KPARAM_INFO
	.align		4
.L_2337:
        /*0028*/ 	.byte	0x04, 0x17
        /*002a*/ 	.short	(.L_2339 - .L_2338)
.L_2338:
        /*002c*/ 	.word	0x00000000
        /*0030*/ 	.short	0x0009
        /*0032*/ 	.short	0x0b80
        /*0034*/ 	.byte	0x00, 0xf0, 0x11, 0x00


	//----- nvinfo : EIATTR_KPARAM_INFO
	.align		4
.L_2339:
        /*0038*/ 	.byte	0x04, 0x17
        /*003a*/ 	.short	(.L_2341 - .L_2340)
.L_2340:
        /*003c*/ 	.word	0x00000000
        /*0040*/ 	.short	0x0008
        /*0042*/ 	.short	0x0b7c
        /*0044*/ 	.byte	0x00, 0xf0, 0x11, 0x00


	//----- nvinfo : EIATTR_KPARAM_INFO
	.align		4
.L_2341:
        /*0048*/ 	.byte	0x04, 0x17
        /*004a*/ 	.short	(.L_2343 - .L_2342)
.L_2342:
        /*004c*/ 	.word	0x00000000
        /*0050*/ 	.short	0x0007
        /*0052*/ 	.short	0x0b78
        /*0054*/ 	.byte	0x00, 0xf0, 0x11, 0x00


	//----- nvinfo : EIATTR_KPARAM_INFO
	.align		4
.L_2343:
        /*0058*/ 	.byte	0x04, 0x17
        /*005a*/ 	.short	(.L_2345 - .L_2344)
.L_2344:
        /*005c*/ 	.word	0x00000000
        /*0060*/ 	.short	0x0006
        /*0062*/ 	.short	0x0b74
        /*0064*/ 	.byte	0x00, 0xf0, 0x11, 0x00


	//----- nvinfo : EIATTR_KPARAM_INFO
	.align		4
.L_2345:
        /*0068*/ 	.byte	0x04, 0x17
        /*006a*/ 	.short	(.L_2347 - .L_2346)
.L_2346:
        /*006c*/ 	.word	0x00000000
        /*0070*/ 	.short	0x0005
        /*0072*/ 	.short	0x0b70
        /*0074*/ 	.byte	0x00, 0xf0, 0x11, 0x00


	//----- nvinfo : EIATTR_KPARAM_INFO
	.align		4
.L_2347:
        /*0078*/ 	.byte	0x04, 0x17
        /*007a*/ 	.short	(.L_2349 - .L_2348)
.L_2348:
        /*007c*/ 	.word	0x00000000
        /*0080*/ 	.short	0x0004
        /*0082*/ 	.short	0x0b6c
        /*0084*/ 	.byte	0x00, 0xf0, 0x11, 0x00


	//----- nvinfo : EIATTR_KPARAM_INFO
	.align		4
.L_2349:
        /*0088*/ 	.byte	0x04, 0x17
        /*008a*/ 	.short	(.L_2351 - .L_2350)
.L_2350:
        /*008c*/ 	.word	0x00000000
        /*0090*/ 	.short	0x0003
        /*0092*/ 	.short	0x0b68
        /*0094*/ 	.byte	0x00, 0xf0, 0x05, 0x00


	//----- nvinfo : EIATTR_KPARAM_INFO
	.align		4
.L_2351:
        /*0098*/ 	.byte	0x04, 0x17
        /*009a*/ 	.short	(.L_2353 - .L_2352)
.L_2352:
        /*009c*/ 	.word	0x00000000
        /*00a0*/ 	.short	0x0002
        /*00a2*/ 	.short	0x0010
        /*00a4*/ 	.byte	0x00, 0xf0, 0x61, 0x2d


	//----- nvinfo : EIATTR_KPARAM_INFO
	.align		4
.L_2353:
        /*00a8*/ 	.byte	0x04, 0x17
        /*00aa*/ 	.short	(.L_2355 - .L_2354)
.L_2354:
        /*00ac*/ 	.word	0x00000000
        /*00b0*/ 	.short	0x0001
        /*00b2*/ 	.short	0x0008
        /*00b4*/ 	.byte	0x00, 0xf5, 0x21, 0x00


	//----- nvinfo : EIATTR_KPARAM_INFO
	.align		4
.L_2355:
        /*00b8*/ 	.byte	0x04, 0x17
        /*00ba*/ 	.short	(.L_2357 - .L_2356)
.L_2356:
        /*00bc*/ 	.word	0x00000000
        /*00c0*/ 	.short	0x0000
        /*00c2*/ 	.short	0x0000
        /*00c4*/ 	.byte	0x00, 0xf0, 0x21, 0x00


	//----- nvinfo : EIATTR_SPARSE_MMA_MASK
	.align		4
.L_2357:
        /*00c8*/ 	.byte	0x03, 0x50
        /*00ca*/ 	.short	0x0000


	//----- nvinfo : EIATTR_MAXREG_COUNT
	.align		4
        /*00cc*/ 	.byte	0x03, 0x1b
        /*00ce*/ 	.short	0x00ff


	//----- nvinfo : EIATTR_MERCURY_ISA_VERSION
	.align		4
        /*00d0*/ 	.byte	0x03, 0x5f
        /*00d2*/ 	.short	0x0101


	//----- nvinfo : EIATTR_VRC_CTA_INIT_COUNT
	.align		4
        /*00d4*/ 	.byte	0x02, 0x4a
	.zero		1
	.zero		1


	//----- nvinfo : EIATTR_EXIT_INSTR_OFFSETS
	.align		4
        /*00d8*/ 	.byte	0x04, 0x1c
        /*00da*/ 	.short	(.L_2359 - .L_2358)


	//   ....[0]....
.L_2358:
        /*00dc*/ 	.word	0x000001a0


	//   ....[1]....
        /*00e0*/ 	.word	0x00001e30


	//   ....[2]....
        /*00e4*/ 	.word	0x00003900


	//----- nvinfo : EIATTR_CRS_STACK_SIZE
	.align		4
.L_2359:
        /*00e8*/ 	.byte	0x04, 0x1e
        /*00ea*/ 	.short	(.L_2361 - .L_2360)
.L_2360:
        /*00ec*/ 	.word	0x00000000


	//----- nvinfo : EIATTR_CBANK_PARAM_SIZE
	.align		4
.L_2361:
        /*00f0*/ 	.byte	0x03, 0x19
        /*00f2*/ 	.short	0x0b8c


	//----- nvinfo : EIATTR_PARAM_CBANK
	.align		4
        /*00f4*/ 	.byte	0x04, 0x0a
        /*00f6*/ 	.short	(.L_2363 - .L_2362)
	.align		4
.L_2362:
        /*00f8*/ 	.word	index@(.nv.constant0._Z25multi_tensor_apply_kernelI18TensorListMetadataILi4ELb0EEN18transformer_engine17multi_tensor_adam11AdamFunctorI13__nv_bfloat166__halfflEEJffffffNS3_10adamMode_tEfEEvlPViT_T0_DpT1_)
        /*00fc*/ 	.short	0x0380
        /*00fe*/ 	.short	0x0b8c


	//----- nvinfo : EIATTR_SW_WAR
	.align		4
.L_2363:
        /*0100*/ 	.byte	0x04, 0x36
        /*0102*/ 	.short	(.L_2365 - .L_2364)
.L_2364:
        /*0104*/ 	.word	0x00000008
.L_2365:


//--------------------- .nv.info._Z25multi_tensor_apply_kernelI18TensorListMetadataILi4ELb0EEN18transformer_engine17multi_tensor_adam11AdamFunctorI13__nv_bfloat16fflEEJffffffNS3_10adamMode_tEfEEvlPViT_T0_DpT1_ --------------------------
	.section	.nv.info._Z25multi_tensor_apply_kernelI18TensorListMetadataILi4ELb0EEN18transformer_engine17multi_tensor_adam11AdamFunctorI13__nv_bfloat16fflEEJffffffNS3_10adamMode_tEfEEvlPViT_T0_DpT1_,"",@"SHT_CUDA_INFO"
	.sectionflags	@""
	.align	4


	//----- nvinfo : EIATTR_CUDA_API_VERSION
	.align		4
        /*0000*/ 	.byte	0x04, 0x37
        /*0002*/ 	.short	(.L_2367 - .L_2366)
.L_2366:
        /*0004*/ 	.word	0x00000082


	//----- nvinfo : EIATTR_KPARAM_INFO
	.align		4
.L_2367:
        /*0008*/ 	.byte	0x04, 0x17
        /*000a*/ 	.short	(.L_2369 - .L_2368)
.L_2368:
        /*000c*/ 	.word	0x00000000
        /*0010*/ 	.short	0x000b
        /*0012*/ 	.short	0x0b88
        /*0014*/ 	.byte	0x00, 0xf0, 0x11, 0x00


	//----- nvinfo : EIATTR_KPARAM_INFO
	.align		4
.L_2369:
        /*0018*/ 	.byte	0x04, 0x17
        /*001a*/ 	.short	(.L_2371 - .L_2370)
.L_2370:
        /*001c*/ 	.word	0x00000000
        /*0020*/ 	.short	0x000a
        /*0022*/ 	.short	0x0b84
        /*0024*/ 	.byte	0x00, 0xf0, 0x11, 0x00


	//----- nvinfo : EIATTR_KPARAM_INFO
	.align		4
.L_2371:
        /*0028*/ 	.byte	0x04, 0x17
        /*002a*/ 	.short	(.L_2373 - .L_2372)
.L_2372:
        /*002c*/ 	.word	0x00000000
        /*0030*/ 	.short	0x0009
        /*0032*/ 	.short	0x0b80
        /*0034*/ 	.byte	0x00, 0xf0, 0x11, 0x00


	//----- nvinfo : EIATTR_KPARAM_INFO
	.align		4
.L_2373:
        /*0038*/ 	.byte	0x04, 0x17
        /*003a*/ 	.short	(.L_2375 - .L_2374)
.L_2374:
        /*003c*/ 	.word	0x00000000
        /*0040*/ 	.short	0x0008
        /*0042*/ 	.short	0x0b7c
        /*0044*/ 	.byte	0x00, 0xf0, 0x11, 0x00


	//----- nvinfo : EIATTR_KPARAM_INFO
	.align		4
.L_2375:
        /*0048*/ 	.byte	0x04, 0x17
        /*004a*/ 	.short	(.L_2377 - .L_2376)
.L_2376:
        /*004c*/ 	.word	0x00000000
        /*0050*/ 	.short	0x0007
        /*0052*/ 	.short	0x0b78
        /*0054*/ 	.byte	0x00, 0xf0, 0x11, 0x00


	//----- nvinfo : EIATTR_KPARAM_INFO
	.align		4
.L_2377:
        /*0058*/ 	.byte	0x04, 0x17
        /*005a*/ 	.short	(.L_2379 - .L_2378)
.L_2378:
        /*005c*/ 	.word	0x00000000
        /*0060*/ 	.short	0x0006
        /*0062*/ 	.short	0x0b74
        /*0064*/ 	.byte	0x00, 0xf0, 0x11, 0x00


	//----- nvinfo : EIATTR_KPARAM_INFO
	.align		4
.L_2379:
        /*0068*/ 	.byte	0x04, 0x17
        /*006a*/ 	.short	(.L_2381 - .L_2380)
.L_2380:
        /*006c*/ 	.word	0x00000000
        /*0070*/ 	.short	0x0005
        /*0072*/ 	.short	0x0b70
        /*0074*/ 	.byte	0x00, 0xf0, 0x11, 0x00


	//----- nvinfo : EIATTR_KPARAM_INFO
	.align		4
.L_2381:
        /*0078*/ 	.byte	0x04, 0x17
        /*007a*/ 	.short	(.L_2383 - .L_2382)
.L_2382:
        /*007c*/ 	.word	0x00000000
        /*0080*/ 	.short	0x0004
        /*0082*/ 	.short	0x0b6c
        /*0084*/ 	.byte	0x00, 0xf0, 0x11, 0x00


	//----- nvinfo : EIATTR_KPARAM_INFO
	.align		4
.L_2383:
        /*0088*/ 	.byte	0x04, 0x17
        /*008a*/ 	.short	(.L_2385 - .L_2384)
.L_2384:
        /*008c*/ 	.word	0x00000000
        /*0090*/ 	.short	0x0003
        /*0092*/ 	.short	0x0b68
        /*0094*/ 	.byte	0x00, 0xf0, 0x05, 0x00


	//----- nvinfo : EIATTR_KPARAM_INFO
	.align		4
.L_2385:
        /*0098*/ 	.byte	0x04, 0x17
        /*009a*/ 	.short	(.L_2387 - .L_2386)
.L_2386:
        /*009c*/ 	.word	0x00000000
        /*00a0*/ 	.short	0x0002
        /*00a2*/ 	.short	0x0010
        /*00a4*/ 	.byte	0x00, 0xf0, 0x61, 0x2d


	//----- nvinfo : EIATTR_KPARAM_INFO
	.align		4
.L_2387:
        /*00a8*/ 	.byte	0x04, 0x17
        /*00aa*/ 	.short	(.L_2389 - .L_2388)
.L_2388:
        /*00ac*/ 	.word	0x00000000
        /*00b0*/ 	.short	0x0001
        /*00b2*/ 	.short	0x0008
        /*00b4*/ 	.byte	0x00, 0xf5, 0x21, 0x00


	//----- nvinfo : EIATTR_KPARAM_INFO
	.align		4
.L_2389:
        /*00b8*/ 	.byte	0x04, 0x17
        /*00ba*/ 	.short	(.L_2391 - .L_2390)
.L_2390:
        /*00bc*/ 	.word	0x00000000
        /*00c0*/ 	.short	0x0000
        /*00c2*/ 	.short	0x0000
        /*00c4*/ 	.byte	0x00, 0xf0, 0x21, 0x00


	//----- nvinfo : EIATTR_SPARSE_MMA_MASK
	.align		4
.L_2391:
        /*00c8*/ 	.byte	0x03, 0x50
        /*00ca*/ 	.short	0x0000


	//----- nvinfo : EIATTR_MAXREG_COUNT
	.align		4
        /*00cc*/ 	.byte	0x03, 0x1b
        /*00ce*/ 	.short	0x00ff


	//----- nvinfo : EIATTR_MERCURY_ISA_VERSION
	.align		4
        /*00d0*/ 	.byte	0x03, 0x5f
        /*00d2*/ 	.short	0x0101


	//----- nvinfo : EIATTR_VRC_CTA_INIT_COUNT
	.align		4
        /*00d4*/ 	.byte	0x02, 0x4a
	.zero		1
	.zero		1


	//----- nvinfo : EIATTR_EXIT_INSTR_OFFSETS
	.align		4
        /*00d8*/ 	.byte	0x04, 0x1c
        /*00da*/ 	.short	(.L_2393 - .L_2392)


	//   ....[0]....
.L_2392:
        /*00dc*/ 	.word	0x000001a0


	//   ....[1]....
        /*00e0*/ 	.word	0x00001dd0


	//   ....[2]....
        /*00e4*/ 	.word	0x00003850


	//----- nvinfo : EIATTR_CRS_STACK_SIZE
	.align		4
.L_2393:
        /*00e8*/ 	.byte	0x04, 0x1e
        /*00ea*/ 	.short	(.L_2395 - .L_2394)
.L_2394:
        /*00ec*/ 	.word	0x00000000


	//----- nvinfo : EIATTR_CBANK_PARAM_SIZE
	.align		4
.L_2395:
        /*00f0*/ 	.byte	0x03, 0x19
        /*00f2*/ 	.short	0x0b8c


	//----- nvinfo : EIATTR_PARAM_CBANK
	.align		4
        /*00f4*/ 	.byte	0x04, 0x0a
        /*00f6*/ 	.short	(.L_2397 - .L_2396)
	.align		4
.L_2396:
        /*00f8*/ 	.word	index@(.nv.constant0._Z25multi_tensor_apply_kernelI18TensorListMetadataILi4ELb0EEN18transformer_engine17multi_tensor_adam11AdamFunctorI13__nv_bfloat16fflEEJffffffNS3_10adamMode_tEfEEvlPViT_T0_DpT1_)
        /*00fc*/ 	.short	0x0380
        /*00fe*/ 	.short	0x0b8c


	//----- nvinfo : EIATTR_SW_WAR
	.align		4
.L_2397:
        /*0100*/ 	.byte	0x04, 0x36
        /*0102*/ 	.short	(.L_2399 - .L_2398)
.L_2398:
        /*0104*/ 	.word	0x00000008
.L_2399:


//--------------------- .nv.info._Z25multi_tensor_apply_kernelI18TensorListMetadataILi4ELb0EEN18transformer_engine17multi_tensor_adam11AdamFunctorI6__half13__nv_bfloat16flEEJffffffNS3_10adamMode_tEfEEvlPViT_T0_DpT1_ --------------------------
	.section	.nv.info._Z25multi_tensor_apply_kernelI18TensorListMetadataILi4ELb0EEN18transformer_engine17multi_tensor_adam11AdamFunctorI6__half13__nv_bfloat16flEEJffffffNS3_10adamMode_tEfEEvlPViT_T0_DpT1_,"",@"SHT_CUDA_INFO"
	.sectionflags	@""
	.align	4


	//----- nvinfo : EIATTR_CUDA_API_VERSION
	.align		4
        /*0000*/ 	.byte	0x04, 0x37
        /*0002*/ 	.short	(.L_2401 - .L_2400)
.L_2400:
        /*0004*/ 	.word	0x00000082


	//----- nvinfo : EIATTR_KPARAM_INFO
	.align		4
.L_2401:
        /*0008*/ 	.byte	0x04, 0x17
        /*000a*/ 	.short	(.L_2403 - .L_2402)
.L_2402:
        /*000c*/ 	.word	0x00000000
        /*0010*/ 	.short	0x000b
        /*0012*/ 	.short	0x0b88
        /*0014*/ 	.byte	0x00, 0xf0, 0x11, 0x00


	//----- nvinfo : EIATTR_KPARAM_INFO
	.align		4
.L_2403:
        /*0018*/ 	.byte	0x04, 0x17
        /*001a*/ 	.short	(.L_2405 - .L_2404)
.L_2404:
        /*001c*/ 	.word	0x00000000
        /*0020*/ 	.short	0x000a
        /*0022*/ 	.short	0x0b84
        /*0024*/ 	.byte	0x00, 0xf0, 0x11, 0x00


	//----- nvinfo : EIATTR_KPARAM_INFO
	.align		4
.L_2405:
        /*0028*/ 	.byte	0x04, 0x17
        /*002a*/ 	.short	(.L_2407 - .L_2406)
.L_2406:
        /*002c*/ 	.word	0x00000000
        /*0030*/ 	.short	0x0009
        /*0032*/ 	.short	0x0b80
        /*0034*/ 	.byte	0x00, 0xf0, 0x11, 0x00


	//----- nvinfo : EIATTR_KPARAM_INFO
	.align		4
.L_2407:
        /*0038*/ 	.byte	0x04, 0x17
        /*003a*/ 	.short	(.L_2409 - .L_2408)
.L_2408:
        /*003c*/ 	.word	0x00000000
        /*0040*/ 	.short	0x0008
        /*0042*/ 	.short	0x0b7c
        /*0044*/ 	.byte	0x00, 0xf0, 0x11, 0x00


	//----- nvinfo : EIATTR_KPARAM_INFO
	.align		4
.L_2409:
        /*0048*/ 	.byte	0x04, 0x17
        /*004a*/ 	.short	(.L_2411 - .L_2410)
.L_2410:
        /*004c*/ 	.word	0x00000000
        /*0050*/ 	.short	0x0007
        /*0052*/ 	.short	0x0b78
        /*0054*/ 	.byte	0x00, 0xf0, 0x11, 0x00


	//----- nvinfo : EIATTR_KPARAM_INFO
	.align		4
.L_2411:
        /*0058*/ 	.byte	0x04, 0x17
        /*005a*/ 	.short	(.L_2413 - .L_2412)
.L_2412:
        /*005c*/ 	.word	0x00000000
        /*0060*/ 	.short	0x0006
        /*0062*/ 	.short	0x0b74
        /*0064*/ 	.byte	0x00, 0xf0, 0x11, 0x00


	//----- nvinfo : EIATTR_KPARAM_INFO
	.align		4
.L_2413:
        /*0068*/ 	.byte	0x04, 0x17
        /*006a*/ 	.short	(.L_2415 - .L_2414)
.L_2414:
        /*006c*/ 	.word	0x00000000
        /*0070*/ 	.short	0x0005
        /*0072*/ 	.short	0x0b70
        /*0074*/ 	.byte	0x00, 0xf0, 0x11, 0x00


	//----- nvinfo : EIATTR_KPARAM_INFO
	.align		4
.L_2415:
        /*0078*/ 	.byte	0x04, 0x17
        /*007a*/ 	.short	(.L_2417 - .L_2416)
.L_2416:
        /*007c*/ 	.word	0x00000000
        /*0080*/ 	.short	0x0004
        /*0082*/ 	.short	0x0b6c
        /*0084*/ 	.byte	0x00, 0xf0, 0x11, 0x00


	//----- nvinfo : EIATTR_KPARAM_INFO
	.align		4
.L_2417:
        /*0088*/ 	.byte	0x04, 0x17
        /*008a*/ 	.short	(.L_2419 - .L_2418)
.L_2418:
        /*008c*/ 	.word	0x00000000
        /*0090*/ 	.short	0x0003
        /*0092*/ 	.short	0x0b68
        /*0094*/ 	.byte	0x00, 0xf0, 0x05, 0x00


	//----- nvinfo : EIATTR_KPARAM_INFO
	.align		4
.L_2419:
        /*0098*/ 	.byte	0x04, 0x17
        /*009a*/ 	.short	(.L_2421 - .L_2420)
.L_2420:
        /*009c*/ 	.word	0x00000000
        /*00a0*/ 	.short	0x0002
        /*00a2*/ 	.short	0x0010
        /*00a4*/ 	.byte	0x00, 0xf0, 0x61, 0x2d


	//----- nvinfo : EIATTR_KPARAM_INFO
	.align		4
.L_2421:
        /*00a8*/ 	.byte	0x04, 0x17
        /*00aa*/ 	.short	(.L_2423 - .L_2422)
.L_2422:
        /*00ac*/ 	.word	0x00000000
        /*00b0*/ 	.short	0x0001
        /*00b2*/ 	.short	0x0008
        /*00b4*/ 	.byte	0x00, 0xf5, 0x21, 0x00


	//----- nvinfo : EIATTR_KPARAM_INFO
	.align		4
.L_2423:
        /*00b8*/ 	.byte	0x04, 0x17
        /*00ba*/ 	.short	(.L_2425 - .L_2424)
.L_2424:
        /*00bc*/ 	.word	0x00000000
        /*00c0*/ 	.short	0x0000
        /*00c2*/ 	.short	0x0000
        /*00c4*/ 	.byte	0x00, 0xf0, 0x21, 0x00


	//----- nvinfo : EIATTR_SPARSE_MMA_MASK
	.align		4
.L_2425:
        /*00c8*/ 	.byte	0x03, 0x50
        /*00ca*/ 	.short	0x0000


	//----- nvinfo : EIATTR_MAXREG_COUNT
	.align		4
        /*00cc*/ 	.byte	0x03, 0x1b
        /*00ce*/ 	.short	0x00ff


	//----- nvinfo : EIATTR_MERCURY_ISA_VERSION
	.align		4
        /*00d0*/ 	.byte	0x03, 0x5f
        /*00d2*/ 	.short	0x0101


	//----- nvinfo : EIATTR_VRC_CTA_INIT_COUNT
	.align		4
        /*00d4*/ 	.byte	0x02, 0x4a
	.zero		1
	.zero		1


	//----- nvinfo : EIATTR_EXIT_INSTR_OFFSETS
	.align		4
        /*00d8*/ 	.byte	0x04, 0x1c
        /*00da*/ 	.short	(.L_2427 - .L_2426)


	//   ....[0]....
.L_2426:
        /*00dc*/ 	.word	0x000001a0


	//   ....[1]....
        /*00e0*/ 	.word	0x00001e40


	//   ....[2]....
        /*00e4*/ 	.word	0x00003920


	//----- nvinfo : EIATTR_CRS_STACK_SIZE
	.align		4
.L_2427:
        /*00e8*/ 	.byte	0x04, 0x1e
        /*00ea*/ 	.short	(.L_2429 - .L_2428)
.L_2428:
        /*00ec*/ 	.word	0x00000000


	//----- nvinfo : EIATTR_CBANK_PARAM_SIZE
	.align		4
.L_2429:
        /*00f0*/ 	.byte	0x03, 0x19
        /*00f2*/ 	.short	0x0b8c


	//----- nvinfo : EIATTR_PARAM_CBANK
	.align		4
        /*00f4*/ 	.byte	0x04, 0x0a
        /*00f6*/ 	.short	(.L_2431 - .L_2430)
	.align		4
.L_2430:
        /*00f8*/ 	.word	index@(.nv.constant0._Z25multi_tensor_apply_kernelI18TensorListMetadataILi4ELb0EEN18transformer_engine17multi_tensor_adam11AdamFunctorI6__half13__nv_bfloat16flEEJffffffNS3_10adamMode_tEfEEvlPViT_T0_DpT1_)
        /*00fc*/ 	.short	0x0380
        /*00fe*/ 	.short	0x0b8c


	//----- nvinfo : EIATTR_SW_WAR
	.align		4
.L_2431:
        /*0100*/ 	.byte	0x04, 0x36
        /*0102*/ 	.short	(.L_2433 - .L_2432)
.L_2432:
        /*0104*/ 	.word	0x00000008
.L_2433:


//--------------------- .nv.info._Z25multi_tensor_apply_kernelI18TensorListMetadataILi4ELb0EEN18transformer_engine17multi_tensor_adam11AdamFunctorI6__halfS5_flEEJffffffNS3_10adamMode_tEfEEvlPViT_T0_DpT1_ --------------------------
	.section	.nv.info._Z25multi_tensor_apply_kernelI18TensorListMetadataILi4ELb0EEN18transformer_engine17multi_tensor_adam11AdamFunctorI6__halfS5_flEEJffffffNS3_10adamMode_tEfEEvlPViT_T0_DpT1_,"",@"SHT_CUDA_INFO"
	.sectionflags	@""
	.align	4


	//----- nvinfo : EIATTR_CUDA_API_VERSION
	.align		4
        /*0000*/ 	.byte	0x04, 0x37
        /*0002*/ 	.short	(.L_2435 - .L_2434)
.L_2434:
        /*0004*/ 	.word	0x00000082


	//----- nvinfo : EIATTR_KPARAM_INFO
	.align		4
.L_2435:
        /*0008*/ 	.byte	0x04, 0x17
        /*000a*/ 	.short	(.L_2437 - .L_2436)
.L_2436:
        /*000c*/ 	.word	0x00000000
        /*0010*/ 	.short	0x000b
        /*0012*/ 	.short	0x0b88
        /*0014*/ 	.byte	0x00, 0xf0, 0x11, 0x00


	//----- nvinfo : EIATTR_KPARAM_INFO
	.align		4
.L_2437:
        /*0018*/ 	.byte	0x04, 0x17
        /*001a*/ 	.short	(.L_2439 - .L_2438)
.L_2438:
        /*001c*/ 	.word	0x00000000
        /*0020*/ 	.short	0x000a
        /*0022*/ 	.short	0x0b84
        /*0024*/ 	.byte	0x00, 0xf0, 0x11, 0x00


	//----- nvinfo : EIATTR_KPARAM_INFO
	.align		4
.L_2439:
        /*0028*/ 	.byte	0x04, 0x17
        /*002a*/ 	.short	(.L_2441 - .L_2440)
.L_2440:
        /*002c*/ 	.word	0x00000000
        /*0030*/ 	.short	0x0009
        /*0032*/ 	.short	0x0b80
        /*0034*/ 	.byte	0x00, 0xf0, 0x11, 0x00


	//----- nvinfo : EIATTR_KPARAM_INFO
	.align		4
.L_2441:
        /*0038*/ 	.byte	0x04, 0x17
        /*003a*/ 	.short	(.L_2443 - .L_2442)
.L_2442:
        /*003c*/ 	.word	0x00000000
        /*0040*/ 	.short	0x0008
        /*0042*/ 	.short	0x0b7c
        /*0044*/ 	.byte	0x00, 0xf0, 0x11, 0x00


	//----- nvinfo : EIATTR_KPARAM_INFO
	.align		4
.L_2443:
        /*0048*/ 	.byte	0x04, 0x17
        /*004a*/ 	.short	(.L_2445 - .L_2444)
.L_2444:
        /*004c*/ 	.word	0x00000000
        /*0050*/ 	.short	0x0007
        /*0052*/ 	.short	0x0b78
        /*0054*/ 	.byte	0x00, 0xf0, 0x11, 0x00


	//----- nvinfo : EIATTR_KPARAM_INFO
	.align		4
.L_2445:
        /*0058*/ 	.byte	0x04, 0x17
        /*005a*/ 	.short	(.L_2447 - .L_2446)
.L_2446:
        /*005c*/ 	.word	0x00000000
        /*0060*/ 	.short	0x0006
        /*0062*/ 	.short	0x0b74
        /*0064*/ 	.byte	0x00, 0xf0, 0x11, 0x00


	//----- nvinfo : EIATTR_KPARAM_INFO
	.align		4
.L_2447:
        /*0068*/ 	.byte	0x04, 0x17
        /*006a*/ 	.short	(.L_2449 - .L_2448)
.L_2448:
        /*006c*/ 	.word	0x00000000
        /*0070*/ 	.short	0x0005
        /*0072*/ 	.short	0x0b70
        /*0074*/ 	.byte	0x00, 0xf0, 0x11, 0x00


	//----- nvinfo : EIATTR_KPARAM_INFO
	.align		4
.L_2449:
        /*0078*/ 	.byte	0x04, 0x17
        /*007a*/ 	.short	(.L_2451 - .L_2450)
.L_2450:
        /*007c*/ 	.word	0x00000000
        /*0080*/ 	.short	0x0004
        /*0082*/ 	.short	0x0b6c
        /*0084*/ 	.byte	0x00, 0xf0, 0x11, 0x00


	//----- nvinfo : EIATTR_KPARAM_INFO
	.align		4
.L_2451:
        /*0088*/ 	.byte	0x04, 0x17
        /*008a*/ 	.short	(.L_2453 - .L_2452)
.L_2452:
        /*008c*/ 	.word	0x00000000
        /*0090*/ 	.short	0x0003
        /*0092*/ 	.short	0x0b68
        /*0094*/ 	.byte	0x00, 0xf0, 0x05, 0x00


	//----- nvinfo : EIATTR_KPARAM_INFO
	.align		4
.L_2453:
        /*0098*/ 	.byte	0x04, 0x17
        /*009a*/ 	.short	(.L_2455 - .L_2454)
.L_2454:
        /*009c*/ 	.word	0x00000000
        /*00a0*/ 	.short	0x0002
        /*00a2*/ 	.short	0x0010
        /*00a4*/ 	.byte	0x00, 0xf0, 0x61, 0x2d


	//----- nvinfo : EIATTR_KPARAM_INFO
	.align		4
.L_2455:
        /*00a8*/ 	.byte	0x04, 0x17
        /*00aa*/ 	.short	(.L_2457 - .L_2456)
.L_2456:
        /*00ac*/ 	.word	0x00000000
        /*00b0*/ 	.short	0x0001
        /*00b2*/ 	.short	0x0008
        /*00b4*/ 	.byte	0x00, 0xf5, 0x21, 0x00


	//----- nvinfo : EIATTR_KPARAM_INFO
	.align		4
.L_2457:
        /*00b8*/ 	.byte	0x04, 0x17
        /*00ba*/ 	.short	(.L_2459 - .L_2458)
.L_2458:
        /*00bc*/ 	.word	0x00000000
        /*00c0*/ 	.short	0x0000
        /*00c2*/ 	.short	0x0000
        /*00c4*/ 	.byte	0x00, 0xf0, 0x21, 0x00


	//----- nvinfo : EIATTR_SPARSE_MMA_MASK
	.align		4
.L_2459:
        /*00c8*/ 	.byte	0x03, 0x50
        /*00ca*/ 	.short	0x0000


	//----- nvinfo : EIATTR_MAXREG_COUNT
	.align		4
        /*00cc*/ 	.byte	0x03, 0x1b
        /*00ce*/ 	.short	0x00ff


	//----- nvinfo : EIATTR_MERCURY_ISA_VERSION
	.align		4
        /*00d0*/ 	.byte	0x03, 0x5f
        /*00d2*/ 	.short	0x0101


	//----- nvinfo : EIATTR_VRC_CTA_INIT_COUNT
	.align		4
        /*00d4*/ 	.byte	0x02, 0x4a
	.zero		1
	.zero		1


	//----- nvinfo : EIATTR_EXIT_INSTR_OFFSETS
	.align		4
        /*00d8*/ 	.byte	0x04, 0x1c
        /*00da*/ 	.short	(.L_2461 - .L_2460)


	//   ....[0]....
.L_2460:
        /*00dc*/ 	.word	0x000001a0


	//   ....[1]....
        /*00e0*/ 	.word	0x00001e20


	//   ....[2]....
        /*00e4*/ 	.word	0x00003900


	//----- nvinfo : EIATTR_CRS_STACK_SIZE
	.align		4
.L_2461:
        /*00e8*/ 	.byte	0x04, 0x1e
        /*00ea*/ 	.short	(.L_2463 - .L_2462)
.L_2462:
        /*00ec*/ 	.word	0x00000000


	//----- nvinfo : EIATTR_CBANK_PARAM_SIZE
	.align		4
.L_2463:
        /*00f0*/ 	.byte	0x03, 0x19
        /*00f2*/ 	.short	0x0b8c


	//----- nvinfo : EIATTR_PARAM_CBANK
	.align		4
        /*00f4*/ 	.byte	0x04, 0x0a
        /*00f6*/ 	.short	(.L_2465 - .L_2464)
	.align		4
.L_2464:
        /*00f8*/ 	.word	index@(.nv.constant0._Z25multi_tensor_apply_kernelI18TensorListMetadataILi4ELb0EEN18transformer_engine17multi_tensor_adam11AdamFunctorI6__halfS5_flEEJffffffNS3_10adamMode_tEfEEvlPViT_T0_DpT1_)
        /*00fc*/ 	.short	0x0380
        /*00fe*/ 	.short	0x0b8c


	//----- nvinfo : EIATTR_SW_WAR
	.align		4
.L_2465:
        /*0100*/ 	.byte	0x04, 0x36
        /*0102*/ 	.short	(.L_2467 - .L_2466)
.L_2466:
        /*0104*/ 	.word	0x00000008
.L_2467:


//--------------------- .nv.info._Z25multi_tensor_apply_kernelI18TensorListMetadataILi4ELb0EEN18transformer_engine17multi_tensor_adam11AdamFunctorI6__halffflEEJffffffNS3_10adamMode_tEfEEvlPViT_T0_DpT1_ --------------------------
	.section	.nv.info._Z25multi_tensor_apply_kernelI18TensorListMetadataILi4ELb0EEN18transformer_engine17multi_tensor_adam11AdamFunctorI6__halffflEEJffffffNS3_10adamMode_tEfEEvlPViT_T0_DpT1_,"",@"SHT_CUDA_INFO"
	.sectionflags	@""
	.align	4


	//----- nvinfo : EIATTR_CUDA_API_VERSION
	.align		4
        /*0000*/ 	.byte	0x04, 0x37
        /*0002*/ 	.short	(.L_2469 - .L_2468)
.L_2468:
        /*0004*/ 	.word	0x00000082


	//----- nvinfo : EIATTR_KPARAM_INFO
	.align		4
.L_2469:
        /*0008*/ 	.byte	0x04, 0x17
        /*000a*/ 	.short	(.L_2471 - .L_2470)
.L_2470:
        /*000c*/ 	.word	0x00000000
        /*0010*/ 	.short	0x000b
        /*0012*/ 	.short	0x0b88
        /*0014*/ 	.byte	0x00, 0xf0, 0x11, 0x00


	//----- nvinfo : EIATTR_KPARAM_INFO
	.align		4
.L_2471:
        /*0018*/ 	.byte	0x04, 0x17
        /*001a*/ 	.short	(.L_2473 - .L_2472)
.L_2472:
        /*001c*/ 	.word	0x00000000
        /*0020*/ 	.short	0x000a
        /*0022*/ 	.short	0x0b84
        /*0024*/ 	.byte	0x00, 0xf0, 0x11, 0x00


	//----- nvinfo : EIATTR_KPARAM_INFO
	.align		4
.L_2473:
        /*0028*/ 	.byte	0x04, 0x17
        /*002a*/ 	.short	(.L_2475 - .L_2474)
.L_2474:
        /*002c*/ 	.word	0x00000000
        /*0030*/ 	.short	0x0009
        /*0032*/ 	.short	0x0b80
        /*0034*/ 	.byte	0x00, 0xf0, 0x11, 0x00


	//----- nvinfo : EIATTR_KPARAM_INFO
	.align		4
.L_2475:
        /*0038*/ 	.byte	0x04, 0x17
        /*003a*/ 	.short	(.L_2477 - .L_2476)
.L_2476:
        /*003c*/ 	.word	0x00000000
        /*0040*/ 	.short	0x0008
        /*0042*/ 	.short	0x0b7c
        /*0044*/ 	.byte	0x00, 0xf0, 0x11, 0x00


	//----- nvinfo : EIATTR_KPARAM_INFO
	.align		4
.L_2477:
        /*0048*/ 	.byte	0x04, 0x17
        /*004a*/ 	.short	(.L_2479 - .L_2478)
.L_2478:
        /*004c*/ 	.word	0x00000000
        /*0050*/ 	.short	0x0007
        /*0052*/ 	.short	0x0b78
        /*0054*/ 	.byte	0x00, 0xf0, 0x11, 0x00


	//----- nvinfo : EIATTR_KPARAM_INFO
	.align		4
.L_2479:
        /*0058*/ 	.byte	0x04, 0x17
        /*005a*/ 	.short	(.L_2481 - .L_2480)
.L_2480:
        /*005c*/ 	.word	0x00000000
        /*0060*/ 	.short	0x0006
        /*0062*/ 	.short	0x0b74
        /*0064*/ 	.byte	0x00, 0xf0, 0x11, 0x00


	//----- nvinfo : EIATTR_KPARAM_INFO
	.align		4
.L_2481:
        /*0068*/ 	.byte	0x04, 0x17
        /*006a*/ 	.short	(.L_2483 - .L_2482)
.L_2482:
        /*006c*/ 	.word	0x00000000
        /*0070*/ 	.short	0x0005
        /*0072*/ 	.short	0x0b70
        /*0074*/ 	.byte	0x00, 0xf0, 0x11, 0x00


	//----- nvinfo : EIATTR_KPARAM_INFO
	.align		4
.L_2483:
        /*0078*/ 	.byte	0x04, 0x17
        /*007a*/ 	.short	(.L_2485 - .L_2484)
.L_2484:
        /*007c*/ 	.word	0x00000000
        /*0080*/ 	.short	0x0004
        /*0082*/ 	.short	0x0b6c
        /*0084*/ 	.byte	0x00, 0xf0, 0x11, 0x00


	//----- nvinfo : EIATTR_KPARAM_INFO
	.align		4
.L_2485:
        /*0088*/ 	.byte	0x04, 0x17
        /*008a*/ 	.short	(.L_2487 - .L_2486)
.L_2486:
        /*008c*/ 	.word	0x00000000
        /*0090*/ 	.short	0x0003
        /*0092*/ 	.short	0x0b68
        /*0094*/ 	.byte	0x00, 0xf0, 0x05, 0x00


	//----- nvinfo : EIATTR_KPARAM_INFO
	.align		4
.L_2487:
        /*0098*/ 	.byte	0x04, 0x17
        /*009a*/ 	.short	(.L_2489 - .L_2488)
.L_2488:
        /*009c*/ 	.word	0x00000000
        /*00a0*/ 	.short	0x0002
        /*00a2*/ 	.short	0x0010
        /*00a4*/ 	.byte	0x00, 0xf0, 0x61, 0x2d


	//----- nvinfo : EIATTR_KPARAM_INFO
	.align		4
.L_2489:
        /*00a8*/ 	.byte	0x04, 0x17
        /*00aa*/ 	.short	(.L_2491 - .L_2490)
.L_2490:
        /*00ac*/ 	.word	0x00000000
        /*00b0*/ 	.short	0x0001
        /*00b2*/ 	.short	0x0008
        /*00b4*/ 	.byte	0x00, 0xf5, 0x21, 0x00


	//----- nvinfo : EIATTR_KPARAM_INFO
	.align		4
.L_2491:
        /*00b8*/ 	.byte	0x04, 0x17
        /*00ba*/ 	.short	(.L_2493 - .L_2492)
.L_2492:
        /*00bc*/ 	.word	0x00000000
        /*00c0*/ 	.short	0x0000
        /*00c2*/ 	.short	0x0000
        /*00c4*/ 	.byte	0x00, 0xf0, 0x21, 0x00


	//----- nvinfo : EIATTR_SPARSE_MMA_MASK
	.align		4
.L_2493:
        /*00c8*/ 	.byte	0x03, 0x50
        /*00ca*/ 	.short	0x0000


	//----- nvinfo : EIATTR_MAXREG_COUNT
	.align		4
        /*00cc*/ 	.byte	0x03, 0x1b
        /*00ce*/ 	.short	0x00ff


	//----- nvinfo : EIATTR_MERCURY_ISA_VERSION
	.align		4
        /*00d0*/ 	.byte	0x03, 0x5f
        /*00d2*/ 	.short	0x0101


	//----- nvinfo : EIATTR_VRC_CTA_INIT_COUNT
	.align		4
        /*00d4*/ 	.byte	0x02, 0x4a
	.zero		1
	.zero		1


	//----- nvinfo : EIATTR_EXIT_INSTR_OFFSETS
	.align		4
        /*00d8*/ 	.byte	0x04, 0x1c
        /*00da*/ 	.short	(.L_2495 - .L_2494)


	//   ....[0]....
.L_2494:
        /*00dc*/ 	.word	0x000001a0


	//   ....[1]....
        /*00e0*/ 	.word	0x00001dd0


	//   ....[2]....
        /*00e4*/ 	.word	0x00003850


	//----- nvinfo : EIATTR_CRS_STACK_SIZE
	.align		4
.L_2495:
        /*00e8*/ 	.byte	0x04, 0x1e
        /*00ea*/ 	.short	(.L_2497 - .L_2496)
.L_2496:
        /*00ec*/ 	.word	0x00000000


	//----- nvinfo : EIATTR_CBANK_PARAM_SIZE
	.align		4
.L_2497:
        /*00f0*/ 	.byte	0x03, 0x19
        /*00f2*/ 	.short	0x0b8c


	//----- nvinfo : EIATTR_PARAM_CBANK
	.align		4
        /*00f4*/ 	.byte	0x04, 0x0a
        /*00f6*/ 	.short	(.L_2499 - .L_2498)
	.align		4
.L_2498:
        /*00f8*/ 	.word	index@(.nv.constant0._Z25multi_tensor_apply_kernelI18TensorListMetadataILi4ELb0EEN18transformer_engine17multi_tensor_adam11AdamFunctorI6__halffflEEJffffffNS3_10adamMode_tEfEEvlPViT_T0_DpT1_)
        /*00fc*/ 	.short	0x0380
        /*00fe*/ 	.short	0x0b8c


	//----- nvinfo : EIATTR_SW_WAR
	.align		4
.L_2499:
        /*0100*/ 	.byte	0x04, 0x36
        /*0102*/ 	.short	(.L_2501 - .L_2500)
.L_2500:
        /*0104*/ 	.word	0x00000008
.L_2501:


//--------------------- .nv.info._Z25multi_tensor_apply_kernelI18TensorListMetadataILi4ELb0EEN18transformer_engine17multi_tensor_adam11AdamFunctorIf13__nv_bfloat16flEEJffffffNS3_10adamMode_tEfEEvlPViT_T0_DpT1_ --------------------------
	.section	.nv.info._Z25multi_tensor_apply_kernelI18TensorListMetadataILi4ELb0EEN18transformer_engine17multi_tensor_adam11AdamFunctorIf13__nv_bfloat16flEEJffffffNS3_10adamMode_tEfEEvlPViT_T0_DpT1_,"",@"SHT_CUDA_INFO"
	.sectionflags	@""
	.align	4


	//----- nvinfo : EIATTR_CUDA_API_VERSION
	.align		4
        /*0000*/ 	.byte	0x04, 0x37
        /*0002*/ 	.short	(.L_2503 - .L_2502)
.L_2502:
        /*0004*/ 	.word	0x00000082


	//----- nvinfo : EIATTR_KPARAM_INFO
	.align		4
.L_2503:
        /*0008*/ 	.byte	0x04, 0x17
        /*000a*/ 	.short	(.L_2505 - .L_2504)
.L_2504:
        /*000c*/ 	.word	0x00000000
        /*0010*/ 	.short	0x000b
        /*0012*/ 	.short	0x0b88
        /*0014*/ 	.byte	0x00, 0xf0, 0x11, 0x00


	//----- nvinfo : EIATTR_KPARAM_INFO
	.align		4
.L_2505:
        /*0018*/ 	.byte	0x04, 0x17
        /*001a*/ 	.short	(.L_2507 - .L_2506)
.L_2506:
        /*001c*/ 	.word	0x00000000
        /*0020*/ 	.short	0x000a
        /*0022*/ 	.short	0x0b84
        /*0024*/ 	.byte	0x00, 0xf0, 0x11, 0x00


	//----- nvinfo : EIATTR_KPARAM_INFO
	.align		4
.L_2507:
        /*0028*/ 	.byte	0x04, 0x17
        /*002a*/ 	.short	(.L_2509 - .L_2508)
.L_2508:
        /*002c*/ 	.word	0x00000000
        /*0030*/ 	.short	0x0009
        /*0032*/ 	.short	0x0b80
        /*0034*/ 	.byte	0x00, 0xf0, 0x11, 0x00


	//----- nvinfo : EIATTR_KPARAM_INFO
	.align		4
.L_2509:
        /*0038*/ 	.byte	0x04, 0x17
        /*003a*/ 	.short	(.L_2511 - .L_2510)
.L_2510:
        /*003c*/ 	.word	0x00000000
        /*0040*/ 	.short	0x0008
        /*0042*/ 	.short	0x0b7c
        /*0044*/ 	.byte	0x00, 0xf0, 0x11, 0x00


	//----- nvinfo : EIATTR_KPARAM_INFO
	.align		4
.L_2511:
        /*0048*/ 	.byte	0x04, 0x17
        /*004a*/ 	.short	(.L_2513 - .L_2512)
.L_2512:
        /*004c*/ 	.word	0x00000000
        /*0050*/ 	.short	0x0007
        /*0052*/ 	.short	0x0b78
        /*0054*/ 	.byte	0x00, 0xf0, 0x11, 0x00


	//----- nvinfo : EIATTR_KPARAM_INFO
	.align		4
.L_2513:
        /*0058*/ 	.byte	0x04, 0x17
        /*005a*/ 	.short	(.L_2515 - .L_2514)
.L_2514:
        /*005c*/ 	.word	0x00000000
        /*0060*/ 	.short	0x0006
        /*0062*/ 	.short	0x0b74
        /*0064*/ 	.byte	0x00, 0xf0, 0x11, 0x00


	//----- nvinfo : EIATTR_KPARAM_INFO
	.align		4
.L_2515:
        /*0068*/ 	.byte	0x04, 0x17
        /*006a*/ 	.short	(.L_2517 - .L_2516)
.L_2516:
        /*006c*/ 	.word	0x00000000
        /*0070*/ 	.short	0x0005
        /*0072*/ 	.short	0x0b70
        /*0074*/ 	.byte	0x00, 0xf0, 0x11, 0x00


	//----- nvinfo : EIATTR_KPARAM_INFO
	.align		4
.L_2517:
        /*0078*/ 	.byte	0x04, 0x17
        /*007a*/ 	.short	(.L_2519 - .L_2518)
.L_2518:
        /*007c*/ 	.word	0x00000000
        /*0080*/ 	.short	0x0004
        /*0082*/ 	.short	0x0b6c
        /*0084*/ 	.byte	0x00, 0xf0, 0x11, 0x00


	//----- nvinfo : EIATTR_KPARAM_INFO
	.align		4
.L_2519:
        /*0088*/ 	.byte	0x04, 0x17
        /*008a*/ 	.short	(.L_2521 - .L_2520)
.L_2520:
        /*008c*/ 	.word	0x00000000
        /*0090*/ 	.short	0x0003
        /*0092*/ 	.short	0x0b68
        /*0094*/ 	.byte	0x00, 0xf0, 0x05, 0x00


	//----- nvinfo : EIATTR_KPARAM_INFO
	.align		4
.L_2521:
        /*0098*/ 	.byte	0x04, 0x17
        /*009a*/ 	.short	(.L_2523 - .L_2522)
.L_2522:
        /*009c*/ 	.word	0x00000000
        /*00a0*/ 	.short	0x0002
        /*00a2*/ 	.short	0x0010
        /*00a4*/ 	.byte	0x00, 0xf0, 0x61, 0x2d


	//----- nvinfo : EIATTR_KPARAM_INFO
	.align		4
.L_2523:
        /*00a8*/ 	.byte	0x04, 0x17
        /*00aa*/ 	.short	(.L_2525 - .L_2524)
.L_2524:
        /*00ac*/ 	.word	0x00000000
        /*00b0*/ 	.short	0x0001
        /*00b2*/ 	.short	0x0008
        /*00b4*/ 	.byte	0x00, 0xf5, 0x21, 0x00


	//----- nvinfo : EIATTR_KPARAM_INFO
	.align		4
.L_2525:
        /*00b8*/ 	.byte	0x04, 0x17
        /*00ba*/ 	.short	(.L_2527 - .L_2526)
.L_2526:
        /*00bc*/ 	.word	0x00000000
        /*00c0*/ 	.short	0x0000
        /*00c2*/ 	.short	0x0000
        /*00c4*/ 	.byte	0x00, 0xf0, 0x21, 0x00


	//----- nvinfo : EIATTR_SPARSE_MMA_MASK
	.align		4
.L_2527:
        /*00c8*/ 	.byte	0x03, 0x50
        /*00ca*/ 	.short	0x0000


	//----- nvinfo : EIATTR_MAXREG_COUNT
	.align		4
        /*00cc*/ 	.byte	0x03, 0x1b
        /*00ce*/ 	.short	0x00ff


	//----- nvinfo : EIATTR_MERCURY_ISA_VERSION
	.align		4
        /*00d0*/ 	.byte	0x03, 0x5f
        /*00d2*/ 	.short	0x0101


	//----- nvinfo : EIATTR_VRC_CTA_INIT_COUNT
	.align		4
        /*00d4*/ 	.byte	0x02, 0x4a
	.zero		1
	.zero		1


	//----- nvinfo : EIATTR_EXIT_INSTR_OFFSETS
	.align		4
        /*00d8*/ 	.byte	0x04, 0x1c
        /*00da*/ 	.short	(.L_2529 - .L_2528)


	//   ....[0]....
.L_2528:
        /*00dc*/ 	.word	0x000001a0


	//   ....[1]....
        /*00e0*/ 	.word	0x00001da0


	//   ....[2]....
        /*00e4*/ 	.word	0x000037d0


	//----- nvinfo : EIATTR_CRS_STACK_SIZE
	.align		4
.L_2529:
        /*00e8*/ 	.byte	0x04, 0x1e
        /*00ea*/ 	.short	(.L_2531 - .L_2530)
.L_2530:
        /*00ec*/ 	.word	0x00000000


	//----- nvinfo : EIATTR_CBANK_PARAM_SIZE
	.align		4
.L_2531:
        /*00f0*/ 	.byte	0x03, 0x19
        /*00f2*/ 	.short	0x0b8c


	//----- nvinfo : EIATTR_PARAM_CBANK
	.align		4
        /*00f4*/ 	.byte	0x04, 0x0a
        /*00f6*/ 	.short	(.L_2533 - .L_2532)
	.align		4
.L_2532:
        /*00f8*/ 	.word	index@(.nv.constant0._Z25multi_tensor_apply_kernelI18TensorListMetadataILi4ELb0EEN18transformer_engine17multi_tensor_adam11AdamFunctorIf13__nv_bfloat16flEEJffffffNS3_10adamMode_tEfEEvlPViT_T0_DpT1_)
        /*00fc*/ 	.short	0x0380
        /*00fe*/ 	.short	0x0b8c


	//----- nvinfo : EIATTR_SW_WAR
	.align		4
.L_2533:
        /*0100*/ 	.byte	0x04, 0x36
        /*0102*/ 	.short	(.L_2535 - .L_2534)
.L_2534:
        /*0104*/ 	.word	0x00000008
.L_2535:


//--------------------- .nv.info._Z25multi_tensor_apply_kernelI18TensorListMetadataILi4ELb0EEN18transformer_engine17multi_tensor_adam11AdamFunctorIf6__halfflEEJffffffNS3_10adamMode_tEfEEvlPViT_T0_DpT1_ --------------------------
	.section	.nv.info._Z25multi_tensor_apply_kernelI18TensorListMetadataILi4ELb0EEN18transformer_engine17multi_tensor_adam11AdamFunctorIf6__halfflEEJffffffNS3_10adamMode_tEfEEvlPViT_T0_DpT1_,"",@"SHT_CUDA_INFO"
	.sectionflags	@""
	.align	4


	//----- nvinfo : EIATTR_CUDA_API_VERSION
	.align		4
        /*0000*/ 	.byte	0x04, 0x37
        /*0002*/ 	.short	(.L_2537 - .L_2536)
.L_2536:
        /*0004*/ 	.word	0x00000082


	//----- nvinfo : EIATTR_KPARAM_INFO
	.align		4
.L_2537:
        /*0008*/ 	.byte	0x04, 0x17
        /*000a*/ 	.short	(.L_2539 - .L_2538)
.L_2538:
        /*000c*/ 	.word	0x00000000
        /*0010*/ 	.short	0x000b
        /*0012*/ 	.short	0x0b88
        /*0014*/ 	.byte	0x00, 0xf0, 0x11, 0x00


	//----- nvinfo : EIATTR_KPARAM_INFO
	.align		4
.L_2539:
        /*0018*/ 	.byte	0x04, 0x17
        /*001a*/ 	.short	(.L_2541 - .L_2540)
.L_2540:
        /*001c*/ 	.word	0x00000000
        /*0020*/ 	.short	0x000a
        /*0022*/ 	.short	0x0b84
        /*0024*/ 	.byte	0x00, 0xf0, 0x11, 0x00


	//----- nvinfo : EIATTR_KPARAM_INFO
	.align		4
.L_2541:
        /*0028*/ 	.byte	0x04, 0x17
        /*002a*/ 	.short	(.L_2543 - .L_2542)
.L_2542:
        /*002c*/ 	.word	0x00000000
        /*0030*/ 	.short	0x0009
        /*0032*/ 	.short	0x0b80
        /*0034*/ 	.byte	0x00, 0xf0, 0x11, 0x00


	//----- nvinfo : EIATTR_KPARAM_INFO
	.align		4
.L_2543:
        /*0038*/ 	.byte	0x04, 0x17
        /*003a*/ 	.short	(.L_2545 - .L_2544)
.L_2544:
        /*003c*/ 	.word	0x00000000
        /*0040*/ 	.short	0x0008
        /*0042*/ 	.short	0x0b7c
        /*0044*/ 	.byte	0x00, 0xf0, 0x11, 0x00


	//----- nvinfo : EIATTR_KPARAM_INFO
	.align		4
.L_2545:
        /*0048*/ 	.byte	0x04, 0x17
        /*004a*/ 	.short	(.L_2547 - .L_2546)
.L_2546:
        /*004c*/ 	.word	0x00000000
        /*0050*/ 	.short	0x0007
        /*0052*/ 	.short	0x0b78
        /*0054*/ 	.byte	0x00, 0xf0, 0x11, 0x00


	//----- nvinfo : EIATTR_KPARAM_INFO
	.align		4
.L_2547:
        /*0058*/ 	.byte	0x04, 0x17
        /*005a*/ 	.short	(.L_2549 - .L_2548)
.L_2548:
        /*005c*/ 	.word	0x00000000
        /*0060*/ 	.short	0x0006
        /*0062*/ 	.short	0x0b74
        /*0064*/ 	.byte	0x00, 0xf0, 0x11, 0x00


	//----- nvinfo : EIATTR_KPARAM_INFO
	.align		4
.L_2549:
        /*0068*/ 	.byte	0x04, 0x17
        /*006a*/ 	.short	(.L_2551 - .L_2550)
.L_2550:
        /*006c*/ 	.word	0x00000000
        /*0070*/ 	.short	0x0005
        /*0072*/ 	.short	0x0b70
        /*0074*/ 	.byte	0x00, 0xf0, 0x11, 0x00


	//----- nvinfo : EIATTR_KPARAM_INFO
	.align		4
.L_2551:
        /*0078*/ 	.byte	0x04, 0x17
        /*007a*/ 	.short	(.L_2553 - .L_2552)
.L_2552:
        /*007c*/ 	.word	0x00000000
        /*0080*/ 	.short	0x0004
        /*0082*/ 	.short	0x0b6c
        /*0084*/ 	.byte	0x00, 0xf0, 0x11, 0x00


	//----- nvinfo : EIATTR_KPARAM_INFO
	.align		4
.L_2553:
        /*0088*/ 	.byte	0x04, 0x17
        /*008a*/ 	.short	(.L_2555 - .L_2554)
.L_2554:
        /*008c*/ 	.word	0x00000000
        /*0090*/ 	.short	0x0003
        /*0092*/ 	.short	0x0b68
        /*0094*/ 	.byte	0x00, 0xf0, 0x05, 0x00


	//----- nvinfo : EIATTR_KPARAM_INFO
	.align		4
.L_2555:
        /*0098*/ 	.byte	0x04, 0x17
        /*009a*/ 	.short	(.L_2557 - .L_2556)
.L_2556:
        /*009c*/ 	.word	0x00000000
        /*00a0*/ 	.short	0x0002
        /*00a2*/ 	.short	0x0010
        /*00a4*/ 	.byte	0x00, 0xf0, 0x61, 0x2d


	//----- nvinfo : EIATTR_KPARAM_INFO
	.align		4
.L_2557:
        /*00a8*/ 	.byte	0x04, 0x17
        /*00aa*/ 	.short	(.L_2559 - .L_2558)
.L_2558:
        /*00ac*/ 	.word	0x00000000
        /*00b0*/ 	.short	0x0001
        /*00b2*/ 	.short	0x0008
        /*00b4*/ 	.byte	0x00, 0xf5, 0x21, 0x00


	//----- nvinfo : EIATTR_KPARAM_INFO
	.align		4
.L_2559:
        /*00b8*/ 	.byte	0x04, 0x17
        /*00ba*/ 	.short	(.L_2561 - .L_2560)
.L_2560:
        /*00bc*/ 	.word	0x00000000
        /*00c0*/ 	.short	0x0000
        /*00c2*/ 	.short	0x0000
        /*00c4*/ 	.byte	0x00, 0xf0, 0x21, 0x00


	//----- nvinfo : EIATTR_SPARSE_MMA_MASK
	.align		4
.L_2561:
        /*00c8*/ 	.byte	0x03, 0x50
        /*00ca*/ 	.short	0x0000


	//----- nvinfo : EIATTR_MAXREG_COUNT
	.align		4
        /*00cc*/ 	.byte	0x03, 0x1b
        /*00ce*/ 	.short	0x00ff


	//----- nvinfo : EIATTR_MERCURY_ISA_VERSION
	.align		4
        /*00d0*/ 	.byte	0x03, 0x5f
        /*00d2*/ 	.short	0x0101


	//----- nvinfo : EIATTR_VRC_CTA_INIT_COUNT
	.align		4
        /*00d4*/ 	.byte	0x02, 0x4a
	.zero		1
	.zero		1


	//----- nvinfo : EIATTR_EXIT_INSTR_OFFSETS
	.align		4
        /*00d8*/ 	.byte	0x04, 0x1c
        /*00da*/ 	.short	(.L_2563 - .L_2562)


	//   ....[0]....
.L_2562:
        /*00dc*/ 	.word	0x000001a0


	//   ....[1]....
        /*00e0*/ 	.word	0x00001d90


	//   ....[2]....
        /*00e4*/ 	.word	0x000037d0


	//----- nvinfo : EIATTR_CRS_STACK_SIZE
	.align		4
.L_2563:
        /*00e8*/ 	.byte	0x04, 0x1e
        /*00ea*/ 	.short	(.L_2565 - .L_2564)
.L_2564:
        /*00ec*/ 	.word	0x00000000


	//----- nvinfo : EIATTR_CBANK_PARAM_SIZE
	.align		4
.L_2565:
        /*00f0*/ 	.byte	0x03, 0x19
        /*00f2*/ 	.short	0x0b8c


	//----- nvinfo : EIATTR_PARAM_CBANK
	.align		4
        /*00f4*/ 	.byte	0x04, 0x0a
        /*00f6*/ 	.short	(.L_2567 - .L_2566)
	.align		4
.L_2566:
        /*00f8*/ 	.word	index@(.nv.constant0._Z25multi_tensor_apply_kernelI18TensorListMetadataILi4ELb0EEN18transformer_engine17multi_tensor_adam11AdamFunctorIf6__halfflEEJffffffNS3_10adamMode_tEfEEvlPViT_T0_DpT1_)
        /*00fc*/ 	.short	0x0380
        /*00fe*/ 	.short	0x0b8c


	//----- nvinfo : EIATTR_SW_WAR
	.align		4
.L_2567:
        /*0100*/ 	.byte	0x04, 0x36
        /*0102*/ 	.short	(.L_2569 - .L_2568)
.L_2568:
        /*0104*/ 	.word	0x00000008
.L_2569:


//--------------------- .nv.info._Z25multi_tensor_apply_kernelI18TensorListMetadataILi4ELb0EEN18transformer_engine17multi_tensor_adam11AdamFunctorIffflEEJffffffNS3_10adamMode_tEfEEvlPViT_T0_DpT1_ --------------------------
	.section	.nv.info._Z25multi_tensor_apply_kernelI18TensorListMetadataILi4ELb0EEN18transformer_engine17multi_tensor_adam11AdamFunctorIffflEEJffffffNS3_10adamMode_tEfEEvlPViT_T0_DpT1_,"",@"SHT_CUDA_INFO"
	.sectionflags	@""
	.align	4


	//----- nvinfo : EIATTR_CUDA_API_VERSION
	.align		4
        /*0000*/ 	.byte	0x04, 0x37
        /*0002*/ 	.short	(.L_2571 - .L_2570)
.L_2570:
        /*0004*/ 	.word	0x00000082


	//----- nvinfo : EIATTR_KPARAM_INFO
	.align		4
.L_2571:
        /*0008*/ 	.byte	0x04, 0x17
        /*000a*/ 	.short	(.L_2573 - .L_2572)
.L_2572:
        /*000c*/ 	.word	0x00000000
        /*0010*/ 	.short	0x000b
        /*0012*/ 	.short	0x0b88
        /*0014*/ 	.byte	0x00, 0xf0, 0x11, 0x00


	//----- nvinfo : EIATTR_KPARAM_INFO
	.align		4
.L_2573:
        /*0018*/ 	.byte	0x04, 0x17
        /*001a*/ 	.short	(.L_2575 - .L_2574)
.L_2574:
        /*001c*/ 	.word	0x00000000
        /*0020*/ 	.short	0x000a
        /*0022*/ 	.short	0x0b84
        /*0024*/ 	.byte	0x00, 0xf0, 0x11, 0x00


	//----- nvinfo : EIATTR_KPARAM_INFO
	.align		4
.L_2575:
        /*0028*/ 	.byte	0x04, 0x17
        /*002a*/ 	.short	(.L_2577 - .L_2576)
.L_2576:
        /*002c*/ 	.word	0x00000000
        /*0030*/ 	.short	0x0009
        /*0032*/ 	.short	0x0b80
        /*0034*/ 	.byte	0x00, 0xf0, 0x11, 0x00


	//----- nvinfo : EIATTR_KPARAM_INFO
	.align		4
.L_2577:
        /*0038*/ 	.byte	0x04, 0x17
        /*003a*/ 	.short	(.L_2579 - .L_2578)
.L_2578:
        /*003c*/ 	.word	0x00000000
        /*0040*/ 	.short	0x0008
        /*0042*/ 	.short	0x0b7c
        /*0044*/ 	.byte	0x00, 0xf0, 0x11, 0x00


	//----- nvinfo : EIATTR_KPARAM_INFO
	.align		4
.L_2579:
        /*0048*/ 	.byte	0x04, 0x17
        /*004a*/ 	.short	(.L_2581 - .L_2580)
.L_2580:
        /*004c*/ 	.word	0x00000000
        /*0050*/ 	.short	0x0007
        /*0052*/ 	.short	0x0b78
        /*0054*/ 	.byte	0x00, 0xf0, 0x11, 0x00


	//----- nvinfo : EIATTR_KPARAM_INFO
	.align		4
.L_2581:
        /*0058*/ 	.byte	0x04, 0x17
        /*005a*/ 	.short	(.L_2583 - .L_2582)
.L_2582:
        /*005c*/ 	.word	0x00000000
        /*0060*/ 	.short	0x0006
        /*0062*/ 	.short	0x0b74
        /*0064*/ 	.byte	0x00, 0xf0, 0x11, 0x00


	//----- nvinfo : EIATTR_KPARAM_INFO
	.align		4
.L_2583:
        /*0068*/ 	.byte	0x04, 0x17
        /*006a*/ 	.short	(.L_2585 - .L_2584)
.L_2584:
        /*006c*/ 	.word	0x00000000
        /*0070*/ 	.short	0x0005
        /*0072*/ 	.short	0x0b70
        /*0074*/ 	.byte	0x00, 0xf0, 0x11, 0x00


	//----- nvinfo : EIATTR_KPARAM_INFO
	.align		4
.L_2585:
        /*0078*/ 	.byte	0x04, 0x17
        /*007a*/ 	.short	(.L_2587 - .L_2586)
.L_2586:
        /*007c*/ 	.word	0x00000000
        /*0080*/ 	.short	0x0004
        /*0082*/ 	.short	0x0b6c
        /*0084*/ 	.byte	0x00, 0xf0, 0x11, 0x00


	//----- nvinfo : EIATTR_KPARAM_INFO
	.align		4
.L_2587:
        /*0088*/ 	.byte	0x04, 0x17
        /*008a*/ 	.short	(.L_2589 - .L_2588)
.L_2588:
        /*008c*/ 	.word	0x00000000
        /*0090*/ 	.short	0x0003
        /*0092*/ 	.short	0x0b68
        /*0094*/ 	.byte	0x00, 0xf0, 0x05, 0x00


	//----- nvinfo : EIATTR_KPARAM_INFO
	.align		4
.L_2589:
        /*0098*/ 	.byte	0x04, 0x17
        /*009a*/ 	.short	(.L_2591 - .L_2590)
.L_2590:
        /*009c*/ 	.word	0x00000000
        /*00a0*/ 	.short	0x0002
        /*00a2*/ 	.short	0x0010
        /*00a4*/ 	.byte	0x00, 0xf0, 0x61, 0x2d


	//----- nvinfo : EIATTR_KPARAM_INFO
	.align		4
.L_2591:
        /*00a8*/ 	.byte	0x04, 0x17
        /*00aa*/ 	.short	(.L_2593 - .L_2592)
.L_2592:
        /*00ac*/ 	.word	0x00000000
        /*00b0*/ 	.short	0x0001
        /*00b2*/ 	.short	0x0008
        /*00b4*/ 	.byte	0x00, 0xf5, 0x21, 0x00


	//----- nvinfo : EIATTR_KPARAM_INFO
	.align		4
.L_2593:
        /*00b8*/ 	.byte	0x04, 0x17
        /*00ba*/ 	.short	(.L_2595 - .L_2594)
.L_2594:
        /*00bc*/ 	.word	0x00000000
        /*00c0*/ 	.short	0x0000
        /*00c2*/ 	.short	0x0000
        /*00c4*/ 	.byte	0x00, 0xf0, 0x21, 0x00


	//----- nvinfo : EIATTR_SPARSE_MMA_MASK
	.align		4
.L_2595:
        /*00c8*/ 	.byte	0x03, 0x50
        /*00ca*/ 	.short	0x0000


	//----- nvinfo : EIATTR_MAXREG_COUNT
	.align		4
        /*00cc*/ 	.byte	0x03, 0x1b
        /*00ce*/ 	.short	0x00ff


	//----- nvinfo : EIATTR_MERCURY_ISA_VERSION
	.align		4
        /*00d0*/ 	.byte	0x03, 0x5f
        /*00d2*/ 	.short	0x0101


	//----- nvinfo : EIATTR_VRC_CTA_INIT_COUNT
	.align		4
        /*00d4*/ 	.byte	0x02, 0x4a
	.zero		1
	.zero		1


	//----- nvinfo : EIATTR_EXIT_INSTR_OFFSETS
	.align		4
        /*00d8*/ 	.byte	0x04, 0x1c
        /*00da*/ 	.short	(.L_2597 - .L_2596)


	//   ....[0]....
.L_2596:
        /*00dc*/ 	.word	0x000001a0


	//   ....[1]....
        /*00e0*/ 	.word	0x00001d40


	//   ....[2]....
        /*00e4*/ 	.word	0x00003740


	//----- nvinfo : EIATTR_CRS_STACK_SIZE
	.align		4
.L_2597:
        /*00e8*/ 	.byte	0x04, 0x1e
        /*00ea*/ 	.short	(.L_2599 - .L_2598)
.L_2598:
        /*00ec*/ 	.word	0x00000000


	//----- nvinfo : EIATTR_CBANK_PARAM_SIZE
	.align		4
.L_2599:
        /*00f0*/ 	.byte	0x03, 0x19
        /*00f2*/ 	.short	0x0b8c


	//----- nvinfo : EIATTR_PARAM_CBANK
	.align		4
        /*00f4*/ 	.byte	0x04, 0x0a
        /*00f6*/ 	.short	(.L_2601 - .L_2600)
	.align		4
.L_2600:
        /*00f8*/ 	.word	index@(.nv.constant0._Z25multi_tensor_apply_kernelI18TensorListMetadataILi4ELb0EEN18transformer_engine17multi_tensor_adam11AdamFunctorIffflEEJffffffNS3_10adamMode_tEfEEvlPViT_T0_DpT1_)
        /*00fc*/ 	.short	0x0380
        /*00fe*/ 	.short	0x0b8c


	//----- nvinfo : EIATTR_SW_WAR
	.align		4
.L_2601:
        /*0100*/ 	.byte	0x04, 0x36
        /*0102*/ 	.short	(.L_2603 - .L_2602)
.L_2602:
        /*0104*/ 	.word	0x00000008
.L_2603:


//--------------------- .nv.callgraph             --------------------------
	.section	.nv.callgraph,"",@"SHT_CUDA_CALLGRAPH"
	.align	4
	.sectionentsize	8
	.align		4
        /*0000*/ 	.word	0x00000000
	.align		4
        /*0004*/ 	.word	0xffffffff
	.align		4
        /*0008*/ 	.word	0x00000000
	.align		4
        /*000c*/ 	.word	0xfffffffe
	.align		4
        /*0010*/ 	.word	0x00000000
	.align		4
        /*0014*/ 	.word	0xfffffffd
	.align		4
        /*0018*/ 	.word	0x00000000
	.align		4
        /*001c*/ 	.word	0xfffffffc


//--------------------- .text._Z25multi_tensor_apply_kernelI18TensorListMetadataILi5ELb0EEN18transformer_engine17multi_tensor_adam27AdamCapturableMasterFunctorI13__nv_bfloat16fEEJffPiifPfNS3_10adamMode_tEfS8_EEvlPViT_T0_DpT1_ --------------------------
	.section	.text._Z25multi_tensor_apply_kernelI18TensorListMetadataILi5ELb0EEN18transformer_engine17multi_tensor_adam27AdamCapturableMasterFunctorI13__nv_bfloat16fEEJffPiifPfNS3_10adamMode_tEfS8_EEvlPViT_T0_DpT1_,"ax",@progbits
	.align	128
        .global         _Z25multi_tensor_apply_kernelI18TensorListMetadataILi5ELb0EEN18transformer_engine17multi_tensor_adam27AdamCapturableMasterFunctorI13__nv_bfloat16fEEJffPiifPfNS3_10adamMode_tEfS8_EEvlPViT_T0_DpT1_
        .type           _Z25multi_tensor_apply_kernelI18TensorListMetadataILi5ELb0EEN18transformer_engine17multi_tensor_adam27AdamCapturableMasterFunctorI13__nv_bfloat16fEEJffPiifPfNS3_10adamMode_tEfS8_EEvlPViT_T0_DpT1_,@function
        .size           _Z25multi_tensor_apply_kernelI18TensorListMetadataILi5ELb0EEN18transformer_engine17multi_tensor_adam27AdamCapturableMasterFunctorI13__nv_bfloat16fEEJffPiifPfNS3_10adamMode_tEfS8_EEvlPViT_T0_DpT1_,(.L_x_5864 - _Z25multi_tensor_apply_kernelI18TensorListMetadataILi5ELb0EEN18transformer_engine17multi_tensor_adam27AdamCapturableMasterFunctorI13__nv_bfloat16fEEJffPiifPfNS3_10adamMode_tEfS8_EEvlPViT_T0_DpT1_)
        .other          _Z25multi_tensor_apply_kernelI18TensorListMetadataILi5ELb0EEN18transformer_engine17multi_tensor_adam27AdamCapturableMasterFunctorI13__nv_bfloat16fEEJffPiifPfNS3_10adamMode_tEfS8_EEvlPViT_T0_DpT1_,@"STO_CUDA_ENTRY STV_DEFAULT"
_Z25multi_tensor_apply_kernelI18TensorListMetadataILi5ELb0EEN18transformer_engine17multi_tensor_adam27AdamCapturableMasterFunctorI13__nv_bfloat16fEEJffPiifPfNS3_10adamMode_tEfS8_EEvlPViT_T0_DpT1_:
.text._Z25multi_tensor_apply_kernelI18TensorListMetadataILi5ELb0EEN18transformer_engine17multi_tensor_adam27AdamCapturableMasterFunctorI13__nv_bfloat16fEEJffPiifPfNS3_10adamMode_tEfS8_EEvlPViT_T0_DpT1_:
[----:B------:R-:W-:Y:S08]  /*0000*/  LDC R1, c[0x0][0x37c] ;  /* 0x0000df00ff017b82 */ /* 0x000ff00000000800 */
[----:B------:R-:W0:Y:S01]  /*0010*/  LDC.64 R2, c[0x0][0x388] ;  /* 0x0000e200ff027b82 */ /* 0x000e220000000a00 */
[----:B------:R-:W0:Y:S02]  /*0020*/  LDCU.64 UR18, c[0x0][0x358] ;  /* 0x00006b00ff1277ac */ /* 0x000e240008000a00 */
[----:B0-----:R-:W2:Y:S02]  /*0030*/  LDG.E.STRONG.SYS R2, desc[UR18][R2.64] ;  /* 0x0000001202027981 */ /* 0x001ea4000c1f5900 */
[----:B--2---:R-:W-:-:S13]  /*0040*/  ISETP.NE.AND P0, PT, R2, 0x1, PT ;  /* 0x000000010200780c */ /* 0x004fda0003f05270 */
[----:B------:R-:W-:Y:S05]  /*0050*/  @!P0 EXIT ;  /* 0x000000000000894d */ /* 0x000fea0003800000 */
[----:B------:R-:W0:Y:S01]  /*0060*/  LDCU UR4, c[0x0][0xf18] ;  /* 0x0001e300ff0477ac */ /* 0x000e220008000800 */
[----:B------:R-:W-:Y:S01]  /*0070*/  UMOV UR17, 0x3f800000 ;  /* 0x3f80000000117882 */ /* 0x000fe20000000000 */
[----:B------:R-:W-:Y:S01]  /*0080*/  UMOV UR20, 0x3f800000 ;  /* 0x3f80000000147882 */ /* 0x000fe20000000000 */
[----:B0-----:R-:W-:-:S09]  /*0090*/  UISETP.NE.AND UP0, UPT, UR4, 0x1, UPT ;  /* 0x000000010400788c */ /* 0x001fd2000bf05270 */
[----:B------:R-:W-:Y:S05]  /*00a0*/  BRA.U UP0, `(.L_x_0) ;  /* 0x0000000500c07547 */ /* 0x000fea000b800000 */
[----:B------:R-:W0:Y:S01]  /*00b0*/  LDC.64 R8, c[0x0][0xf10] ;  /* 0x0003c400ff087b82 */ /* 0x000e220000000a00 */
[----:B------:R-:W1:Y:S01]  /*00c0*/  LDCU UR4, c[0x0][0xf04] ;  /* 0x0001e080ff0477ac */ /* 0x000e620008000800 */
[----:B0-----:R-:W2:Y:S01]  /*00d0*/  LDG.E R2, desc[UR18][R8.64] ;  /* 0x0000001208027981 */ /* 0x001ea2000c1e1900 */
[----:B-1----:R-:W0:Y:S02]  /*00e0*/  F2F.F64.F32 R30, UR4 ;  /* 0x00000004001e7d10 */ /* 0x002e240008201800 */
[----:B0-----:R-:W-:-:S10]  /*00f0*/  DADD R32, -RZ, |R30| ;  /* 0x00000000ff207229 */ /* 0x001fd4000000051e */
[----:B------:R-:W-:Y:S01]  /*0100*/  IMAD.MOV.U32 R26, RZ, RZ, R32 ;  /* 0x000000ffff1a7224 */ /* 0x000fe200078e0020 */
[----:B--2---:R-:W0:Y:S02]  /*0110*/  I2F.F64 R6, R2 ;  /* 0x0000000200067312 */ /* 0x004e240000201c00 */
[----:B0-----:R-:W-:Y:S02]  /*0120*/  SHF.R.U32.HI R0, RZ, 0x14, R7 ;  /* 0x00000014ff007819 */ /* 0x001fe40000011607 */
[----:B------:R-:W-:Y:S02]  /*0130*/  MOV R32, R6 ;  /* 0x0000000600207202 */ /* 0x000fe40000000f00 */
[----:B------:R-:W-:-:S04]  /*0140*/  LOP3.LUT R0, R0, 0x7ff, RZ, 0xc0, !PT ;  /* 0x000007ff00007812 */ /* 0x000fc800078ec0ff */
[----:B------:R-:W-:Y:S02]  /*0150*/  IADD3 R5, PT, PT, R0, -0x3f4, RZ ;  /* 0xfffffc0c00057810 */ /* 0x000fe40007ffe0ff */
[----:B------:R-:W-:Y:S02]  /*0160*/  MOV R0, 0x1e0 ;  /* 0x000001e000007802 */ /* 0x000fe40000000f00 */
[CC--:B------:R-:W-:Y:S02]  /*0170*/  SHF.L.U32 R3, R6.reuse, R5.reuse, RZ ;  /* 0x0000000506037219 */ /* 0x0c0fe400000006ff */
[--C-:B------:R-:W-:Y:S01]  /*0180*/  SHF.L.U64.HI R4, R6, R5, R7.reuse ;  /* 0x0000000506047219 */ /* 0x100fe20000010207 */
[----:B------:R-:W-:Y:S01]  /*0190*/  IMAD.MOV.U32 R5, RZ, RZ, R7 ;  /* 0x000000ffff057224 */ /* 0x000fe200078e0007 */
[----:B------:R-:W-:-:S04]  /*01a0*/  ISETP.NE.U32.AND P0, PT, R3, RZ, PT ;  /* 0x000000ff0300720c */ /* 0x000fc80003f05070 */
[----:B------:R-:W-:-:S04]  /*01b0*/  ISETP.NE.AND.EX P0, PT, R4, -0x80000000, PT, P0 ;  /* 0x800000000400780c */ /* 0x000fc80003f05300 */
[----:B------:R-:W-:-:S13]  /*01c0*/  PLOP3.LUT P0, PT, P0, PT, PT, 0x8, 0x80 ;  /* 0x000000000080781c */ /* 0x000fda000070e170 */
[----:B------:R-:W-:Y:S05]  /*01d0*/  CALL.REL.NOINC `($_Z25multi_tensor_apply_kernelI18TensorListMetadataILi5ELb0EEN18transformer_engine17multi_tensor_adam27AdamCapturableMasterFunctorI13__nv_bfloat16fEEJffPiifPfNS3_10adamMode_tEfS8_EEvlPViT_T0_DpT1_$__internal_accurate_pow) ;  /* 0x0000004400e07944 */ /* 0x000fea0003c00000 */
[----:B------:R-:W0:Y:S01]  /*01e0*/  LDC R14, c[0x0][0xf04] ;  /* 0x0003c100ff0e7b82 */ /* 0x000e220000000800 */
[----:B------:R-:W-:Y:S01]  /*01f0*/  MOV R9, R5 ;  /* 0x0000000500097202 */ /* 0x000fe20000000f00 */
[----:B------:R-:W-:Y:S01]  /*0200*/  DADD R10, R30, R6 ;  /* 0x000000001e0a7229 */ /* 0x000fe20000000006 */
[----:B------:R-:W-:Y:S02]  /*0210*/  ISETP.GE.AND P2, PT, R31, RZ, PT ;  /* 0x000000ff1f00720c */ /* 0x000fe40003f46270 */
[----:B------:R-:W-:Y:S02]  /*0220*/  PLOP3.LUT P1, PT, P0, PT, PT, 0x80, 0x8 ;  /* 0x000000000008781c */ /* 0x000fe4000072f070 */
[----:B------:R-:W-:-:S05]  /*0230*/  DADD R12, -RZ, -R8 ;  /* 0x00000000ff0c7229 */ /* 0x000fca0000000908 */
[----:B------:R-:W-:-:S04]  /*0240*/  LOP3.LUT R10, R11, 0x7ff00000, RZ, 0xc0, !PT ;  /* 0x7ff000000b0a7812 */ /* 0x000fc800078ec0ff */
[----:B------:R-:W-:Y:S02]  /*0250*/  ISETP.NE.AND P3, PT, R10, 0x7ff00000, PT ;  /* 0x7ff000000a00780c */ /* 0x000fe40003f65270 */
[-C--:B------:R-:W-:Y:S02]  /*0260*/  FSEL R9, R12, R8.reuse, P0 ;  /* 0x000000080c097208 */ /* 0x080fe40000000000 */
[-C--:B------:R-:W-:Y:S02]  /*0270*/  FSEL R12, R13, R5.reuse, P0 ;  /* 0x000000050d0c7208 */ /* 0x080fe40000000000 */
[----:B------:R-:W-:Y:S02]  /*0280*/  FSEL R8, R9, R8, !P2 ;  /* 0x0000000809087208 */ /* 0x000fe40005000000 */
[----:B0-----:R-:W-:Y:S02]  /*0290*/  FSETP.NEU.AND P4, PT, R14, RZ, PT ;  /* 0x000000ff0e00720b */ /* 0x001fe40003f8d000 */
[----:B------:R-:W-:-:S11]  /*02a0*/  FSEL R9, R12, R5, !P2 ;  /* 0x000000050c097208 */ /* 0x000fd60005000000 */
[----:B------:R-:W-:Y:S05]  /*02b0*/  @P4 BRA `(.L_x_1) ;  /* 0x00000000001c4947 */ /* 0x000fea0003800000 */
[----:B------:R-:W-:Y:S01]  /*02c0*/  ISETP.NE.U32.AND P1, PT, R3, RZ, PT ;  /* 0x000000ff0300720c */ /* 0x000fe20003f25070 */
[----:B------:R-:W-:Y:S01]  /*02d0*/  IMAD.MOV.U32 R8, RZ, RZ, RZ ;  /* 0x000000ffff087224 */ /* 0x000fe200078e00ff */
[----:B------:R-:W-:Y:S02]  /*02e0*/  ISETP.GE.AND P4, PT, R7, RZ, PT ;  /* 0x000000ff0700720c */ /* 0x000fe40003f86270 */
[----:B------:R-:W-:-:S13]  /*02f0*/  ISETP.NE.AND.EX P1, PT, R4, -0x80000000, PT, P1 ;  /* 0x800000000400780c */ /* 0x000fda0003f25310 */
[----:B------:R-:W-:-:S06]  /*0300*/  DSETP.NEU.AND P1, PT, |R6|, 0.5, !P1 ;  /* 0x3fe000000600742a */ /* 0x000fcc0004f2d200 */
[----:B------:R-:W-:-:S04]  /*0310*/  SEL R9, R31, RZ, P1 ;  /* 0x000000ff1f097207 */ /* 0x000fc80000800000 */
[----:B------:R-:W-:-:S07]  /*0320*/  @!P4 LOP3.LUT R9, R9, 0x7ff00000, RZ, 0xfc, !PT ;  /* 0x7ff000000909c812 */ /* 0x000fce00078efcff */
.L_x_1:
[----:B------:R-:W-:Y:S05]  /*0330*/  @P3 BRA `(.L_x_2) ;  /* 0x0000000000343947 */ /* 0x000fea0003800000 */
[----:B------:R-:W-:-:S13]  /*0340*/  FSETP.NAN.AND P3, PT, R14, R14, PT ;  /* 0x0000000e0e00720b */ /* 0x000fda0003f68000 */
[----:B------:R-:W-:Y:S01]  /*0350*/  @P3 DADD R8, R30, R6 ;  /* 0x000000001e083229 */ /* 0x000fe20000000006 */
[----:B------:R-:W-:Y:S10]  /*0360*/  @P3 BRA `(.L_x_2) ;  /* 0x0000000000283947 */ /* 0x000ff40003800000 */
[----:B------:R-:W-:-:S14]  /*0370*/  DSETP.NEU.AND P3, PT, |R30|, +INF , PT ;  /* 0x7ff000001e00742a */ /* 0x000fdc0003f6d200 */
[----:B------:R-:W-:Y:S05]  /*0380*/  @P3 BRA `(.L_x_2) ;  /* 0x0000000000203947 */ /* 0x000fea0003800000 */
[C---:B------:R-:W-:Y:S01]  /*0390*/  ISETP.GE.AND P3, PT, R7.reuse, RZ, PT ;  /* 0x000000ff0700720c */ /* 0x040fe20003f66270 */
[----:B------:R-:W-:Y:S01]  /*03a0*/  IMAD.MOV.U32 R8, RZ, RZ, RZ ;  /* 0x000000ffff087224 */ /* 0x000fe200078e00ff */
[----:B------:R-:W-:Y:S02]  /*03b0*/  LOP3.LUT R0, R7, 0x7fffffff, RZ, 0xc0, !PT ;  /* 0x7fffffff07007812 */ /* 0x000fe400078ec0ff */
[----:B------:R-:W-:Y:S02]  /*03c0*/  SEL R9, RZ, 0x7ff00000, !P3 ;  /* 0x7ff00000ff097807 */ /* 0x000fe40005800000 */
[----:B------:R-:W-:Y:S02]  /*03d0*/  ISETP.NE.AND P3, PT, R0, 0x3fe00000, PT ;  /* 0x3fe000000000780c */ /* 0x000fe40003f65270 */
[----:B------:R-:W-:-:S04]  /*03e0*/  IADD3 R0, PT, PT, R9, -0x80000000, RZ ;  /* 0x8000000009007810 */ /* 0x000fc80007ffe0ff */
[----:B------:R-:W-:-:S04]  /*03f0*/  SEL R0, R0, R9, P3 ;  /* 0x0000000900007207 */ /* 0x000fc80001800000 */
[----:B------:R-:W-:-:S07]  /*0400*/  @!P2 SEL R9, R0, R9, P1 ;  /* 0x000000090009a207 */ /* 0x000fce0000800000 */
.L_x_2:
[----:B------:R-:W0:Y:S01]  /*0410*/  LDCU UR4, c[0x0][0xf08] ;  /* 0x0001e100ff0477ac */ /* 0x000e220008000800 */
[----:B------:R-:W-:Y:S01]  /*0420*/  DADD R8, -R8, 1 ;  /* 0x3ff0000008087429 */ /* 0x000fe20000000100 */
[----:B------:R-:W-:Y:S02]  /*0430*/  ISETP.NE.AND P2, PT, R2, RZ, PT ;  /* 0x000000ff0200720c */ /* 0x000fe40003f45270 */
[----:B------:R-:W-:Y:S02]  /*0440*/  FSETP.NEU.AND P1, PT, R14, 1, PT ;  /* 0x3f8000000e00780b */ /* 0x000fe40003f2d000 */
[----:B------:R-:W-:-:S05]  /*0450*/  MOV R5, R7 ;  /* 0x0000000700057202 */ /* 0x000fca0000000f00 */
[----:B------:R-:W1:Y:S08]  /*0460*/  F2F.F32.F64 R8, R8 ;  /* 0x0000000800087310 */ /* 0x000e700000301000 */
[----:B0-----:R-:W0:Y:S01]  /*0470*/  F2F.F64.F32 R30, UR4 ;  /* 0x00000004001e7d10 */ /* 0x001e220008201800 */
[----:B-1----:R-:W-:-:S04]  /*0480*/  FSEL R0, R8, RZ, P2 ;  /* 0x000000ff08007208 */ /* 0x002fc80001000000 */
[----:B------:R-:W-:Y:S02]  /*0490*/  FSEL R0, R0, RZ, P1 ;  /* 0x000000ff00007208 */ /* 0x000fe40000800000 */
[----:B------:R-:W-:Y:S01]  /*04a0*/  ISETP.NE.U32.AND P1, PT, R3, RZ, PT ;  /* 0x000000ff0300720c */ /* 0x000fe20003f25070 */
[----:B0-----:R-:W-:Y:S01]  /*04b0*/  DADD R32, -RZ, |R30| ;  /* 0x00000000ff207229 */ /* 0x001fe2000000051e */
[----:B------:R-:W-:Y:S02]  /*04c0*/  R2UR UR17, R0 ;  /* 0x00000000001172ca */ /* 0x000fe400000e0000 */
[----:B------:R-:W-:Y:S02]  /*04d0*/  ISETP.NE.AND.EX P1, PT, R4, -0x80000000, PT, P1 ;  /* 0x800000000400780c */ /* 0x000fe40003f25310 */
[----:B------:R-:W-:-:S05]  /*04e0*/  MOV R0, 0x520 ;  /* 0x0000052000007802 */ /* 0x000fca0000000f00 */
[----:B------:R-:W-:Y:S01]  /*04f0*/  MOV R26, R32 ;  /* 0x00000020001a7202 */ /* 0x000fe20000000f00 */
[----:B------:R-:W-:-:S07]  /*0500*/  IMAD.MOV.U32 R32, RZ, RZ, R6 ;  /* 0x000000ffff207224 */ /* 0x000fce00078e0006 */
[----:B------:R-:W-:Y:S05]  /*0510*/  CALL.REL.NOINC `($_Z25multi_tensor_apply_kernelI18TensorListMetadataILi5ELb0EEN18transformer_engine17multi_tensor_adam27AdamCapturableMasterFunctorI13__nv_bfloat16fEEJffPiifPfNS3_10adamMode_tEfS8_EEvlPViT_T0_DpT1_$__internal_accurate_pow) ;  /* 0x0000004400107944 */ /* 0x000fea0003c00000 */
[----:B------:R-:W0:Y:S01]  /*0520*/  LDC R14, c[0x0][0xf08] ;  /* 0x0003c200ff0e7b82 */ /* 0x000e220000000800 */
[----:B------:R-:W-:Y:S01]  /*0530*/  IMAD.MOV.U32 R9, RZ, RZ, R5 ;  /* 0x000000ffff097224 */ /* 0x000fe200078e0005 */
[----:B------:R-:W-:Y:S01]  /*0540*/  DADD R10, R6, R30 ;  /* 0x00000000060a7229 */ /* 0x000fe2000000001e */
[----:B------:R-:W-:-:S04]  /*0550*/  ISETP.GE.AND P2, PT, R31, RZ, PT ;  /* 0x000000ff1f00720c */ /* 0x000fc80003f46270 */
[----:B------:R-:W-:-:S05]  /*0560*/  DADD R12, -RZ, -R8 ;  /* 0x00000000ff0c7229 */ /* 0x000fca0000000908 */
[----:B------:R-:W-:-:S05]  /*0570*/  LOP3.LUT R10, R11, 0x7ff00000, RZ, 0xc0, !PT ;  /* 0x7ff000000b0a7812 */ /* 0x000fca00078ec0ff */
[-C--:B------:R-:W-:Y:S02]  /*0580*/  FSEL R9, R12, R8.reuse, !P1 ;  /* 0x000000080c097208 */ /* 0x080fe40004800000 */
[-C--:B------:R-:W-:Y:S02]  /*0590*/  FSEL R12, R13, R5.reuse, !P1 ;  /* 0x000000050d0c7208 */ /* 0x080fe40004800000 */
[----:B------:R-:W-:Y:S02]  /*05a0*/  FSEL R8, R9, R8, !P2 ;  /* 0x0000000809087208 */ /* 0x000fe40005000000 */
[----:B------:R-:W-:Y:S02]  /*05b0*/  ISETP.NE.AND P1, PT, R10, 0x7ff00000, PT ;  /* 0x7ff000000a00780c */ /* 0x000fe40003f25270 */
[----:B0-----:R-:W-:Y:S02]  /*05c0*/  FSETP.NEU.AND P3, PT, R14, RZ, PT ;  /* 0x000000ff0e00720b */ /* 0x001fe40003f6d000 */
[----:B------:R-:W-:-:S11]  /*05d0*/  FSEL R9, R12, R5, !P2 ;  /* 0x000000050c097208 */ /* 0x000fd60005000000 */
[----:B------:R-:W-:Y:S05]  /*05e0*/  @P3 BRA `(.L_x_3) ;  /* 0x00000000001c3947 */ /* 0x000fea0003800000 */
[----:B------:R-:W-:Y:S02]  /*05f0*/  ISETP.NE.U32.AND P0, PT, R3, RZ, PT ;  /* 0x000000ff0300720c */ /* 0x000fe40003f05070 */
[----:B------:R-:W-:Y:S02]  /*0600*/  ISETP.GE.AND P3, PT, R7, RZ, PT ;  /* 0x000000ff0700720c */ /* 0x000fe40003f66270 */
[----:B------:R-:W-:Y:S02]  /*0610*/  ISETP.NE.AND.EX P0, PT, R4, -0x80000000, PT, P0 ;  /* 0x800000000400780c */ /* 0x000fe40003f05300 */
[----:B------:R-:W-:-:S11]  /*0620*/  MOV R8, RZ ;  /* 0x000000ff00087202 */ /* 0x000fd60000000f00 */
[----:B------:R-:W-:-:S06]  /*0630*/  DSETP.NEU.AND P0, PT, |R6|, 0.5, !P0 ;  /* 0x3fe000000600742a */ /* 0x000fcc000470d200 */
[----:B------:R-:W-:-:S04]  /*0640*/  SEL R9, R31, RZ, P0 ;  /* 0x000000ff1f097207 */ /* 0x000fc80000000000 */
[----:B------:R-:W-:-:S07]  /*0650*/  @!P3 LOP3.LUT R9, R9, 0x7ff00000, RZ, 0xfc, !PT ;  /* 0x7ff000000909b812 */ /* 0x000fce00078efcff */
.L_x_3:
[----:B------:R-:W-:Y:S05]  /*0660*/  @P1 BRA `(.L_x_4) ;  /* 0x0000000000341947 */ /* 0x000fea0003800000 */
[----:B------:R-:W-:-:S13]  /*0670*/  FSETP.NAN.AND P1, PT, R14, R14, PT ;  /* 0x0000000e0e00720b */ /* 0x000fda0003f28000 */
[----:B------:R-:W-:Y:S01]  /*0680*/  @P1 DADD R8, R6, R30 ;  /* 0x0000000006081229 */ /* 0x000fe2000000001e */
[----:B------:R-:W-:Y:S10]  /*0690*/  @P1 BRA `(.L_x_4) ;  /* 0x0000000000281947 */ /* 0x000ff40003800000 */
[----:B------:R-:W-:-:S14]  /*06a0*/  DSETP.NEU.AND P1, PT, |R30|, +INF , PT ;  /* 0x7ff000001e00742a */ /* 0x000fdc0003f2d200 */
[----:B------:R-:W-:Y:S05]  /*06b0*/  @P1 BRA `(.L_x_4) ;  /* 0x0000000000201947 */ /* 0x000fea0003800000 */
[C---:B------:R-:W-:Y:S02]  /*06c0*/  ISETP.GE.AND P1, PT, R7.reuse, RZ, PT ;  /* 0x000000ff0700720c */ /* 0x040fe40003f26270 */
[----:B------:R-:W-:Y:S02]  /*06d0*/  LOP3.LUT R6, R7, 0x7fffffff, RZ, 0xc0, !PT ;  /* 0x7fffffff07067812 */ /* 0x000fe400078ec0ff */
[----:B------:R-:W-:Y:S02]  /*06e0*/  SEL R9, RZ, 0x7ff00000, !P1 ;  /* 0x7ff00000ff097807 */ /* 0x000fe40004800000 */
[----:B------:R-:W-:Y:S02]  /*06f0*/  ISETP.NE.AND P1, PT, R6, 0x3fe00000, PT ;  /* 0x3fe000000600780c */ /* 0x000fe40003f25270 */
[----:B------:R-:W-:Y:S01]  /*0700*/  MOV R8, RZ ;  /* 0x000000ff00087202 */ /* 0x000fe20000000f00 */
[----:B------:R-:W-:-:S05]  /*0710*/  VIADD R0, R9, 0x80000000 ;  /* 0x8000000009007836 */ /* 0x000fca0000000000 */
[----:B------:R-:W-:-:S04]  /*0720*/  SEL R0, R0, R9, P1 ;  /* 0x0000000900007207 */ /* 0x000fc80000800000 */
[----:B------:R-:W-:-:S07]  /*0730*/  @!P2 SEL R9, R0, R9, P0 ;  /* 0x000000090009a207 */ /* 0x000fce0000000000 */
.L_x_4:
[----:B------:R-:W-:Y:S01]  /*0740*/  DADD R8, -R8, 1 ;  /* 0x3ff0000008087429 */ /* 0x000fe20000000100 */
[----:B------:R-:W-:Y:S02]  /*0750*/  ISETP.NE.AND P1, PT, R2, RZ, PT ;  /* 0x000000ff0200720c */ /* 0x000fe40003f25270 */
[----:B------:R-:W-:-:S07]  /*0760*/  FSETP.NEU.AND P0, PT, R14, 1, PT ;  /* 0x3f8000000e00780b */ /* 0x000fce0003f0d000 */
[----:B------:R-:W0:Y:S02]  /*0770*/  F2F.F32.F64 R8, R8 ;  /* 0x0000000800087310 */ /* 0x000e240000301000 */
[----:B0-----:R-:W-:-:S04]  /*0780*/  FSEL R0, R8, RZ, P1 ;  /* 0x000000ff08007208 */ /* 0x001fc80000800000 */
[----:B------:R-:W-:-:S04]  /*0790*/  FSEL R0, R0, RZ, P0 ;  /* 0x000000ff00007208 */ /* 0x000fc80000000000 */
[----:B------:R-:W-:-:S15]  /*07a0*/  R2UR UR20, R0 ;  /* 0x00000000001472ca */ /* 0x000fde00000e0000 */
.L_x_0:
[----:B------:R-:W0:Y:S01]  /*07b0*/  S2UR UR4, SR_CTAID.X ;  /* 0x00000000000479c3 */ /* 0x000e220000002500 */
[----:B------:R-:W1:Y:S01]  /*07c0*/  LDCU UR16, c[0x0][0x380] ;  /* 0x00007000ff1077ac */ /* 0x000e620008000800 */
[----:B0-----:R-:W0:Y:S01]  /*07d0*/  LDCU.U8 UR5, c[0x0][UR4+0x8b8] ;  /* 0x00011700040577ac */ /* 0x001e220008000000 */
[----:B------:R-:W-:-:S04]  /*07e0*/  UIADD3 UR6, UPT, UPT, UR4, 0x10, URZ ;  /* 0x0000001004067890 */ /* 0x000fc8000fffe0ff */
[----:B------:R-:W-:Y:S02]  /*07f0*/  UIMAD UR4, UR4, 0x3, UR6 ;  /* 0x00000003040478a4 */ /* 0x000fe4000f8e0206 */
[----:B0-----:R-:W-:-:S10]  /*0800*/  USHF.L.U32 UR6, UR5, 0x2, URZ ;  /* 0x0000000205067899 */ /* 0x001fd400080006ff */
[----:B------:R-:W1:Y:S02]  /*0810*/  LDCU UR4, c[0x0][UR4+0x9e8] ;  /* 0x00013d00040477ac */ /* 0x000e640008000800 */
[----:B------:R-:W0:Y:S01]  /*0820*/  LDCU UR6, c[0x0][UR6+0x840] ;  /* 0x00010800060677ac */ /* 0x000e220008000800 */
[----:B-1----:R-:W-:-:S04]  /*0830*/  UIMAD UR12, UR4, UR16, URZ ;  /* 0x00000010040c72a4 */ /* 0x002fc8000f8e02ff */
[----:B0-----:R-:W-:-:S04]  /*0840*/  UIADD3 UR13, UPT, UPT, UR6, -UR12, URZ ;  /* 0x8000000c060d7290 */ /* 0x001fc8000fffe0ff */
[----:B------:R-:W-:-:S04]  /*0850*/  UISETP.LT.AND UP0, UPT, UR13, UR16, UPT ;  /* 0x000000100d00728c */ /* 0x000fc8000bf01270 */
[----:B------:R-:W-:-:S04]  /*0860*/  USEL UR4, UR13, UR16, UP0 ;  /* 0x000000100d047287 */ /* 0x000fc80008000000 */
[----:B------:R-:W-:-:S03]  /*0870*/  UISETP.GE.AND UP0, UPT, UR4, 0x1, UPT ;  /* 0x000000010400788c */ /* 0x000fc6000bf06270 */
[----:B------:R-:W-:Y:S02]  /*0880*/  UMOV UR4, 0x10 ;  /* 0x0000001000047882 */ /* 0x000fe40000000000 */
[----:B------:R-:W-:Y:S01]  /*0890*/  UIMAD UR4, UR5, 0x4, UR4 ;  /* 0x00000004050478a4 */ /* 0x000fe2000f8e0204 */
[----:B------:R-:W-:-:S03]  /*08a0*/  PLOP3.LUT P0, PT, PT, PT, UP0, 0x80, 0x8 ;  /* 0x000000000008781c */ /* 0x000fc60003f0f008 */
[----:B------:R-:W-:-:S10]  /*08b0*/  ULEA UR6, UR5, UR4, 0x2 ;  /* 0x0000000405067291 */ /* 0x000fd4000f8e10ff */
[----:B------:R-:W-:Y:S05]  /*08c0*/  @!P0 EXIT ;  /* 0x000000000000894d */ /* 0x000fea0003800000 */
[----:B------:R-:W0:Y:S01]  /*08d0*/  LDC R0, c[0x0][0xf04] ;  /* 0x0003c100ff007b82 */ /* 0x000e220000000800 */
[----:B------:R-:W1:Y:S01]  /*08e0*/  LDCU.64 UR4, c[0x0][UR6+0x560] ;  /* 0x0000ac00060477ac */ /* 0x000e620008000a00 */
[----:B------:R-:W2:Y:S06]  /*08f0*/  LDCU.64 UR8, c[0x0][UR6+0x650] ;  /* 0x0000ca00060877ac */ /* 0x000eac0008000a00 */
[----:B------:R-:W3:Y:S01]  /*0900*/  LDC R2, c[0x0][0xf08] ;  /* 0x0003c200ff027b82 */ /* 0x000ee20000000800 */
[----:B------:R-:W4:Y:S01]  /*0910*/  LDCU UR27, c[0x0][0xf28] ;  /* 0x0001e500ff1b77ac */ /* 0x000f220008000800 */
[----:B------:R-:W5:Y:S01]  /*0920*/  LDCU.64 UR10, c[0x0][UR6+0x740] ;  /* 0x0000e800060a77ac */ /* 0x000f620008000a00 */
[----:B------:R-:W-:-:S02]  /*0930*/  USHF.R.S32.HI UR24, URZ, 0x1f, UR12 ;  /* 0x0000001fff187899 */ /* 0x000fc4000801140c */
[----:B------:R-:W-:Y:S02]  /*0940*/  USHF.L.U32 UR14, UR12, 0x2, URZ ;  /* 0x000000020c0e7899 */ /* 0x000fe400080006ff */
[----:B------:R-:W-:Y:S02]  /*0950*/  UISETP.LT.U32.AND UP3, UPT, UR13, UR16, UPT ;  /* 0x000000100d00728c */ /* 0x000fe4000bf61070 */
[----:B------:R-:W-:Y:S01]  /*0960*/  USHF.L.U64.HI UR15, UR12, 0x2, UR24 ;  /* 0x000000020c0f7899 */ /* 0x000fe20008010218 */
[----:B0-----:R-:W-:Y:S01]  /*0970*/  FADD R0, -R0, 1 ;  /* 0x3f80000000007421 */ /* 0x001fe20000000100 */
[----:B-1----:R-:W-:Y:S02]  /*0980*/  UIADD3 UR25, UP0, UPT, UR4, UR14, URZ ;  /* 0x0000000e04197290 */ /* 0x002fe4000ff1e0ff */
[----:B------:R-:W-:Y:S02]  /*0990*/  USEL UR13, UR13, UR16, UP3 ;  /* 0x000000100d0d7287 */ /* 0x000fe40009800000 */
[----:B--2---:R-:W-:Y:S01]  /*09a0*/  UIADD3 UR26, UP1, UPT, UR8, UR14, URZ ;  /* 0x0000000e081a7290 */ /* 0x004fe2000ff3e0ff */
[----:B------:R-:W-:Y:S01]  /*09b0*/  R2UR UR16, R0 ;  /* 0x00000000001072ca */ /* 0x000fe200000e0000 */
[----:B----4-:R-:W-:Y:S01]  /*09c0*/  UISETP.NE.AND UP3, UPT, UR27, URZ, UPT ;  /* 0x000000ff1b00728c */ /* 0x010fe2000bf65270 */
[----:B---3--:R-:W-:Y:S01]  /*09d0*/  FADD R2, -R2, 1 ;  /* 0x3f80000002027421 */ /* 0x008fe20000000100 */
[----:B-----5:R-:W-:Y:S01]  /*09e0*/  UIADD3 UR14, UP2, UPT, UR10, UR14, URZ ;  /* 0x0000000e0a0e7290 */ /* 0x020fe2000ff5e0ff */
[----:B------:R-:W-:Y:S01]  /*09f0*/  IMAD.U32 R20, RZ, RZ, UR25 ;  /* 0x00000019ff147e24 */ /* 0x000fe2000f8e00ff */
[----:B------:R-:W-:Y:S01]  /*0a00*/  UIADD3.X UR4, UPT, UPT, UR5, UR15, URZ, UP0, !UPT ;  /* 0x0000000f05047290 */ /* 0x000fe200087fe4ff */
[----:B------:R-:W-:Y:S01]  /*0a10*/  MOV R18, UR26 ;  /* 0x0000001a00127c02 */ /* 0x000fe20008000f00 */
[----:B------:R-:W-:Y:S01]  /*0a20*/  UIADD3.X UR8, UPT, UPT, UR9, UR15, URZ, UP1, !UPT ;  /* 0x0000000f09087290 */ /* 0x000fe20008ffe4ff */
[----:B------:R-:W-:Y:S01]  /*0a30*/  R2UR UR5, R2 ;  /* 0x00000000020572ca */ /* 0x000fe200000e0000 */
[----:B------:R-:W-:Y:S01]  /*0a40*/  UIADD3.X UR10, UPT, UPT, UR11, UR15, URZ, UP2, !UPT ;  /* 0x0000000f0b0a7290 */ /* 0x000fe200097fe4ff */
[----:B------:R-:W-:Y:S01]  /*0a50*/  IMAD.U32 R16, RZ, RZ, UR14 ;  /* 0x0000000eff107e24 */ /* 0x000fe2000f8e00ff */
[----:B------:R-:W-:Y:S01]  /*0a60*/  MOV R21, UR4 ;  /* 0x0000000400157c02 */ /* 0x000fe20008000f00 */
[----:B------:R-:W0:Y:S01]  /*0a70*/  LDCU.64 UR22, c[0x0][UR6+0x380] ;  /* 0x00007000061677ac */ /* 0x000e220008000a00 */
[----:B------:R-:W-:-:S02]  /*0a80*/  IMAD.U32 R19, RZ, RZ, UR8 ;  /* 0x00000008ff137e24 */ /* 0x000fc4000f8e00ff */
[----:B------:R-:W-:Y:S01]  /*0a90*/  MOV R17, UR10 ;  /* 0x0000000a00117c02 */ /* 0x000fe20008000f00 */
[----:B------:R-:W1:Y:S01]  /*0aa0*/  LDCU.64 UR6, c[0x0][UR6+0x470] ;  /* 0x00008e00060677ac */ /* 0x000e620008000a00 */
[----:B------:R-:W2:Y:S01]  /*0ab0*/  LDCU UR21, c[0x0][0x360] ;  /* 0x00006c00ff1577ac */ /* 0x000ea20008000800 */
[----:B------:R-:W-:Y:S05]  /*0ac0*/  BRA.U !UP3, `(.L_x_5) ;  /* 0x000000190bd47547 */ /* 0x000fea000b800000 */
[----:B------:R-:W3:Y:S01]  /*0ad0*/  S2R R8, SR_TID.X ;  /* 0x0000000000087919 */ /* 0x000ee20000002100 */
[----:B------:R-:W4:Y:S01]  /*0ae0*/  LDCU UR10, c[0x0][0xf04] ;  /* 0x0001e080ff0a77ac */ /* 0x000f220008000800 */
[----:B------:R-:W0:Y:S01]  /*0af0*/  LDCU UR11, c[0x0][0xf08] ;  /* 0x0001e100ff0b77ac */ /* 0x000e220008000800 */
[----:B------:R-:W0:Y:S01]  /*0b00*/  LDCU UR8, c[0x0][0xf1c] ;  /* 0x0001e380ff0877ac */ /* 0x000e220008000800 */
[----:B------:R-:W0:Y:S01]  /*0b10*/  LDCU UR9, c[0x0][0xf2c] ;  /* 0x0001e580ff0977ac */ /* 0x000e220008000800 */
[----:B------:R-:W-:-:S05]  /*0b20*/  UMOV UR4, URZ ;  /* 0x000000ff00047c82 */ /* 0x000fca0008000000 */
.L_x_50:
[----:B---3--:R-:W-:-:S05]  /*0b30*/  VIADD R15, R8, UR4 ;  /* 0x00000004080f7c36 */ /* 0x008fca0008000000 */
[----:B------:R-:W-:-:S13]  /*0b40*/  ISETP.GE.AND P2, PT, R15, UR13, PT ;  /* 0x0000000d0f007c0c */ /* 0x000fda000bf46270 */
[----:B--2---:R-:W3:Y:S01]  /*0b50*/  @!P2 LDC.64 R10, c[0x0][0xf30] ;  /* 0x0003cc00ff0aab82 */ /* 0x004ee20000000a00 */
[----:B------:R-:W-:-:S04]  /*0b60*/  @!P2 IADD3 R0, P0, PT, R15, UR12, RZ ;  /* 0x0000000c0f00ac10 */ /* 0x000fc8000ff1e0ff */
[----:B0-----:R-:W-:Y:S02]  /*0b70*/  @!P2 LEA.HI.X.SX32 R3, R15, UR24, 0x1, P0 ;  /* 0x000000180f03ac11 */ /* 0x001fe400080f0eff */
[----:B0-----:R-:W-:-:S04]  /*0b80*/  @!P2 LEA R4, P0, R0, UR22, 0x1 ;  /* 0x000000160004ac11 */ /* 0x001fc8000f8008ff */
[----:B-1----:R-:W-:-:S05]  /*0b90*/  @!P2 LEA.HI.X R5, R0, UR23, R3, 0x1, P0 ;  /* 0x000000170005ac11 */ /* 0x002fca00080f0c03 */
[----:B------:R-:W4:Y:S04]  /*0ba0*/  @!P2 LDG.E.U16 R0, desc[UR18][R4.64] ;  /* 0x000000120400a981 */ /* 0x000f28000c1e1500 */
[----:B---3--:R-:W3:Y:S01]  /*0bb0*/  @!P2 LDG.E R11, desc[UR18][R10.64] ;  /* 0x000000120a0ba981 */ /* 0x008ee2000c1e1900 */
[----:B--2---:R-:W-:Y:S01]  /*0bc0*/  IADD3 R13, PT, PT, R15, UR21, RZ ;  /* 0x000000150f0d7c10 */ /* 0x004fe2000fffe0ff */
[----:B------:R-:W-:-:S03]  /*0bd0*/  IMAD.MOV.U32 R3, RZ, RZ, RZ ;  /* 0x000000ffff037224 */ /* 0x000fc600078e00ff */
[----:B------:R-:W-:-:S13]  /*0be0*/  ISETP.GE.AND P0, PT, R13, UR13, PT ;  /* 0x0000000d0d007c0c */ /* 0x000fda000bf06270 */
[----:B------:R-:W0:Y:S01]  /*0bf0*/  @!P0 LDC.64 R24, c[0x0][0xf30] ;  /* 0x0003cc00ff188b82 */ /* 0x000e220000000a00 */
[----:B------:R-:W-:-:S04]  /*0c00*/  @!P0 IADD3 R2, P1, PT, R13, UR12, RZ ;  /* 0x0000000c0d028c10 */ /* 0x000fc8000ff3e0ff */
[----:B------:R-:W-:Y:S02]  /*0c10*/  @!P0 LEA.HI.X.SX32 R7, R13, UR24, 0x1, P1 ;  /* 0x000000180d078c11 */ /* 0x000fe400088f0eff */
[----:B------:R-:W-:-:S04]  /*0c20*/  @!P0 LEA R6, P1, R2, UR22, 0x1 ;  /* 0x0000001602068c11 */ /* 0x000fc8000f8208ff */
[----:B------:R-:W-:Y:S02]  /*0c30*/  @!P0 LEA.HI.X R7, R2, UR23, R7, 0x1, P1 ;  /* 0x0000001702078c11 */ /* 0x000fe400088f0c07 */
[----:B----4-:R-:W-:-:S05]  /*0c40*/  @!P2 SHF.L.U32 R0, R0, 0x10, RZ ;  /* 0x000000100000a819 */ /* 0x010fca00000006ff */
[----:B---3--:R-:W-:-:S05]  /*0c50*/  @!P2 FMUL R3, R0, R11 ;  /* 0x0000000b0003a220 */ /* 0x008fca0000400000 */
[----:B------:R-:W-:-:S04]  /*0c60*/  @!P2 F2FP.BF16.F32.PACK_AB R0, RZ, R3 ;  /* 0x00000003ff00a23e */ /* 0x000fc800000010ff */
[----:B------:R-:W-:-:S05]  /*0c70*/  PRMT R12, R0, 0x7610, R12 ;  /* 0x00007610000c7816 */ /* 0x000fca000000000c */
[----:B------:R2:W-:Y:S04]  /*0c80*/  @!P2 STG.E.U16 desc[UR18][R4.64], R12 ;  /* 0x0000000c0400a986 */ /* 0x0005e8000c101512 */
[----:B------:R-:W3:Y:S04]  /*0c90*/  @!P0 LDG.E.U16 R0, desc[UR18][R6.64] ;  /* 0x0000001206008981 */ /* 0x000ee8000c1e1500 */
[----:B0-----:R-:W4:Y:S01]  /*0ca0*/  @!P0 LDG.E R25, desc[UR18][R24.64] ;  /* 0x0000001218198981 */ /* 0x001f22000c1e1900 */
[----:B------:R-:W-:Y:S02]  /*0cb0*/  VIADD R11, R13, UR21 ;  /* 0x000000150d0b7c36 */ /* 0x000fe40008000000 */
[----:B------:R-:W-:-:S02]  /*0cc0*/  HFMA2 R10, -RZ, RZ, 0, 0 ;  /* 0x00000000ff0a7431 */ /* 0x000fc400000001ff */
[----:B------:R-:W-:-:S04]  /*0cd0*/  @!P2 IMAD.WIDE R26, R15, 0x4, R18 ;  /* 0x000000040f1aa825 */ /* 0x000fc800078e0212 */
[----:B--2---:R-:W-:Y:S01]  /*0ce0*/  HFMA2 R12, -RZ, RZ, 0, 0 ;  /* 0x00000000ff0c7431 */ /* 0x004fe200000001ff */
[----:B------:R-:W-:Y:S02]  /*0cf0*/  MOV R5, RZ ;  /* 0x000000ff00057202 */ /* 0x000fe40000000f00 */
[----:B------:R-:W-:Y:S01]  /*0d00*/  ISETP.GE.AND P1, PT, R11, UR13, PT ;  /* 0x0000000d0b007c0c */ /* 0x000fe2000bf26270 */
[----:B------:R-:W-:-:S05]  /*0d10*/  @!P2 IMAD.WIDE R30, R15, 0x4, R16 ;  /* 0x000000040f1ea825 */ /* 0x000fca00078e0210 */
[----:B------:R-:W5:Y:S07]  /*0d20*/  @!P2 LDG.E R5, desc[UR18][R30.64] ;  /* 0x000000121e05a981 */ /* 0x000f6e000c1e1900 */
[----:B------:R-:W0:Y:S01]  /*0d30*/  @!P1 LDC.64 R22, c[0x0][0xf30] ;  /* 0x0003cc00ff169b82 */ /* 0x000e220000000a00 */
[----:B------:R-:W-:-:S04]  /*0d40*/  @!P1 IADD3 R9, P3, PT, R11, UR12, RZ ;  /* 0x0000000c0b099c10 */ /* 0x000fc8000ff7e0ff */
[----:B------:R-:W-:Y:S02]  /*0d50*/  @!P1 LEA.HI.X.SX32 R4, R11, UR24, 0x1, P3 ;  /* 0x000000180b049c11 */ /* 0x000fe400098f0eff */
[----:B------:R-:W-:-:S04]  /*0d60*/  @!P1 LEA R32, P3, R9, UR22, 0x1 ;  /* 0x0000001609209c11 */ /* 0x000fc8000f8608ff */
[----:B------:R-:W-:Y:S01]  /*0d70*/  @!P1 LEA.HI.X R33, R9, UR23, R4, 0x1, P3 ;  /* 0x0000001709219c11 */ /* 0x000fe200098f0c04 */
[----:B---3--:R-:W-:-:S04]  /*0d80*/  @!P0 IMAD.U32 R0, R0, 0x10000, RZ ;  /* 0x0001000000008824 */ /* 0x008fc800078e00ff */
[----:B----4-:R-:W-:Y:S01]  /*0d90*/  @!P0 FMUL R10, R0, R25 ;  /* 0x00000019000a8220 */ /* 0x010fe20000400000 */
[----:B------:R-:W-:Y:S02]  /*0da0*/  IMAD.MOV.U32 R0, RZ, RZ, RZ ;  /* 0x000000ffff007224 */ /* 0x000fe400078e00ff */
[----:B------:R-:W-:Y:S02]  /*0db0*/  @!P2 IMAD.WIDE R24, R15, 0x4, R20 ;  /* 0x000000040f18a825 */ /* 0x000fe400078e0214 */
[----:B------:R-:W-:Y:S02]  /*0dc0*/  @!P0 F2FP.BF16.F32.PACK_AB R2, RZ, R10 ;  /* 0x0000000aff02823e */ /* 0x000fe400000010ff */
[----:B------:R-:W2:Y:S02]  /*0dd0*/  @!P2 LDG.E R0, desc[UR18][R26.64] ;  /* 0x000000121a00a981 */ /* 0x000ea4000c1e1900 */
[----:B------:R-:W-:Y:S02]  /*0de0*/  PRMT R4, R2, 0x7610, R4 ;  /* 0x0000761002047816 */ /* 0x000fe40000000004 */
[----:B------:R3:W4:Y:S04]  /*0df0*/  @!P2 LDG.E R12, desc[UR18][R24.64] ;  /* 0x00000012180ca981 */ /* 0x000728000c1e1900 */
[----:B------:R1:W-:Y:S04]  /*0e00*/  @!P0 STG.E.U16 desc[UR18][R6.64], R4 ;  /* 0x0000000406008986 */ /* 0x0003e8000c101512 */
[----:B------:R-:W2:Y:S04]  /*0e10*/  @!P1 LDG.E.U16 R2, desc[UR18][R32.64] ;  /* 0x0000001220029981 */ /* 0x000ea8000c1e1500 */
[----:B0-----:R-:W4:Y:S01]  /*0e20*/  @!P1 LDG.E R23, desc[UR18][R22.64] ;  /* 0x0000001216179981 */ /* 0x001f22000c1e1900 */
[----:B------:R-:W-:-:S05]  /*0e30*/  VIADD R9, R11, UR21 ;  /* 0x000000150b097c36 */ /* 0x000fca0008000000 */
[----:B------:R-:W-:Y:S01]  /*0e40*/  ISETP.GE.AND P3, PT, R9, UR13, PT ;  /* 0x0000000d09007c0c */ /* 0x000fe2000bf66270 */
[----:B------:R-:W-:Y:S01]  /*0e50*/  HFMA2 R28, -RZ, RZ, 0, 0 ;  /* 0x00000000ff1c7431 */ /* 0x000fe200000001ff */
[----:B------:R-:W-:Y:S01]  /*0e60*/  MOV R37, RZ ;  /* 0x000000ff00257202 */ /* 0x000fe20000000f00 */
[----:B---3--:R-:W-:-:S04]  /*0e70*/  @!P0 IMAD.WIDE R24, R13, 0x4, R16 ;  /* 0x000000040d188825 */ /* 0x008fc800078e0210 */
[----:B-1----:R-:W-:Y:S01]  /*0e80*/  IMAD.MOV.U32 R4, RZ, RZ, RZ ;  /* 0x000000ffff047224 */ /* 0x002fe200078e00ff */
[----:B------:R0:W5:Y:S05]  /*0e90*/  @!P0 LDG.E R37, desc[UR18][R24.64] ;  /* 0x0000001218258981 */ /* 0x00016a000c1e1900 */
[----:B------:R-:W1:Y:S01]  /*0ea0*/  @!P3 LDC.64 R30, c[0x0][0xf30] ;  /* 0x0003cc00ff1ebb82 */ /* 0x000e620000000a00 */
[----:B------:R-:W-:Y:S01]  /*0eb0*/  @!P3 IADD3 R7, P4, PT, R9, UR12, RZ ;  /* 0x0000000c0907bc10 */ /* 0x000fe2000ff9e0ff */
[----:B------:R-:W-:-:S03]  /*0ec0*/  @!P0 IMAD.WIDE R26, R13, 0x4, R20 ;  /* 0x000000040d1a8825 */ /* 0x000fc600078e0214 */
[----:B------:R-:W-:Y:S02]  /*0ed0*/  @!P3 LEA.HI.X.SX32 R34, R9, UR24, 0x1, P4 ;  /* 0x000000180922bc11 */ /* 0x000fe4000a0f0eff */
[C---:B------:R-:W-:Y:S01]  /*0ee0*/  @!P3 LEA R6, P4, R7.reuse, UR22, 0x1 ;  /* 0x000000160706bc11 */ /* 0x040fe2000f8808ff */
[----:B------:R-:W5:Y:S03]  /*0ef0*/  @!P0 LDG.E R4, desc[UR18][R26.64] ;  /* 0x000000121a048981 */ /* 0x000f66000c1e1900 */
[----:B------:R-:W-:Y:S01]  /*0f00*/  @!P3 LEA.HI.X R7, R7, UR23, R34, 0x1, P4 ;  /* 0x000000170707bc11 */ /* 0x000fe2000a0f0c22 */
[----:B--2---:R-:W-:-:S04]  /*0f10*/  @!P1 IMAD.U32 R2, R2, 0x10000, RZ ;  /* 0x0001000002029824 */ /* 0x004fc800078e00ff */
[----:B----4-:R-:W-:Y:S01]  /*0f20*/  @!P1 FMUL R28, R2, R23 ;  /* 0x00000017021c9220 */ /* 0x010fe20000400000 */
[----:B------:R-:W-:Y:S02]  /*0f30*/  HFMA2 R2, -RZ, RZ, 0, 0 ;  /* 0x00000000ff027431 */ /* 0x000fe400000001ff */
[----:B------:R-:W-:Y:S02]  /*0f40*/  @!P0 IMAD.WIDE R22, R13, 0x4, R18 ;  /* 0x000000040d168825 */ /* 0x000fe400078e0212 */
[----:B------:R-:W-:-:S04]  /*0f50*/  @!P1 F2FP.BF16.F32.PACK_AB R14, RZ, R28 ;  /* 0x0000001cff0e923e */ /* 0x000fc800000010ff */
[----:B0-----:R-:W-:Y:S01]  /*0f60*/  PRMT R25, R14, 0x7610, R25 ;  /* 0x000076100e197816 */ /* 0x001fe20000000019 */
[----:B------:R0:W5:Y:S04]  /*0f70*/  @!P0 LDG.E R2, desc[UR18][R22.64] ;  /* 0x0000001216028981 */ /* 0x000168000c1e1900 */
[----:B------:R2:W-:Y:S04]  /*0f80*/  @!P1 STG.E.U16 desc[UR18][R32.64], R25 ;  /* 0x0000001920009986 */ /* 0x0005e8000c101512 */
[----:B------:R-:W3:Y:S04]  /*0f90*/  @!P3 LDG.E.U16 R14, desc[UR18][R6.64] ;  /* 0x00000012060eb981 */ /* 0x000ee8000c1e1500 */
[----:B-1----:R-:W4:Y:S01]  /*0fa0*/  @!P3 LDG.E R31, desc[UR18][R30.64] ;  /* 0x000000121e1fb981 */ /* 0x002f22000c1e1900 */
[----:B--2---:R-:W-:-:S02]  /*0fb0*/  CS2R R24, SRZ ;  /* 0x0000000000187805 */ /* 0x004fc4000001ff00 */
[----:B------:R-:W-:Y:S01]  /*0fc0*/  MOV R35, RZ ;  /* 0x000000ff00237202 */ /* 0x000fe20000000f00 */
[----:B0-----:R-:W-:Y:S01]  /*0fd0*/  @!P1 IMAD.WIDE R22, R11, 0x4, R16 ;  /* 0x000000040b169825 */ /* 0x001fe200078e0210 */
[----:B------:R-:W-:-:S03]  /*0fe0*/  CS2R R26, SRZ ;  /* 0x00000000001a7805 */ /* 0x000fc6000001ff00 */
[--C-:B------:R-:W-:Y:S01]  /*0ff0*/  @!P1 IMAD.WIDE R32, R11, 0x4, R20.reuse ;  /* 0x000000040b209825 */ /* 0x100fe200078e0214 */
[----:B------:R0:W5:Y:S04]  /*1000*/  @!P1 LDG.E R35, desc[UR18][R22.64] ;  /* 0x0000001216239981 */ /* 0x000168000c1e1900 */
[----:B------:R1:W5:Y:S01]  /*1010*/  @!P1 LDG.E R27, desc[UR18][R32.64] ;  /* 0x00000012201b9981 */ /* 0x000362000c1e1900 */
[----:B0-----:R-:W-:Y:S01]  /*1020*/  CS2R R22, SRZ ;  /* 0x0000000000167805 */ /* 0x001fe2000001ff00 */
[----:B-1----:R-:W-:-:S04]  /*1030*/  @!P3 IMAD.WIDE R32, R9, 0x4, R20 ;  /* 0x000000040920b825 */ /* 0x002fc800078e0214 */
[----:B---3--:R-:W-:-:S04]  /*1040*/  @!P3 IMAD.U32 R14, R14, 0x10000, RZ ;  /* 0x000100000e0eb824 */ /* 0x008fc800078e00ff */
[----:B----4-:R-:W-:Y:S01]  /*1050*/  @!P3 FMUL R24, R14, R31 ;  /* 0x0000001f0e18b220 */ /* 0x010fe20000400000 */
[----:B------:R-:W-:-:S04]  /*1060*/  @!P1 IMAD.WIDE R30, R11, 0x4, R18 ;  /* 0x000000040b1e9825 */ /* 0x000fc800078e0212 */
[----:B------:R-:W-:Y:S01]  /*1070*/  @!P3 F2FP.BF16.F32.PACK_AB R14, RZ, R24 ;  /* 0x00000018ff0eb23e */ /* 0x000fe200000010ff */
[----:B------:R0:W5:Y:S03]  /*1080*/  @!P1 LDG.E R26, desc[UR18][R30.64] ;  /* 0x000000121e1a9981 */ /* 0x000166000c1e1900 */
[----:B------:R-:W-:Y:S01]  /*1090*/  PRMT R36, R14, 0x7610, R36 ;  /* 0x000076100e247816 */ /* 0x000fe20000000024 */
[----:B0-----:R-:W-:-:S04]  /*10a0*/  @!P3 IMAD.WIDE R30, R9, 0x4, R18 ;  /* 0x00000004091eb825 */ /* 0x001fc800078e0212 */
[----:B------:R0:W-:Y:S04]  /*10b0*/  @!P3 STG.E.U16 desc[UR18][R6.64], R36 ;  /* 0x000000240600b986 */ /* 0x0001e8000c101512 */
[----:B------:R-:W5:Y:S04]  /*10c0*/  @!P3 LDG.E R23, desc[UR18][R32.64] ;  /* 0x000000122017b981 */ /* 0x000f68000c1e1900 */
[----:B------:R-:W5:Y:S01]  /*10d0*/  @!P3 LDG.E R22, desc[UR18][R30.64] ;  /* 0x000000121e16b981 */ /* 0x000f62000c1e1900 */
[----:B------:R-:W1:Y:S01]  /*10e0*/  MUFU.RCP R14, UR17 ;  /* 0x00000011000e7d08 */ /* 0x000e620008001000 */
[----:B------:R-:W-:-:S02]  /*10f0*/  IMAD.U32 R29, RZ, RZ, UR17 ;  /* 0x00000011ff1d7e24 */ /* 0x000fc4000f8e00ff */
[----:B0-----:R-:W-:-:S05]  /*1100*/  @!P3 IMAD.WIDE R6, R9, 0x4, R16 ;  /* 0x000000040906b825 */ /* 0x001fca00078e0210 */
[----:B------:R0:W5:Y:S01]  /*1110*/  @!P3 LDG.E R25, desc[UR18][R6.64] ;  /* 0x000000120619b981 */ /* 0x000162000c1e1900 */
[----:B-1----:R-:W-:Y:S01]  /*1120*/  FFMA R34, R14, -R29, 1 ;  /* 0x3f8000000e227423 */ /* 0x002fe2000000081d */
[----:B------:R-:W-:-:S04]  /*1130*/  FMUL R29, R3, UR16 ;  /* 0x00000010031d7c20 */ /* 0x000fc80008400000 */
[----:B0-----:R-:W-:-:S04]  /*1140*/  FFMA R7, R12, UR10, R29 ;  /* 0x0000000a0c077c23 */ /* 0x001fc8000800001d */
[----:B------:R-:W0:Y:S01]  /*1150*/  FCHK P0, R7, UR17 ;  /* 0x0000001107007d02 */ /* 0x000e220008000000 */
[----:B------:R-:W-:Y:S01]  /*1160*/  FFMA R14, R14, R34, R14 ;  /* 0x000000220e0e7223 */ /* 0x000fe2000000000e */
[----:B------:R-:W-:-:S03]  /*1170*/  FMUL R12, R3, UR5 ;  /* 0x00000005030c7c20 */ /* 0x000fc60008400000 */
[----:B------:R-:W-:Y:S01]  /*1180*/  FFMA R29, R7, R14, RZ ;  /* 0x0000000e071d7223 */ /* 0x000fe200000000ff */
[----:B------:R-:W-:Y:S01]  /*1190*/  FMUL R3, R12, R3 ;  /* 0x000000030c037220 */ /* 0x000fe20000400000 */
[----:B------:R-:W-:Y:S02]  /*11a0*/  BSSY.RECONVERGENT B2, `(.L_x_6) ;  /* 0x000000a000027945 */ /* 0x000fe40003800200 */
[----:B------:R-:W-:-:S04]  /*11b0*/  FFMA R6, R29, -UR17, R7 ;  /* 0x800000111d067c23 */ /* 0x000fc80008000007 */
[----:B------:R-:W-:Y:S01]  /*11c0*/  FFMA R14, R14, R6, R29 ;  /* 0x000000060e0e7223 */ /* 0x000fe2000000001d */
[----:B------:R-:W-:Y:S01]  /*11d0*/  FFMA R6, R0, UR11, R3 ;  /* 0x0000000b00067c23 */ /* 0x000fe20008000003 */
[----:B0-----:R-:W-:Y:S06]  /*11e0*/  @!P0 BRA `(.L_x_7) ;  /* 0x0000000000148947 */ /* 0x001fec0003800000 */
[----:B------:R-:W-:Y:S01]  /*11f0*/  MOV R3, R7 ;  /* 0x0000000700037202 */ /* 0x000fe20000000f00 */
[----:B------:R-:W-:Y:S01]  /*1200*/  IMAD.U32 R0, RZ, RZ, UR17 ;  /* 0x00000011ff007e24 */ /* 0x000fe2000f8e00ff */
[----:B------:R-:W-:-:S07]  /*1210*/  MOV R12, 0x1230 ;  /* 0x00001230000c7802 */ /* 0x000fce0000000f00 */
[----:B-----5:R-:W-:Y:S05]  /*1220*/  CALL.REL.NOINC `($__internal_1_$__cuda_sm3x_div_rn_noftz_f32_slowpath) ;  /* 0x00000030002c7944 */ /* 0x020fea0003c00000 */
[----:B------:R-:W-:-:S07]  /*1230*/  MOV R14, R0 ;  /* 0x00000000000e7202 */ /* 0x000fce0000000f00 */
.L_x_7:
[----:B------:R-:W-:Y:S05]  /*1240*/  BSYNC.RECONVERGENT B2 ;  /* 0x0000000000027941 */ /* 0x000fea0003800200 */
.L_x_6:
[----:B------:R-:W0:Y:S01]  /*1250*/  MUFU.RCP R0, UR20 ;  /* 0x0000001400007d08 */ /* 0x000e220008001000 */
[----:B------:R-:W-:Y:S01]  /*1260*/  IMAD.U32 R3, RZ, RZ, UR20 ;  /* 0x00000014ff037e24 */ /* 0x000fe2000f8e00ff */
[----:B------:R-:W-:Y:S06]  /*1270*/  BSSY.RECONVERGENT B2, `(.L_x_8) ;  /* 0x000000d000027945 */ /* 0x000fec0003800200 */
[----:B------:R-:W1:Y:S01]  /*1280*/  FCHK P0, R6, UR20 ;  /* 0x0000001406007d02 */ /* 0x000e620008000000 */
[----:B0-----:R-:W-:-:S04]  /*1290*/  FFMA R3, R0, -R3, 1 ;  /* 0x3f80000000037423 */ /* 0x001fc80000000803 */
[----:B------:R-:W-:-:S04]  /*12a0*/  FFMA R3, R0, R3, R0 ;  /* 0x0000000300037223 */ /* 0x000fc80000000000 */
[----:B------:R-:W-:-:S04]  /*12b0*/  FFMA R0, R6, R3, RZ ;  /* 0x0000000306007223 */ /* 0x000fc800000000ff */
[----:B------:R-:W-:-:S04]  /*12c0*/  FFMA R12, R0, -UR20, R6 ;  /* 0x80000014000c7c23 */ /* 0x000fc80008000006 */
[----:B------:R-:W-:Y:S01]  /*12d0*/  FFMA R3, R3, R12, R0 ;  /* 0x0000000c03037223 */ /* 0x000fe20000000000 */
[----:B-1----:R-:W-:Y:S06]  /*12e0*/  @!P0 BRA `(.L_x_9) ;  /* 0x0000000000148947 */ /* 0x002fec0003800000 */
[----:B------:R-:W-:Y:S01]  /*12f0*/  MOV R3, R6 ;  /* 0x0000000600037202 */ /* 0x000fe20000000f00 */
[----:B------:R-:W-:Y:S01]  /*1300*/  IMAD.U32 R0, RZ, RZ, UR20 ;  /* 0x00000014ff007e24 */ /* 0x000fe2000f8e00ff */
[----:B------:R-:W-:-:S07]  /*1310*/  MOV R12, 0x1330 ;  /* 0x00001330000c7802 */ /* 0x000fce0000000f00 */
[----:B-----5:R-:W-:Y:S05]  /*1320*/  CALL.REL.NOINC `($__internal_1_$__cuda_sm3x_div_rn_noftz_f32_slowpath) ;  /* 0x0000002c00ec7944 */ /* 0x020fea0003c00000 */
[----:B------:R-:W-:-:S07]  /*1330*/  MOV R3, R0 ;  /* 0x0000000000037202 */ /* 0x000fce0000000f00 */
.L_x_9:
[----:B------:R-:W-:Y:S05]  /*1340*/  BSYNC.RECONVERGENT B2 ;  /* 0x0000000000027941 */ /* 0x000fea0003800200 */
.L_x_8:
[----:B------:R-:W-:Y:S01]  /*1350*/  VIADD R0, R3, 0xf3000000 ;  /* 0xf300000003007836 */ /* 0x000fe20000000000 */
[----:B------:R0:W1:Y:S01]  /*1360*/  MUFU.RSQ R12, R3 ;  /* 0x00000003000c7308 */ /* 0x0000620000001400 */
[----:B------:R-:W-:Y:S03]  /*1370*/  BSSY.RECONVERGENT B0, `(.L_x_10) ;  /* 0x000000a000007945 */ /* 0x000fe60003800200 */
[----:B------:R-:W-:-:S13]  /*1380*/  ISETP.GT.U32.AND P0, PT, R0, 0x727fffff, PT ;  /* 0x727fffff0000780c */ /* 0x000fda0003f04070 */
[----:B01----:R-:W-:Y:S05]  /*1390*/  @!P0 BRA `(.L_x_11) ;  /* 0x00000000000c8947 */ /* 0x003fea0003800000 */
[----:B------:R-:W-:-:S07]  /*13a0*/  MOV R0, 0x13c0 ;  /* 0x000013c000007802 */ /* 0x000fce0000000f00 */
[----:B-----5:R-:W-:Y:S05]  /*13b0*/  CALL.REL.NOINC `($__internal_0_$__cuda_sm20_sqrt_rn_f32_slowpath) ;  /* 0x0000002c00707944 */ /* 0x020fea0003c00000 */
[----:B------:R-:W-:Y:S05]  /*13c0*/  BRA `(.L_x_12) ;  /* 0x0000000000107947 */ /* 0x000fea0003800000 */
.L_x_11:
[C---:B------:R-:W-:Y:S01]  /*13d0*/  FMUL.FTZ R0, R12.reuse, R3 ;  /* 0x000000030c007220 */ /* 0x040fe20000410000 */
[----:B------:R-:W-:-:S03]  /*13e0*/  FMUL.FTZ R31, R12, 0.5 ;  /* 0x3f0000000c1f7820 */ /* 0x000fc60000410000 */
[----:B------:R-:W-:-:S04]  /*13f0*/  FFMA R3, -R0, R0, R3 ;  /* 0x0000000000037223 */ /* 0x000fc80000000103 */
[----:B------:R-:W-:-:S07]  /*1400*/  FFMA R31, R3, R31, R0 ;  /* 0x0000001f031f7223 */ /* 0x000fce0000000000 */
.L_x_12:
[----:B------:R-:W-:Y:S05]  /*1410*/  BSYNC.RECONVERGENT B0 ;  /* 0x0000000000007941 */ /* 0x000fea0003800200 */
.L_x_10:
[----:B------:R-:W-:Y:S01]  /*1420*/  FADD R31, R31, UR8 ;  /* 0x000000081f1f7e21 */ /* 0x000fe20008000000 */
[----:B------:R-:W-:Y:S03]  /*1430*/  BSSY.RECONVERGENT B2, `(.L_x_13) ;  /* 0x000000d000027945 */ /* 0x000fe60003800200 */
[----:B------:R-:W0:Y:S08]  /*1440*/  MUFU.RCP R3, R31 ;  /* 0x0000001f00037308 */ /* 0x000e300000001000 */
[----:B------:R-:W1:Y:S01]  /*1450*/  FCHK P0, R14, R31 ;  /* 0x0000001f0e007302 */ /* 0x000e620000000000 */
[----:B0-----:R-:W-:-:S04]  /*1460*/  FFMA R0, -R31, R3, 1 ;  /* 0x3f8000001f007423 */ /* 0x001fc80000000103 */
[----:B------:R-:W-:-:S04]  /*1470*/  FFMA R3, R3, R0, R3 ;  /* 0x0000000003037223 */ /* 0x000fc80000000003 */
[----:B------:R-:W-:-:S04]  /*1480*/  FFMA R0, R3, R14, RZ ;  /* 0x0000000e03007223 */ /* 0x000fc800000000ff */
[----:B------:R-:W-:-:S04]  /*1490*/  FFMA R29, -R31, R0, R14 ;  /* 0x000000001f1d7223 */ /* 0x000fc8000000010e */
[----:B------:R-:W-:Y:S01]  /*14a0*/  FFMA R0, R3, R29, R0 ;  /* 0x0000001d03007223 */ /* 0x000fe20000000000 */
[----:B-1----:R-:W-:Y:S06]  /*14b0*/  @!P0 BRA `(.L_x_14) ;  /* 0x0000000000108947 */ /* 0x002fec0003800000 */
[----:B------:R-:W-:Y:S01]  /*14c0*/  MOV R3, R14 ;  /* 0x0000000e00037202 */ /* 0x000fe20000000f00 */
[----:B------:R-:W-:Y:S01]  /*14d0*/  IMAD.MOV.U32 R0, RZ, RZ, R31 ;  /* 0x000000ffff007224 */ /* 0x000fe200078e001f */
[----:B------:R-:W-:-:S07]  /*14e0*/  MOV R12, 0x1500 ;  /* 0x00001500000c7802 */ /* 0x000fce0000000f00 */
[----:B-----5:R-:W-:Y:S05]  /*14f0*/  CALL.REL.NOINC `($__internal_1_$__cuda_sm3x_div_rn_noftz_f32_slowpath) ;  /* 0x0000002c00787944 */ /* 0x020fea0003c00000 */
.L_x_14:
[----:B------:R-:W-:Y:S05]  /*1500*/  BSYNC.RECONVERGENT B2 ;  /* 0x0000000000027941 */ /* 0x000fea0003800200 */
.L_x_13:
[----:B------:R-:W0:Y:S02]  /*1510*/  LDC.64 R30, c[0x0][0xf20] ;  /* 0x0003c800ff1e7b82 */ /* 0x000e240000000a00 */
[----:B0-----:R-:W2:Y:S01]  /*1520*/  LDG.E R14, desc[UR18][R30.64] ;  /* 0x000000121e0e7981 */ /* 0x001ea2000c1e1900 */
[----:B------:R-:W0:Y:S01]  /*1530*/  MUFU.RCP R12, UR17 ;  /* 0x00000011000c7d08 */ /* 0x000e220008001000 */
[----:B------:R-:W-:Y:S01]  /*1540*/  FMUL R3, R10, UR16 ;  /* 0x000000100a037c20 */ /* 0x000fe20008400000 */
[----:B------:R-:W-:Y:S01]  /*1550*/  MOV R29, UR17 ;  /* 0x00000011001d7c02 */ /* 0x000fe20008000f00 */
[----:B-----5:R-:W-:Y:S01]  /*1560*/  FFMA R0, R5, UR9, R0 ;  /* 0x0000000905007c23 */ /* 0x020fe20008000000 */
[----:B------:R-:W-:Y:S01]  /*1570*/  BSSY.RECONVERGENT B2, `(.L_x_15) ;  /* 0x0000012000027945 */ /* 0x000fe20003800200 */
[----:B------:R-:W-:-:S04]  /*1580*/  FFMA R4, R4, UR10, R3 ;  /* 0x0000000a04047c23 */ /* 0x000fc80008000003 */
[----:B------:R-:W1:Y:S01]  /*1590*/  FCHK P0, R4, UR17 ;  /* 0x0000001104007d02 */ /* 0x000e620008000000 */
[----:B0-----:R-:W-:-:S04]  /*15a0*/  FFMA R29, R12, -R29, 1 ;  /* 0x3f8000000c1d7423 */ /* 0x001fc8000000081d */
[----:B------:R-:W-:Y:S01]  /*15b0*/  FFMA R3, R12, R29, R12 ;  /* 0x0000001d0c037223 */ /* 0x000fe2000000000c */
[----:B------:R-:W-:-:S03]  /*15c0*/  FMUL R29, R10, UR5 ;  /* 0x000000050a1d7c20 */ /* 0x000fc60008400000 */
[----:B------:R-:W-:Y:S01]  /*15d0*/  FFMA R12, R3, R4, RZ ;  /* 0x00000004030c7223 */ /* 0x000fe200000000ff */
[----:B------:R-:W-:-:S03]  /*15e0*/  FMUL R29, R29, R10 ;  /* 0x0000000a1d1d7220 */ /* 0x000fc60000400000 */
[----:B------:R-:W-:Y:S01]  /*15f0*/  FFMA R10, R12, -UR17, R4 ;  /* 0x800000110c0a7c23 */ /* 0x000fe20008000004 */
[----:B------:R-:W-:-:S03]  /*1600*/  FFMA R2, R2, UR11, R29 ;  /* 0x0000000b02027c23 */ /* 0x000fc6000800001d */
[----:B------:R-:W-:Y:S01]  /*1610*/  FFMA R10, R3, R10, R12 ;  /* 0x0000000a030a7223 */ /* 0x000fe2000000000c */
[----:B--2---:R-:W-:Y:S01]  /*1620*/  FFMA R5, R0, -R14, R5 ;  /* 0x8000000e00057223 */ /* 0x004fe20000000005 */
[----:B-1----:R-:W-:Y:S06]  /*1630*/  @!P0 BRA `(.L_x_16) ;  /* 0x0000000000148947 */ /* 0x002fec0003800000 */
[----:B------:R-:W-:Y:S01]  /*1640*/  IMAD.MOV.U32 R3, RZ, RZ, R4 ;  /* 0x000000ffff037224 */ /* 0x000fe200078e0004 */
[----:B------:R-:W-:Y:S02]  /*1650*/  MOV R0, UR17 ;  /* 0x0000001100007c02 */ /* 0x000fe40008000f00 */
[----:B------:R-:W-:-:S07]  /*1660*/  MOV R12, 0x1680 ;  /* 0x00001680000c7802 */ /* 0x000fce0000000f00 */
[----:B------:R-:W-:Y:S05]  /*1670*/  CALL.REL.NOINC `($__internal_1_$__cuda_sm3x_div_rn_noftz_f32_slowpath) ;  /* 0x0000002c00187944 */ /* 0x000fea0003c00000 */
[----:B------:R-:W-:-:S07]  /*1680*/  IMAD.MOV.U32 R10, RZ, RZ, R0 ;  /* 0x000000ffff0a7224 */ /* 0x000fce00078e0000 */
.L_x_16:
[----:B------:R-:W-:Y:S05]  /*1690*/  BSYNC.RECONVERGENT B2 ;  /* 0x0000000000027941 */ /* 0x000fea0003800200 */
.L_x_15:
[----:B------:R-:W0:Y:S01]  /*16a0*/  MUFU.RCP R3, UR20 ;  /* 0x0000001400037d08 */ /* 0x000e220008001000 */
[----:B------:R-:W-:Y:S01]  /*16b0*/  MOV R0, UR20 ;  /* 0x0000001400007c02 */ /* 0x000fe20008000f00 */
        /* <DEDUP_REMOVED lines=8> */
[----:B------:R-:W-:Y:S01]  /*1740*/  IMAD.MOV.U32 R3, RZ, RZ, R2 ;  /* 0x000000ffff037224 */ /* 0x000fe200078e0002 */
[----:B------:R-:W-:Y:S02]  /*1750*/  MOV R0, UR20 ;  /* 0x0000001400007c02 */ /* 0x000fe40008000f00 */
[----:B------:R-:W-:-:S07]  /*1760*/  MOV R12, 0x1780 ;  /* 0x00001780000c7802 */ /* 0x000fce0000000f00 */
[----:B------:R-:W-:Y:S05]  /*1770*/  CALL.REL.NOINC `($__internal_1_$__cuda_sm3x_div_rn_noftz_f32_slowpath) ;  /* 0x0000002800d87944 */ /* 0x000fea0003c00000 */
[----:B------:R-:W-:-:S07]  /*1780*/  IMAD.MOV.U32 R3, RZ, RZ, R0 ;  /* 0x000000ffff037224 */ /* 0x000fce00078e0000 */
.L_x_18:
[----:B------:R-:W-:Y:S05]  /*1790*/  BSYNC.RECONVERGENT B2 ;  /* 0x0000000000027941 */ /* 0x000fea0003800200 */
.L_x_17:
[----:B------:R-:W-:Y:S01]  /*17a0*/  IADD3 R0, PT, PT, R3, -0xd000000, RZ ;  /* 0xf300000003007810 */ /* 0x000fe20007ffe0ff */
[----:B------:R0:W1:Y:S01]  /*17b0*/  MUFU.RSQ R12, R3 ;  /* 0x00000003000c7308 */ /* 0x0000620000001400 */
[----:B------:R-:W-:Y:S02]  /*17c0*/  BSSY.RECONVERGENT B0, `(.L_x_19) ;  /* 0x000000a000007945 */ /* 0x000fe40003800200 */
[----:B------:R-:W-:-:S13]  /*17d0*/  ISETP.GT.U32.AND P0, PT, R0, 0x727fffff, PT ;  /* 0x727fffff0000780c */ /* 0x000fda0003f04070 */
[----:B0-----:R-:W-:Y:S05]  /*17e0*/  @!P0 BRA `(.L_x_20) ;  /* 0x00000000000c8947 */ /* 0x001fea0003800000 */
[----:B------:R-:W-:-:S07]  /*17f0*/  MOV R0, 0x1810 ;  /* 0x0000181000007802 */ /* 0x000fce0000000f00 */
[----:B-1----:R-:W-:Y:S05]  /*1800*/  CALL.REL.NOINC `($__internal_0_$__cuda_sm20_sqrt_rn_f32_slowpath) ;  /* 0x00000028005c7944 */ /* 0x002fea0003c00000 */
[----:B------:R-:W-:Y:S05]  /*1810*/  BRA `(.L_x_21) ;  /* 0x0000000000107947 */ /* 0x000fea0003800000 */
.L_x_20:
[C---:B-1----:R-:W-:Y:S01]  /*1820*/  FMUL.FTZ R0, R12.reuse, R3 ;  /* 0x000000030c007220 */ /* 0x042fe20000410000 */
[----:B------:R-:W-:-:S03]  /*1830*/  FMUL.FTZ R31, R12, 0.5 ;  /* 0x3f0000000c1f7820 */ /* 0x000fc60000410000 */
[----:B------:R-:W-:-:S04]  /*1840*/  FFMA R3, -R0, R0, R3 ;  /* 0x0000000000037223 */ /* 0x000fc80000000103 */
[----:B------:R-:W-:-:S07]  /*1850*/  FFMA R31, R3, R31, R0 ;  /* 0x0000001f031f7223 */ /* 0x000fce0000000000 */
.L_x_21:
[----:B------:R-:W-:Y:S05]  /*1860*/  BSYNC.RECONVERGENT B0 ;  /* 0x0000000000007941 */ /* 0x000fea0003800200 */
.L_x_19:
        /* <DEDUP_REMOVED lines=10> */
[----:B------:R-:W-:Y:S01]  /*1910*/  IMAD.MOV.U32 R3, RZ, RZ, R10 ;  /* 0x000000ffff037224 */ /* 0x000fe200078e000a */
[----:B------:R-:W-:Y:S02]  /*1920*/  MOV R0, R31 ;  /* 0x0000001f00007202 */ /* 0x000fe40000000f00 */
[----:B------:R-:W-:-:S07]  /*1930*/  MOV R12, 0x1950 ;  /* 0x00001950000c7802 */ /* 0x000fce0000000f00 */
[----:B------:R-:W-:Y:S05]  /*1940*/  CALL.REL.NOINC `($__internal_1_$__cuda_sm3x_div_rn_noftz_f32_slowpath) ;  /* 0x0000002800647944 */ /* 0x000fea0003c00000 */
.L_x_23:
[----:B------:R-:W-:Y:S05]  /*1950*/  BSYNC.RECONVERGENT B2 ;  /* 0x0000000000027941 */ /* 0x000fea0003800200 */
.L_x_22:
[----:B------:R-:W0:Y:S01]  /*1960*/  MUFU.RCP R3, UR17 ;  /* 0x0000001100037d08 */ /* 0x000e220008001000 */
[----:B------:R-:W-:Y:S01]  /*1970*/  FMUL R10, R28, UR16 ;  /* 0x000000101c0a7c20 */ /* 0x000fe20008400000 */
[----:B------:R-:W-:Y:S02]  /*1980*/  IMAD.U32 R12, RZ, RZ, UR17 ;  /* 0x00000011ff0c7e24 */ /* 0x000fe4000f8e00ff */
[----:B------:R-:W-:Y:S01]  /*1990*/  FFMA R0, R37, UR9, R0 ;  /* 0x0000000925007c23 */ /* 0x000fe20008000000 */
[----:B------:R-:W-:Y:S01]  /*19a0*/  BSSY.RECONVERGENT B2, `(.L_x_24) ;  /* 0x0000012000027945 */ /* 0x000fe20003800200 */
[----:B------:R-:W-:Y:S02]  /*19b0*/  FFMA R27, R27, UR10, R10 ;  /* 0x0000000a1b1b7c23 */ /* 0x000fe4000800000a */
[----:B------:R-:W-:Y:S02]  /*19c0*/  FFMA R37, -R14, R0, R37 ;  /* 0x000000000e257223 */ /* 0x000fe40000000125 */
        /* <DEDUP_REMOVED lines=9> */
[----:B-1----:R-:W-:Y:S06]  /*1a60*/  @!P0 BRA `(.L_x_25) ;  /* 0x0000000000148947 */ /* 0x002fec0003800000 */
[----:B------:R-:W-:Y:S01]  /*1a70*/  MOV R3, R27 ;  /* 0x0000001b00037202 */ /* 0x000fe20000000f00 */
[----:B------:R-:W-:Y:S01]  /*1a80*/  IMAD.U32 R0, RZ, RZ, UR17 ;  /* 0x00000011ff007e24 */ /* 0x000fe2000f8e00ff */
[----:B------:R-:W-:-:S07]  /*1a90*/  MOV R12, 0x1ab0 ;  /* 0x00001ab0000c7802 */ /* 0x000fce0000000f00 */
[----:B------:R-:W-:Y:S05]  /*1aa0*/  CALL.REL.NOINC `($__internal_1_$__cuda_sm3x_div_rn_noftz_f32_slowpath) ;  /* 0x00000028000c7944 */ /* 0x000fea0003c00000 */
[----:B------:R-:W-:-:S07]  /*1ab0*/  MOV R10, R0 ;  /* 0x00000000000a7202 */ /* 0x000fce0000000f00 */
.L_x_25:
[----:B------:R-:W-:Y:S05]  /*1ac0*/  BSYNC.RECONVERGENT B2 ;  /* 0x0000000000027941 */ /* 0x000fea0003800200 */
.L_x_24:
        /* <DEDUP_REMOVED lines=13> */
[----:B------:R-:W-:Y:S05]  /*1ba0*/  CALL.REL.NOINC `($__internal_1_$__cuda_sm3x_div_rn_noftz_f32_slowpath) ;  /* 0x0000002400cc7944 */ /* 0x000fea0003c00000 */
[----:B------:R-:W-:-:S07]  /*1bb0*/  MOV R3, R0 ;  /* 0x0000000000037202 */ /* 0x000fce0000000f00 */
.L_x_27:
[----:B------:R-:W-:Y:S05]  /*1bc0*/  BSYNC.RECONVERGENT B2 ;  /* 0x0000000000027941 */ /* 0x000fea0003800200 */
.L_x_26:
[----:B------:R-:W-:Y:S01]  /*1bd0*/  VIADD R0, R3, 0xf3000000 ;  /* 0xf300000003007836 */ /* 0x000fe20000000000 */
[----:B------:R0:W1:Y:S01]  /*1be0*/  MUFU.RSQ R12, R3 ;  /* 0x00000003000c7308 */ /* 0x0000620000001400 */
[----:B------:R-:W-:Y:S03]  /*1bf0*/  BSSY.RECONVERGENT B0, `(.L_x_28) ;  /* 0x000000a000007945 */ /* 0x000fe60003800200 */
[----:B------:R-:W-:-:S13]  /*1c00*/  ISETP.GT.U32.AND P0, PT, R0, 0x727fffff, PT ;  /* 0x727fffff0000780c */ /* 0x000fda0003f04070 */
[----:B01----:R-:W-:Y:S05]  /*1c10*/  @!P0 BRA `(.L_x_29) ;  /* 0x00000000000c8947 */ /* 0x003fea0003800000 */
[----:B------:R-:W-:-:S07]  /*1c20*/  MOV R0, 0x1c40 ;  /* 0x00001c4000007802 */ /* 0x000fce0000000f00 */
[----:B------:R-:W-:Y:S05]  /*1c30*/  CALL.REL.NOINC `($__internal_0_$__cuda_sm20_sqrt_rn_f32_slowpath) ;  /* 0x0000002400507944 */ /* 0x000fea0003c00000 */
[----:B------:R-:W-:Y:S05]  /*1c40*/  BRA `(.L_x_30) ;  /* 0x0000000000107947 */ /* 0x000fea0003800000 */
.L_x_29:
[C---:B------:R-:W-:Y:S01]  /*1c50*/  FMUL.FTZ R0, R12.reuse, R3 ;  /* 0x000000030c007220 */ /* 0x040fe20000410000 */
[----:B------:R-:W-:-:S03]  /*1c60*/  FMUL.FTZ R31, R12, 0.5 ;  /* 0x3f0000000c1f7820 */ /* 0x000fc60000410000 */
[----:B------:R-:W-:-:S04]  /*1c70*/  FFMA R3, -R0, R0, R3 ;  /* 0x0000000000037223 */ /* 0x000fc80000000103 */
[----:B------:R-:W-:-:S07]  /*1c80*/  FFMA R31, R3, R31, R0 ;  /* 0x0000001f031f7223 */ /* 0x000fce0000000000 */
.L_x_30:
[----:B------:R-:W-:Y:S05]  /*1c90*/  BSYNC.RECONVERGENT B0 ;  /* 0x0000000000007941 */ /* 0x000fea0003800200 */
.L_x_28:
        /* <DEDUP_REMOVED lines=13> */
[----:B------:R-:W-:Y:S05]  /*1d70*/  CALL.REL.NOINC `($__internal_1_$__cuda_sm3x_div_rn_noftz_f32_slowpath) ;  /* 0x0000002400587944 */ /* 0x000fea0003c00000 */
.L_x_32:
[----:B------:R-:W-:Y:S05]  /*1d80*/  BSYNC.RECONVERGENT B2 ;  /* 0x0000000000027941 */ /* 0x000fea0003800200 */
.L_x_31:
[----:B------:R-:W0:Y:S01]  /*1d90*/  MUFU.RCP R3, UR17 ;  /* 0x0000001100037d08 */ /* 0x000e220008001000 */
[----:B------:R-:W-:Y:S01]  /*1da0*/  FMUL R10, R24, UR16 ;  /* 0x00000010180a7c20 */ /* 0x000fe20008400000 */
[----:B------:R-:W-:Y:S01]  /*1db0*/  MOV R12, UR17 ;  /* 0x00000011000c7c02 */ /* 0x000fe20008000f00 */
        /* <DEDUP_REMOVED lines=14> */
[----:B------:R-:W-:Y:S01]  /*1ea0*/  IMAD.MOV.U32 R3, RZ, RZ, R23 ;  /* 0x000000ffff037224 */ /* 0x000fe200078e0017 */
[----:B------:R-:W-:Y:S02]  /*1eb0*/  MOV R0, UR17 ;  /* 0x0000001100007c02 */ /* 0x000fe40008000f00 */
[----:B------:R-:W-:-:S07]  /*1ec0*/  MOV R12, 0x1ee0 ;  /* 0x00001ee0000c7802 */ /* 0x000fce0000000f00 */
[----:B------:R-:W-:Y:S05]  /*1ed0*/  CALL.REL.NOINC `($__internal_1_$__cuda_sm3x_div_rn_noftz_f32_slowpath) ;  /* 0x0000002400007944 */ /* 0x000fea0003c00000 */
[----:B------:R-:W-:-:S07]  /*1ee0*/  IMAD.MOV.U32 R10, RZ, RZ, R0 ;  /* 0x000000ffff0a7224 */ /* 0x000fce00078e0000 */
.L_x_34:
[----:B------:R-:W-:Y:S05]  /*1ef0*/  BSYNC.RECONVERGENT B2 ;  /* 0x0000000000027941 */ /* 0x000fea0003800200 */
.L_x_33:
        /* <DEDUP_REMOVED lines=15> */
.L_x_36:
[----:B------:R-:W-:Y:S05]  /*1ff0*/  BSYNC.RECONVERGENT B2 ;  /* 0x0000000000027941 */ /* 0x000fea0003800200 */
.L_x_35:
        /* <DEDUP_REMOVED lines=8> */
.L_x_38:
[C---:B-1----:R-:W-:Y:S01]  /*2080*/  FMUL.FTZ R0, R12.reuse, R3 ;  /* 0x000000030c007220 */ /* 0x042fe20000410000 */
[----:B------:R-:W-:-:S03]  /*2090*/  FMUL.FTZ R31, R12, 0.5 ;  /* 0x3f0000000c1f7820 */ /* 0x000fc60000410000 */
[----:B------:R-:W-:-:S04]  /*20a0*/  FFMA R3, -R0, R0, R3 ;  /* 0x0000000000037223 */ /* 0x000fc80000000103 */
[----:B------:R-:W-:-:S07]  /*20b0*/  FFMA R31, R3, R31, R0 ;  /* 0x0000001f031f7223 */ /* 0x000fce0000000000 */
.L_x_39:
[----:B------:R-:W-:Y:S05]  /*20c0*/  BSYNC.RECONVERGENT B0 ;  /* 0x0000000000007941 */ /* 0x000fea0003800200 */
.L_x_37:
        /* <DEDUP_REMOVED lines=14> */
.L_x_41:
[----:B------:R-:W-:Y:S05]  /*21b0*/  BSYNC.RECONVERGENT B2 ;  /* 0x0000000000027941 */ /* 0x000fea0003800200 */
.L_x_40:
[----:B------:R-:W-:Y:S01]  /*21c0*/  BSSY.RECONVERGENT B0, `(.L_x_42) ;  /* 0x0000012000007945 */ /* 0x000fe20003800200 */
[----:B------:R-:W-:Y:S01]  /*21d0*/  ISETP.GE.AND P3, PT, R13, UR13, PT ;  /* 0x0000000d0d007c0c */ /* 0x000fe2000bf66270 */
[----:B------:R-:W-:Y:S01]  /*21e0*/  FFMA R0, R25, UR9, R0 ;  /* 0x0000000919007c23 */ /* 0x000fe20008000000 */
[----:B------:R-:W-:Y:S02]  /*21f0*/  ISETP.GE.AND P0, PT, R11, UR13, PT ;  /* 0x0000000d0b007c0c */ /* 0x000fe4000bf06270 */
[----:B------:R-:W-:Y:S01]  /*2200*/  ISETP.GE.AND P1, PT, R9, UR13, PT ;  /* 0x0000000d09007c0c */ /* 0x000fe2000bf26270 */
[----:B------:R-:W-:-:S12]  /*2210*/  @P2 BRA `(.L_x_43) ;  /* 0x0000000000302947 */ /* 0x000fd80003800000 */
[C---:B------:R-:W-:Y:S01]  /*2220*/  IADD3 R10, P2, PT, R15.reuse, UR12, RZ ;  /* 0x0000000c0f0a7c10 */ /* 0x040fe2000ff5e0ff */
[C---:B------:R-:W-:Y:S01]  /*2230*/  IMAD.WIDE R30, R15.reuse, 0x4, R16 ;  /* 0x000000040f1e7825 */ /* 0x040fe200078e0210 */
[----:B------:R-:W-:Y:S02]  /*2240*/  F2FP.BF16.F32.PACK_AB R3, RZ, R5 ;  /* 0x00000005ff03723e */ /* 0x000fe400000010ff */
[C---:B------:R-:W-:Y:S01]  /*2250*/  LEA.HI.X.SX32 R29, R15.reuse, UR24, 0x1, P2 ;  /* 0x000000180f1d7c11 */ /* 0x040fe200090f0eff */
[----:B------:R-:W-:Y:S01]  /*2260*/  IMAD.WIDE R32, R15, 0x4, R18 ;  /* 0x000000040f207825 */ /* 0x000fe200078e0212 */
[----:B------:R-:W-:-:S04]  /*2270*/  LEA R28, P2, R10, UR6, 0x1 ;  /* 0x000000060a1c7c11 */ /* 0x000fc8000f8408ff */
[----:B------:R-:W-:-:S05]  /*2280*/  LEA.HI.X R29, R10, UR7, R29, 0x1, P2 ;  /* 0x000000070a1d7c11 */ /* 0x000fca00090f0c1d */
[----:B------:R0:W-:Y:S04]  /*2290*/  STG.E.U16 desc[UR18][R28.64], R3 ;  /* 0x000000031c007986 */ /* 0x0001e8000c101512 */
[----:B------:R1:W-:Y:S01]  /*22a0*/  STG.E desc[UR18][R30.64], R5 ;  /* 0x000000051e007986 */ /* 0x0003e2000c101912 */
[----:B0-----:R-:W-:-:S05]  /*22b0*/  IMAD.WIDE R28, R15, 0x4, R20 ;  /* 0x000000040f1c7825 */ /* 0x001fca00078e0214 */
[----:B------:R1:W-:Y:S04]  /*22c0*/  STG.E desc[UR18][R28.64], R7 ;  /* 0x000000071c007986 */ /* 0x0003e8000c101912 */
[----:B------:R1:W-:Y:S02]  /*22d0*/  STG.E desc[UR18][R32.64], R6 ;  /* 0x0000000620007986 */ /* 0x0003e4000c101912 */
.L_x_43:
[----:B------:R-:W-:Y:S05]  /*22e0*/  BSYNC.RECONVERGENT B0 ;  /* 0x0000000000007941 */ /* 0x000fea0003800200 */
.L_x_42:
[----:B------:R-:W-:Y:S04]  /*22f0*/  BSSY.RECONVERGENT B0, `(.L_x_44) ;  /* 0x000000e000007945 */ /* 0x000fe80003800200 */
[----:B------:R-:W-:Y:S05]  /*2300*/  @P3 BRA `(.L_x_45) ;  /* 0x0000000000303947 */ /* 0x000fea0003800000 */
[C---:B-1----:R-:W-:Y:S01]  /*2310*/  IADD3 R5, P2, PT, R13.reuse, UR12, RZ ;  /* 0x0000000c0d057c10 */ /* 0x042fe2000ff5e0ff */
[C---:B------:R-:W-:Y:S01]  /*2320*/  IMAD.WIDE R28, R13.reuse, 0x4, R16 ;  /* 0x000000040d1c7825 */ /* 0x040fe200078e0210 */
[----:B------:R-:W-:Y:S02]  /*2330*/  F2FP.BF16.F32.PACK_AB R3, RZ, R37 ;  /* 0x00000025ff03723e */ /* 0x000fe400000010ff */
[----:B------:R-:W-:Y:S02]  /*2340*/  LEA.HI.X.SX32 R6, R13, UR24, 0x1, P2 ;  /* 0x000000180d067c11 */ /* 0x000fe400090f0eff */
[----:B------:R-:W-:-:S04]  /*2350*/  LEA R30, P2, R5, UR6, 0x1 ;  /* 0x00000006051e7c11 */ /* 0x000fc8000f8408ff */
[----:B------:R-:W-:Y:S01]  /*2360*/  LEA.HI.X R31, R5, UR7, R6, 0x1, P2 ;  /* 0x00000007051f7c11 */ /* 0x000fe200090f0c06 */
[----:B------:R-:W-:-:S04]  /*2370*/  IMAD.WIDE R6, R13, 0x4, R20 ;  /* 0x000000040d067825 */ /* 0x000fc800078e0214 */
[----:B------:R-:W-:Y:S01]  /*2380*/  IMAD.WIDE R12, R13, 0x4, R18 ;  /* 0x000000040d0c7825 */ /* 0x000fe200078e0212 */
[----:B------:R0:W-:Y:S04]  /*2390*/  STG.E.U16 desc[UR18][R30.64], R3 ;  /* 0x000000031e007986 */ /* 0x0001e8000c101512 */
[----:B------:R0:W-:Y:S04]  /*23a0*/  STG.E desc[UR18][R28.64], R37 ;  /* 0x000000251c007986 */ /* 0x0001e8000c101912 */
[----:B------:R0:W-:Y:S04]  /*23b0*/  STG.E desc[UR18][R6.64], R4 ;  /* 0x0000000406007986 */ /* 0x0001e8000c101912 */
[----:B------:R0:W-:Y:S02]  /*23c0*/  STG.E desc[UR18][R12.64], R2 ;  /* 0x000000020c007986 */ /* 0x0001e4000c101912 */
.L_x_45:
[----:B------:R-:W-:Y:S05]  /*23d0*/  BSYNC.RECONVERGENT B0 ;  /* 0x0000000000007941 */ /* 0x000fea0003800200 */
.L_x_44:
[----:B------:R-:W-:Y:S04]  /*23e0*/  BSSY.RECONVERGENT B0, `(.L_x_46) ;  /* 0x000000f000007945 */ /* 0x000fe80003800200 */
[----:B------:R-:W-:Y:S05]  /*23f0*/  @P0 BRA `(.L_x_47) ;  /* 0x0000000000340947 */ /* 0x000fea0003800000 */
[C---:B0-----:R-:W-:Y:S02]  /*2400*/  IADD3 R3, P0, PT, R11.reuse, UR12, RZ ;  /* 0x0000000c0b037c10 */ /* 0x041fe4000ff1e0ff */
[----:B------:R-:W-:Y:S02]  /*2410*/  F2FP.BF16.F32.PACK_AB R4, RZ, R35 ;  /* 0x00000023ff04723e */ /* 0x000fe400000010ff */
[----:B-1----:R-:W-:Y:S02]  /*2420*/  LEA.HI.X.SX32 R6, R11, UR24, 0x1, P0 ;  /* 0x000000180b067c11 */ /* 0x002fe400080f0eff */
[----:B------:R-:W-:Y:S02]  /*2430*/  LEA R2, P0, R3, UR6, 0x1 ;  /* 0x0000000603027c11 */ /* 0x000fe4000f8008ff */
[----:B------:R-:W-:Y:S01]  /*2440*/  PRMT R12, R4, 0x7610, R12 ;  /* 0x00007610040c7816 */ /* 0x000fe2000000000c */
[----:B------:R-:W-:Y:S01]  /*2450*/  IMAD.WIDE R4, R11, 0x4, R16 ;  /* 0x000000040b047825 */ /* 0x000fe200078e0210 */
[----:B------:R-:W-:-:S03]  /*2460*/  LEA.HI.X R3, R3, UR7, R6, 0x1, P0 ;  /* 0x0000000703037c11 */ /* 0x000fc600080f0c06 */
[C---:B------:R-:W-:Y:S02]  /*2470*/  IMAD.WIDE R6, R11.reuse, 0x4, R20 ;  /* 0x000000040b067825 */ /* 0x040fe400078e0214 */
[----:B------:R2:W-:Y:S02]  /*2480*/  STG.E.U16 desc[UR18][R2.64], R12 ;  /* 0x0000000c02007986 */ /* 0x0005e4000c101512 */
[----:B------:R-:W-:Y:S02]  /*2490*/  IMAD.WIDE R10, R11, 0x4, R18 ;  /* 0x000000040b0a7825 */ /* 0x000fe400078e0212 */
[----:B------:R2:W-:Y:S04]  /*24a0*/  STG.E desc[UR18][R4.64], R35 ;  /* 0x0000002304007986 */ /* 0x0005e8000c101912 */
[----:B------:R2:W-:Y:S04]  /*24b0*/  STG.E desc[UR18][R6.64], R27 ;  /* 0x0000001b06007986 */ /* 0x0005e8000c101912 */
[----:B------:R2:W-:Y:S02]  /*24c0*/  STG.E desc[UR18][R10.64], R26 ;  /* 0x0000001a0a007986 */ /* 0x0005e4000c101912 */
.L_x_47:
[----:B------:R-:W-:Y:S05]  /*24d0*/  BSYNC.RECONVERGENT B0 ;  /* 0x0000000000007941 */ /* 0x000fea0003800200 */
.L_x_46:
[----:B------:R-:W-:Y:S01]  /*24e0*/  BSSY.RECONVERGENT B0, `(.L_x_48) ;  /* 0x000000f000007945 */ /* 0x000fe20003800200 */
[----:B------:R-:W-:-:S03]  /*24f0*/  FFMA R25, -R14, R0, R25 ;  /* 0x000000000e197223 */ /* 0x000fc60000000119 */
[----:B------:R-:W-:Y:S05]  /*2500*/  @P1 BRA `(.L_x_49) ;  /* 0x0000000000301947 */ /* 0x000fea0003800000 */
[C---:B0-2---:R-:W-:Y:S01]  /*2510*/  IADD3 R3, P0, PT, R9.reuse, UR12, RZ ;  /* 0x0000000c09037c10 */ /* 0x045fe2000ff1e0ff */
[C---:B-1----:R-:W-:Y:S01]  /*2520*/  IMAD.WIDE R6, R9.reuse, 0x4, R20 ;  /* 0x0000000409067825 */ /* 0x042fe200078e0214 */
[----:B------:R-:W-:Y:S02]  /*2530*/  F2FP.BF16.F32.PACK_AB R0, RZ, R25 ;  /* 0x00000019ff00723e */ /* 0x000fe400000010ff */
[C---:B------:R-:W-:Y:S01]  /*2540*/  LEA.HI.X.SX32 R4, R9.reuse, UR24, 0x1, P0 ;  /* 0x0000001809047c11 */ /* 0x040fe200080f0eff */
[----:B------:R-:W-:Y:S01]  /*2550*/  IMAD.WIDE R10, R9, 0x4, R18 ;  /* 0x00000004090a7825 */ /* 0x000fe200078e0212 */
[----:B------:R-:W-:-:S04]  /*2560*/  LEA R2, P0, R3, UR6, 0x1 ;  /* 0x0000000603027c11 */ /* 0x000fc8000f8008ff */
[----:B------:R-:W-:Y:S01]  /*2570*/  LEA.HI.X R3, R3, UR7, R4, 0x1, P0 ;  /* 0x0000000703037c11 */ /* 0x000fe200080f0c04 */
[----:B------:R-:W-:-:S04]  /*2580*/  IMAD.WIDE R4, R9, 0x4, R16 ;  /* 0x0000000409047825 */ /* 0x000fc800078e0210 */
[----:B------:R3:W-:Y:S04]  /*2590*/  STG.E.U16 desc[UR18][R2.64], R0 ;  /* 0x0000000002007986 */ /* 0x0007e8000c101512 */
[----:B------:R3:W-:Y:S04]  /*25a0*/  STG.E desc[UR18][R4.64], R25 ;  /* 0x0000001904007986 */ /* 0x0007e8000c101912 */
[----:B------:R3:W-:Y:S04]  /*25b0*/  STG.E desc[UR18][R6.64], R23 ;  /* 0x0000001706007986 */ /* 0x0007e8000c101912 */
[----:B------:R3:W-:Y:S02]  /*25c0*/  STG.E desc[UR18][R10.64], R22 ;  /* 0x000000160a007986 */ /* 0x0007e4000c101912 */
.L_x_49:
[----:B------:R-:W-:Y:S05]  /*25d0*/  BSYNC.RECONVERGENT B0 ;  /* 0x0000000000007941 */ /* 0x000fea0003800200 */
.L_x_48:
[----:B------:R-:W-:-:S04]  /*25e0*/  ULEA UR4, UR21, UR4, 0x2 ;  /* 0x0000000415047291 */ /* 0x000fc8000f8e10ff */
[----:B------:R-:W-:-:S09]  /*25f0*/  UISETP.GE.AND UP0, UPT, UR4, UR13, UPT ;  /* 0x0000000d0400728c */ /* 0x000fd2000bf06270 */
[----:B------:R-:W-:Y:S05]  /*2600*/  BRA.U !UP0, `(.L_x_50) ;  /* 0xffffffe508487547 */ /* 0x000fea000b83ffff */
[----:B------:R-:W-:Y:S05]  /*2610*/  EXIT ;  /* 0x000000000000794d */ /* 0x000fea0003800000 */
.L_x_5:
[----:B------:R-:W3:Y:S01]  /*2620*/  S2R R10, SR_TID.X ;  /* 0x00000000000a7919 */ /* 0x000ee20000002100 */
[----:B------:R-:W4:Y:S01]  /*2630*/  LDCU UR10, c[0x0][0xf04] ;  /* 0x0001e080ff0a77ac */ /* 0x000f220008000800 */
[----:B------:R-:W0:Y:S01]  /*2640*/  LDCU UR11, c[0x0][0xf08] ;  /* 0x0001e100ff0b77ac */ /* 0x000e220008000800 */
[----:B------:R-:W0:Y:S01]  /*2650*/  LDCU UR9, c[0x0][0xf1c] ;  /* 0x0001e380ff0977ac */ /* 0x000e220008000800 */
[----:B------:R-:W0:Y:S01]  /*2660*/  LDCU UR8, c[0x0][0xf2c] ;  /* 0x0001e580ff0877ac */ /* 0x000e220008000800 */
[----:B------:R-:W-:-:S05]  /*2670*/  UMOV UR4, URZ ;  /* 0x000000ff00047c82 */ /* 0x000fca0008000000 */
.L_x_95:
[----:B0-23--:R-:W-:-:S05]  /*2680*/  VIADD R9, R10, UR4 ;  /* 0x000000040a097c36 */ /* 0x00dfca0008000000 */
[----:B------:R-:W-:-:S13]  /*2690*/  ISETP.GE.AND P0, PT, R9, UR13, PT ;  /* 0x0000000d09007c0c */ /* 0x000fda000bf06270 */
[----:B-1----:R-:W3:Y:S01]  /*26a0*/  @!P0 LDC.64 R6, c[0x0][0xf30] ;  /* 0x0003cc00ff068b82 */ /* 0x002ee20000000a00 */
[----:B------:R-:W-:-:S04]  /*26b0*/  @!P0 IADD3 R0, P1, PT, R9, UR12, RZ ;  /* 0x0000000c09008c10 */ /* 0x000fc8000ff3e0ff */
[----:B------:R-:W-:Y:S02]  /*26c0*/  @!P0 LEA.HI.X.SX32 R3, R9, UR24, 0x1, P1 ;  /* 0x0000001809038c11 */ /* 0x000fe400088f0eff */
[----:B0-----:R-:W-:-:S04]  /*26d0*/  @!P0 LEA R4, P1, R0, UR22, 0x1 ;  /* 0x0000001600048c11 */ /* 0x001fc8000f8208ff */
[----:B------:R-:W-:-:S05]  /*26e0*/  @!P0 LEA.HI.X R5, R0, UR23, R3, 0x1, P1 ;  /* 0x0000001700058c11 */ /* 0x000fca00088f0c03 */
        /* <DEDUP_REMOVED lines=19> */
[----:B------:R-:W-:Y:S02]  /*2820*/  IMAD.MOV.U32 R25, RZ, RZ, RZ ;  /* 0x000000ffff197224 */ /* 0x000fe400078e00ff */
[----:B--2---:R-:W-:Y:S02]  /*2830*/  HFMA2 R6, -RZ, RZ, 0, 0 ;  /* 0x00000000ff067431 */ /* 0x004fe400000001ff */
[----:B------:R-:W-:Y:S01]  /*2840*/  @!P0 IMAD.WIDE R26, R9, 0x4, R20 ;  /* 0x00000004091a8825 */ /* 0x000fe200078e0214 */
[----:B------:R-:W-:-:S03]  /*2850*/  ISETP.GE.AND P2, PT, R7, UR13, PT ;  /* 0x0000000d07007c0c */ /* 0x000fc6000bf46270 */
[----:B------:R-:W-:Y:S01]  /*2860*/  @!P0 IMAD.WIDE R28, R9, 0x4, R18 ;  /* 0x00000004091c8825 */ /* 0x000fe200078e0212 */
[----:B------:R-:W2:Y:S09]  /*2870*/  @!P0 LDG.E R25, desc[UR18][R26.64] ;  /* 0x000000121a198981 */ /* 0x000eb2000c1e1900 */
[----:B------:R-:W0:Y:S01]  /*2880*/  @!P2 LDC.64 R14, c[0x0][0xf30] ;  /* 0x0003cc00ff0eab82 */ /* 0x000e220000000a00 */
[----:B------:R-:W-:-:S04]  /*2890*/  @!P2 IADD3 R11, P3, PT, R7, UR12, RZ ;  /* 0x0000000c070bac10 */ /* 0x000fc8000ff7e0ff */
[----:B------:R-:W-:Y:S02]  /*28a0*/  @!P2 LEA.HI.X.SX32 R4, R7, UR24, 0x1, P3 ;  /* 0x000000180704ac11 */ /* 0x000fe400098f0eff */
[----:B------:R-:W-:-:S04]  /*28b0*/  @!P2 LEA R32, P3, R11, UR22, 0x1 ;  /* 0x000000160b20ac11 */ /* 0x000fc8000f8608ff */
[----:B------:R-:W-:Y:S01]  /*28c0*/  @!P2 LEA.HI.X R33, R11, UR23, R4, 0x1, P3 ;  /* 0x000000170b21ac11 */ /* 0x000fe200098f0c04 */
[----:B---3--:R-:W-:-:S04]  /*28d0*/  @!P1 IMAD.U32 R0, R0, 0x10000, RZ ;  /* 0x0001000000009824 */ /* 0x008fc800078e00ff */
[----:B----4-:R-:W-:Y:S01]  /*28e0*/  @!P1 FMUL R37, R0, R23 ;  /* 0x0000001700259220 */ /* 0x010fe20000400000 */
[----:B------:R-:W-:Y:S01]  /*28f0*/  MOV R0, RZ ;  /* 0x000000ff00007202 */ /* 0x000fe20000000f00 */
[----:B------:R-:W-:-:S03]  /*2900*/  @!P0 IMAD.WIDE R22, R9, 0x4, R16 ;  /* 0x0000000409168825 */ /* 0x000fc600078e0210 */
[----:B------:R-:W-:Y:S02]  /*2910*/  @!P1 F2FP.BF16.F32.PACK_AB R2, RZ, R37 ;  /* 0x00000025ff02923e */ /* 0x000fe400000010ff */
[----:B------:R3:W4:Y:S02]  /*2920*/  @!P0 LDG.E R6, desc[UR18][R22.64] ;  /* 0x0000001216068981 */ /* 0x000724000c1e1900 */
[----:B------:R-:W-:Y:S02]  /*2930*/  PRMT R24, R2, 0x7610, R24 ;  /* 0x0000761002187816 */ /* 0x000fe40000000018 */
[----:B------:R1:W2:Y:S04]  /*2940*/  @!P0 LDG.E R0, desc[UR18][R28.64] ;  /* 0x000000121c008981 */ /* 0x0002a8000c1e1900 */
[----:B------:R1:W-:Y:S04]  /*2950*/  @!P1 STG.E.U16 desc[UR18][R12.64], R24 ;  /* 0x000000180c009986 */ /* 0x0003e8000c101512 */
[----:B------:R-:W4:Y:S04]  /*2960*/  @!P2 LDG.E.U16 R2, desc[UR18][R32.64] ;  /* 0x000000122002a981 */ /* 0x000f28000c1e1500 */
[----:B0-----:R-:W2:Y:S01]  /*2970*/  @!P2 LDG.E R14, desc[UR18][R14.64] ;  /* 0x000000120e0ea981 */ /* 0x001ea2000c1e1900 */
[----:B------:R-:W-:-:S05]  /*2980*/  VIADD R5, R7, UR21 ;  /* 0x0000001507057c36 */ /* 0x000fca0008000000 */
[----:B------:R-:W-:Y:S01]  /*2990*/  ISETP.GE.AND P0, PT, R5, UR13, PT ;  /* 0x0000000d05007c0c */ /* 0x000fe2000bf06270 */
[----:B------:R-:W-:Y:S02]  /*29a0*/  HFMA2 R4, -RZ, RZ, 0, 0 ;  /* 0x00000000ff047431 */ /* 0x000fe400000001ff */
[----:B------:R-:W-:-:S10]  /*29b0*/  HFMA2 R35, -RZ, RZ, 0, 0 ;  /* 0x00000000ff237431 */ /* 0x000fd400000001ff */
[----:B---3--:R-:W0:Y:S01]  /*29c0*/  @!P0 LDC.64 R22, c[0x0][0xf30] ;  /* 0x0003cc00ff168b82 */ /* 0x008e220000000a00 */
[----:B-1----:R-:W-:Y:S01]  /*29d0*/  @!P0 IADD3 R24, P3, PT, R5, UR12, RZ ;  /* 0x0000000c05188c10 */ /* 0x002fe2000ff7e0ff */
[----:B------:R-:W-:-:S03]  /*29e0*/  IMAD.MOV.U32 R28, RZ, RZ, RZ ;  /* 0x000000ffff1c7224 */ /* 0x000fc600078e00ff */
[----:B------:R-:W-:Y:S02]  /*29f0*/  @!P0 LEA.HI.X.SX32 R27, R5, UR24, 0x1, P3 ;  /* 0x00000018051b8c11 */ /* 0x000fe400098f0eff */
[----:B------:R-:W-:Y:S01]  /*2a00*/  @!P0 LEA R26, P3, R24, UR22, 0x1 ;  /* 0x00000016181a8c11 */ /* 0x000fe2000f8608ff */
[----:B------:R-:W-:-:S04]  /*2a10*/  @!P1 IMAD.WIDE R30, R8, 0x4, R16 ;  /* 0x00000004081e9825 */ /* 0x000fc800078e0210 */
[----:B------:R-:W-:Y:S01]  /*2a20*/  @!P1 IMAD.WIDE R12, R8, 0x4, R20 ;  /* 0x00000004080c9825 */ /* 0x000fe200078e0214 */
[----:B------:R-:W-:-:S04]  /*2a30*/  @!P0 LEA.HI.X R27, R24, UR23, R27, 0x1, P3 ;  /* 0x00000017181b8c11 */ /* 0x000fc800098f0c1b */
[----:B------:R1:W5:Y:S01]  /*2a40*/  @!P1 LDG.E R28, desc[UR18][R12.64] ;  /* 0x000000120c1c9981 */ /* 0x000362000c1e1900 */
[----:B----4-:R-:W-:-:S04]  /*2a50*/  @!P2 IMAD.U32 R11, R2, 0x10000, RZ ;  /* 0x00010000020ba824 */ /* 0x010fc800078e00ff */
[----:B--2---:R-:W-:Y:S01]  /*2a60*/  @!P2 FMUL R4, R11, R14 ;  /* 0x0000000e0b04a220 */ /* 0x004fe20000400000 */
[----:B------:R-:W-:Y:S01]  /*2a70*/  MOV R2, RZ ;  /* 0x000000ff00027202 */ /* 0x000fe20000000f00 */
[----:B------:R-:W-:-:S03]  /*2a80*/  @!P1 IMAD.WIDE R14, R8, 0x4, R18 ;  /* 0x00000004080e9825 */ /* 0x000fc600078e0212 */
[----:B------:R-:W-:Y:S02]  /*2a90*/  @!P2 F2FP.BF16.F32.PACK_AB R11, RZ, R4 ;  /* 0x00000004ff0ba23e */ /* 0x000fe400000010ff */
[----:B------:R2:W5:Y:S02]  /*2aa0*/  @!P1 LDG.E R2, desc[UR18][R30.64] ;  /* 0x000000121e029981 */ /* 0x000564000c1e1900 */
[----:B------:R-:W-:Y:S02]  /*2ab0*/  PRMT R29, R11, 0x7610, R29 ;  /* 0x000076100b1d7816 */ /* 0x000fe4000000001d */
[----:B------:R3:W5:Y:S04]  /*2ac0*/  @!P1 LDG.E R35, desc[UR18][R14.64] ;  /* 0x000000120e239981 */ /* 0x000768000c1e1900 */
[----:B------:R4:W-:Y:S04]  /*2ad0*/  @!P2 STG.E.U16 desc[UR18][R32.64], R29 ;  /* 0x0000001d2000a986 */ /* 0x0009e8000c101512 */
[----:B------:R-:W4:Y:S04]  /*2ae0*/  @!P0 LDG.E.U16 R24, desc[UR18][R26.64] ;  /* 0x000000121a188981 */ /* 0x000f28000c1e1500 */
[----:B0-----:R-:W4:Y:S01]  /*2af0*/  @!P0 LDG.E R23, desc[UR18][R22.64] ;  /* 0x0000001216178981 */ /* 0x001f22000c1e1900 */
[----:B------:R-:W-:-:S02]  /*2b00*/  IMAD.MOV.U32 R11, RZ, RZ, RZ ;  /* 0x000000ffff0b7224 */ /* 0x000fc400078e00ff */
[----:B-1----:R-:W-:Y:S02]  /*2b10*/  IMAD.MOV.U32 R13, RZ, RZ, RZ ;  /* 0x000000ffff0d7224 */ /* 0x002fe400078e00ff */
[----:B--2---:R-:W-:Y:S01]  /*2b20*/  @!P2 IMAD.WIDE R30, R7, 0x4, R16 ;  /* 0x00000004071ea825 */ /* 0x004fe200078e0210 */
[----:B---3--:R-:W-:-:S03]  /*2b30*/  CS2R R14, SRZ ;  /* 0x00000000000e7805 */ /* 0x008fc6000001ff00 */
[C---:B----4-:R-:W-:Y:S01]  /*2b40*/  @!P2 IMAD.WIDE R32, R7.reuse, 0x4, R20 ;  /* 0x000000040720a825 */ /* 0x050fe200078e0214 */
[----:B------:R0:W5:Y:S03]  /*2b50*/  @!P2 LDG.E R13, desc[UR18][R30.64] ;  /* 0x000000121e0da981 */ /* 0x000166000c1e1900 */
[----:B------:R-:W-:Y:S01]  /*2b60*/  FFMA R3, R6, UR8, R3 ;  /* 0x0000000806037c23 */ /* 0x000fe20008000003 */
[----:B------:R1:W5:Y:S01]  /*2b70*/  @!P2 LDG.E R14, desc[UR18][R32.64] ;  /* 0x00000012200ea981 */ /* 0x000362000c1e1900 */
[----:B0-----:R-:W-:-:S05]  /*2b80*/  @!P2 IMAD.WIDE R30, R7, 0x4, R18 ;  /* 0x00000004071ea825 */ /* 0x001fca00078e0212 */
[----:B------:R0:W5:Y:S01]  /*2b90*/  @!P2 LDG.E R15, desc[UR18][R30.64] ;  /* 0x000000121e0fa981 */ /* 0x000162000c1e1900 */
[----:B-1----:R-:W-:-:S04]  /*2ba0*/  @!P0 IMAD.WIDE R32, R5, 0x4, R16 ;  /* 0x0000000405208825 */ /* 0x002fc800078e0210 */
[----:B------:R-:W-:Y:S02]  /*2bb0*/  IMAD.U32 R29, RZ, RZ, UR17 ;  /* 0x00000011ff1d7e24 */ /* 0x000fe4000f8e00ff */
[----:B0-----:R-:W-:Y:S01]  /*2bc0*/  @!P0 IMAD.WIDE R30, R5, 0x4, R20 ;  /* 0x00000004051e8825 */ /* 0x001fe200078e0214 */
[----:B------:R-:W-:Y:S01]  /*2bd0*/  BSSY.RECONVERGENT B2, `(.L_x_51) ;  /* 0x000001f000027945 */ /* 0x000fe20003800200 */
[----:B------:R-:W-:Y:S02]  /*2be0*/  ISETP.GE.AND P2, PT, R9, UR13, PT ;  /* 0x0000000d09007c0c */ /* 0x000fe4000bf46270 */
[----:B------:R-:W-:-:S05]  /*2bf0*/  @!P0 SHF.L.U32 R24, R24, 0x10, RZ ;  /* 0x0000001018188819 */ /* 0x000fca00000006ff */
[----:B------:R-:W-:-:S05]  /*2c00*/  @!P0 FMUL R11, R24, R23 ;  /* 0x00000017180b8220 */ /* 0x000fca0000400000 */
[----:B------:R-:W-:-:S04]  /*2c10*/  @!P0 F2FP.BF16.F32.PACK_AB R12, RZ, R11 ;  /* 0x0000000bff0c823e */ /* 0x000fc800000010ff */
[----:B------:R-:W-:Y:S02]  /*2c20*/  PRMT R34, R12, 0x7610, R34 ;  /* 0x000076100c227816 */ /* 0x000fe40000000022 */
[----:B------:R-:W0:Y:S01]  /*2c30*/  MUFU.RCP R12, UR17 ;  /* 0x00000011000c7d08 */ /* 0x000e220008001000 */
[----:B------:R-:W-:Y:S02]  /*2c40*/  CS2R R22, SRZ ;  /* 0x0000000000167805 */ /* 0x000fe4000001ff00 */
[----:B------:R1:W-:Y:S01]  /*2c50*/  @!P0 STG.E.U16 desc[UR18][R26.64], R34 ;  /* 0x000000221a008986 */ /* 0x0003e2000c101512 */
[----:B------:R-:W-:-:S03]  /*2c60*/  MOV R24, RZ ;  /* 0x000000ff00187202 */ /* 0x000fc60000000f00 */
[----:B------:R-:W5:Y:S04]  /*2c70*/  @!P0 LDG.E R22, desc[UR18][R32.64] ;  /* 0x0000001220168981 */ /* 0x000f68000c1e1900 */
[----:B------:R-:W5:Y:S01]  /*2c80*/  @!P0 LDG.E R23, desc[UR18][R30.64] ;  /* 0x000000121e178981 */ /* 0x000f62000c1e1900 */
[----:B-1----:R-:W-:Y:S01]  /*2c90*/  FMUL R34, R3, UR16 ;  /* 0x0000001003227c20 */ /* 0x002fe20008400000 */
[----:B------:R-:W-:-:S04]  /*2ca0*/  @!P0 IMAD.WIDE R26, R5, 0x4, R18 ;  /* 0x00000004051a8825 */ /* 0x000fc800078e0212 */
[----:B------:R-:W-:Y:S01]  /*2cb0*/  FFMA R25, R25, UR10, R34 ;  /* 0x0000000a19197c23 */ /* 0x000fe20008000022 */
[----:B------:R1:W5:Y:S01]  /*2cc0*/  @!P0 LDG.E R24, desc[UR18][R26.64] ;  /* 0x000000121a188981 */ /* 0x000362000c1e1900 */
[C---:B0-----:R-:W-:Y:S02]  /*2cd0*/  FFMA R29, R12.reuse, -R29, 1 ;  /* 0x3f8000000c1d7423 */ /* 0x041fe4000000081d */
[----:B------:R-:W0:Y:S02]  /*2ce0*/  FCHK P0, R25, UR17 ;  /* 0x0000001119007d02 */ /* 0x000e240008000000 */
[----:B------:R-:W-:Y:S01]  /*2cf0*/  FFMA R12, R12, R29, R12 ;  /* 0x0000001d0c0c7223 */ /* 0x000fe2000000000c */
[----:B------:R-:W-:-:S03]  /*2d00*/  FMUL R34, R3, UR5 ;  /* 0x0000000503227c20 */ /* 0x000fc60008400000 */
[----:B------:R-:W-:Y:S01]  /*2d10*/  FFMA R29, R12, R25, RZ ;  /* 0x000000190c1d7223 */ /* 0x000fe200000000ff */
[----:B------:R-:W-:-:S03]  /*2d20*/  FMUL R3, R3, R34 ;  /* 0x0000002203037220 */ /* 0x000fc60000400000 */
[----:B-1----:R-:W-:Y:S01]  /*2d30*/  FFMA R27, R29, -UR17, R25 ;  /* 0x800000111d1b7c23 */ /* 0x002fe20008000019 */
[----:B------:R-:W-:-:S03]  /*2d40*/  FFMA R26, R0, UR11, R3 ;  /* 0x0000000b001a7c23 */ /* 0x000fc60008000003 */
[----:B------:R-:W-:Y:S01]  /*2d50*/  FFMA R27, R12, R27, R29 ;  /* 0x0000001b0c1b7223 */ /* 0x000fe2000000001d */
[----:B0-----:R-:W-:Y:S06]  /*2d60*/  @!P0 BRA `(.L_x_52) ;  /* 0x0000000000148947 */ /* 0x001fec0003800000 */
[----:B------:R-:W-:Y:S01]  /*2d70*/  MOV R3, R25 ;  /* 0x0000001900037202 */ /* 0x000fe20000000f00 */
[----:B------:R-:W-:Y:S01]  /*2d80*/  IMAD.U32 R0, RZ, RZ, UR17 ;  /* 0x00000011ff007e24 */ /* 0x000fe2000f8e00ff */
[----:B------:R-:W-:-:S07]  /*2d90*/  MOV R12, 0x2db0 ;  /* 0x00002db0000c7802 */ /* 0x000fce0000000f00 */
[----:B-----5:R-:W-:Y:S05]  /*2da0*/  CALL.REL.NOINC `($__internal_1_$__cuda_sm3x_div_rn_noftz_f32_slowpath) ;  /* 0x00000014004c7944 */ /* 0x020fea0003c00000 */
[----:B------:R-:W-:-:S07]  /*2db0*/  MOV R27, R0 ;  /* 0x00000000001b7202 */ /* 0x000fce0000000f00 */
.L_x_52:
[----:B------:R-:W-:Y:S05]  /*2dc0*/  BSYNC.RECONVERGENT B2 ;  /* 0x0000000000027941 */ /* 0x000fea0003800200 */
.L_x_51:
        /* <DEDUP_REMOVED lines=15> */
.L_x_54:
[----:B------:R-:W-:Y:S05]  /*2ec0*/  BSYNC.RECONVERGENT B2 ;  /* 0x0000000000027941 */ /* 0x000fea0003800200 */
.L_x_53:
        /* <DEDUP_REMOVED lines=8> */
.L_x_56:
[C---:B------:R-:W-:Y:S01]  /*2f50*/  FMUL.FTZ R0, R12.reuse, R3 ;  /* 0x000000030c007220 */ /* 0x040fe20000410000 */
[----:B------:R-:W-:-:S03]  /*2f60*/  FMUL.FTZ R31, R12, 0.5 ;  /* 0x3f0000000c1f7820 */ /* 0x000fc60000410000 */
[----:B------:R-:W-:-:S04]  /*2f70*/  FFMA R3, -R0, R0, R3 ;  /* 0x0000000000037223 */ /* 0x000fc80000000103 */
[----:B------:R-:W-:-:S07]  /*2f80*/  FFMA R31, R3, R31, R0 ;  /* 0x0000001f031f7223 */ /* 0x000fce0000000000 */
.L_x_57:
[----:B------:R-:W-:Y:S05]  /*2f90*/  BSYNC.RECONVERGENT B0 ;  /* 0x0000000000007941 */ /* 0x000fea0003800200 */
.L_x_55:
        /* <DEDUP_REMOVED lines=14> */
.L_x_59:
[----:B------:R-:W-:Y:S05]  /*3080*/  BSYNC.RECONVERGENT B2 ;  /* 0x0000000000027941 */ /* 0x000fea0003800200 */
.L_x_58:
[----:B------:R-:W0:Y:S02]  /*3090*/  LDC.64 R30, c[0x0][0xf20] ;  /* 0x0003c800ff1e7b82 */ /* 0x000e240000000a00 */
[----:B0-----:R-:W2:Y:S01]  /*30a0*/  LDG.E R27, desc[UR18][R30.64] ;  /* 0x000000121e1b7981 */ /* 0x001ea2000c1e1900 */
[----:B------:R-:W0:Y:S01]  /*30b0*/  MUFU.RCP R12, UR17 ;  /* 0x00000011000c7d08 */ /* 0x000e220008001000 */
[----:B-----5:R-:W-:Y:S01]  /*30c0*/  FFMA R37, R2, UR8, R37 ;  /* 0x0000000802257c23 */ /* 0x020fe20008000025 */
[----:B------:R-:W-:Y:S01]  /*30d0*/  MOV R29, UR17 ;  /* 0x00000011001d7c02 */ /* 0x000fe20008000f00 */
[----:B------:R-:W-:Y:S02]  /*30e0*/  BSSY.RECONVERGENT B2, `(.L_x_60) ;  /* 0x0000013000027945 */ /* 0x000fe40003800200 */
[----:B------:R-:W-:-:S04]  /*30f0*/  FMUL R3, R37, UR16 ;  /* 0x0000001025037c20 */ /* 0x000fc80008400000 */
        /* <DEDUP_REMOVED lines=10> */
[----:B--2---:R-:W-:Y:S01]  /*31a0*/  FFMA R6, -R27, R0, R6 ;  /* 0x000000001b067223 */ /* 0x004fe20000000106 */
[----:B-1----:R-:W-:Y:S06]  /*31b0*/  @!P0 BRA `(.L_x_61) ;  /* 0x0000000000148947 */ /* 0x002fec0003800000 */
[----:B------:R-:W-:Y:S01]  /*31c0*/  IMAD.MOV.U32 R3, RZ, RZ, R28 ;  /* 0x000000ffff037224 */ /* 0x000fe200078e001c */
[----:B------:R-:W-:Y:S02]  /*31d0*/  MOV R0, UR17 ;  /* 0x0000001100007c02 */ /* 0x000fe40008000f00 */
[----:B------:R-:W-:-:S07]  /*31e0*/  MOV R12, 0x3200 ;  /* 0x00003200000c7802 */ /* 0x000fce0000000f00 */
[----:B------:R-:W-:Y:S05]  /*31f0*/  CALL.REL.NOINC `($__internal_1_$__cuda_sm3x_div_rn_noftz_f32_slowpath) ;  /* 0x0000001000387944 */ /* 0x000fea0003c00000 */
[----:B------:R-:W-:-:S07]  /*3200*/  IMAD.MOV.U32 R34, RZ, RZ, R0 ;  /* 0x000000ffff227224 */ /* 0x000fce00078e0000 */
.L_x_61:
[----:B------:R-:W-:Y:S05]  /*3210*/  BSYNC.RECONVERGENT B2 ;  /* 0x0000000000027941 */ /* 0x000fea0003800200 */
.L_x_60:
        /* <DEDUP_REMOVED lines=15> */
.L_x_63:
[----:B------:R-:W-:Y:S05]  /*3310*/  BSYNC.RECONVERGENT B2 ;  /* 0x0000000000027941 */ /* 0x000fea0003800200 */
.L_x_62:
        /* <DEDUP_REMOVED lines=8> */
.L_x_65:
[C---:B-1----:R-:W-:Y:S01]  /*33a0*/  FMUL.FTZ R0, R12.reuse, R3 ;  /* 0x000000030c007220 */ /* 0x042fe20000410000 */
[----:B------:R-:W-:-:S03]  /*33b0*/  FMUL.FTZ R31, R12, 0.5 ;  /* 0x3f0000000c1f7820 */ /* 0x000fc60000410000 */
[----:B------:R-:W-:-:S04]  /*33c0*/  FFMA R3, -R0, R0, R3 ;  /* 0x0000000000037223 */ /* 0x000fc80000000103 */
[----:B------:R-:W-:-:S07]  /*33d0*/  FFMA R31, R3, R31, R0 ;  /* 0x0000001f031f7223 */ /* 0x000fce0000000000 */
.L_x_66:
[----:B------:R-:W-:Y:S05]  /*33e0*/  BSYNC.RECONVERGENT B0 ;  /* 0x0000000000007941 */ /* 0x000fea0003800200 */
.L_x_64:
        /* <DEDUP_REMOVED lines=14> */
.L_x_68:
[----:B------:R-:W-:Y:S05]  /*34d0*/  BSYNC.RECONVERGENT B2 ;  /* 0x0000000000027941 */ /* 0x000fea0003800200 */
.L_x_67:
[----:B------:R-:W0:Y:S01]  /*34e0*/  MUFU.RCP R12, UR17 ;  /* 0x00000011000c7d08 */ /* 0x000e220008001000 */
[----:B------:R-:W-:Y:S01]  /*34f0*/  FFMA R4, R13, UR8, R4 ;  /* 0x000000080d047c23 */ /* 0x000fe20008000004 */
[----:B------:R-:W-:Y:S01]  /*3500*/  IMAD.U32 R29, RZ, RZ, UR17 ;  /* 0x00000011ff1d7e24 */ /* 0x000fe2000f8e00ff */
[----:B------:R-:W-:Y:S01]  /*3510*/  BSSY.RECONVERGENT B2, `(.L_x_69) ;  /* 0x0000013000027945 */ /* 0x000fe20003800200 */
[----:B------:R-:W-:Y:S01]  /*3520*/  FFMA R2, -R27, R0, R2 ;  /* 0x000000001b027223 */ /* 0x000fe20000000102 */
        /* <DEDUP_REMOVED lines=17> */
.L_x_70:
[----:B------:R-:W-:Y:S05]  /*3640*/  BSYNC.RECONVERGENT B2 ;  /* 0x0000000000027941 */ /* 0x000fea0003800200 */
.L_x_69:
        /* <DEDUP_REMOVED lines=15> */
.L_x_72:
[----:B------:R-:W-:Y:S05]  /*3740*/  BSYNC.RECONVERGENT B2 ;  /* 0x0000000000027941 */ /* 0x000fea0003800200 */
.L_x_71:
        /* <DEDUP_REMOVED lines=8> */
.L_x_74:
[C---:B------:R-:W-:Y:S01]  /*37d0*/  FMUL.FTZ R0, R12.reuse, R3 ;  /* 0x000000030c007220 */ /* 0x040fe20000410000 */
[----:B------:R-:W-:-:S03]  /*37e0*/  FMUL.FTZ R31, R12, 0.5 ;  /* 0x3f0000000c1f7820 */ /* 0x000fc60000410000 */
[----:B------:R-:W-:-:S04]  /*37f0*/  FFMA R3, -R0, R0, R3 ;  /* 0x0000000000037223 */ /* 0x000fc80000000103 */
[----:B------:R-:W-:-:S07]  /*3800*/  FFMA R31, R3, R31, R0 ;  /* 0x0000001f031f7223 */ /* 0x000fce0000000000 */
.L_x_75:
[----:B------:R-:W-:Y:S05]  /*3810*/  BSYNC.RECONVERGENT B0 ;  /* 0x0000000000007941 */ /* 0x000fea0003800200 */
.L_x_73:
        /* <DEDUP_REMOVED lines=14> */
.L_x_77:
[----:B------:R-:W-:Y:S05]  /*3900*/  BSYNC.RECONVERGENT B2 ;  /* 0x0000000000027941 */ /* 0x000fea0003800200 */
.L_x_76:
[----:B------:R-:W0:Y:S01]  /*3910*/  MUFU.RCP R3, UR17 ;  /* 0x0000001100037d08 */ /* 0x000e220008001000 */
[----:B------:R-:W-:Y:S01]  /*3920*/  FFMA R11, R22, UR8, R11 ;  /* 0x00000008160b7c23 */ /* 0x000fe2000800000b */
[----:B------:R-:W-:Y:S01]  /*3930*/  MOV R12, UR17 ;  /* 0x00000011000c7c02 */ /* 0x000fe20008000f00 */
        /* <DEDUP_REMOVED lines=19> */
.L_x_79:
[----:B------:R-:W-:Y:S05]  /*3a70*/  BSYNC.RECONVERGENT B2 ;  /* 0x0000000000027941 */ /* 0x000fea0003800200 */
.L_x_78:
        /* <DEDUP_REMOVED lines=15> */
.L_x_81:
[----:B------:R-:W-:Y:S05]  /*3b70*/  BSYNC.RECONVERGENT B2 ;  /* 0x0000000000027941 */ /* 0x000fea0003800200 */
.L_x_80:
        /* <DEDUP_REMOVED lines=8> */
.L_x_83:
[C---:B-1----:R-:W-:Y:S01]  /*3c00*/  FMUL.FTZ R0, R12.reuse, R3 ;  /* 0x000000030c007220 */ /* 0x042fe20000410000 */
[----:B------:R-:W-:-:S03]  /*3c10*/  FMUL.FTZ R31, R12, 0.5 ;  /* 0x3f0000000c1f7820 */ /* 0x000fc60000410000 */
[----:B------:R-:W-:-:S04]  /*3c20*/  FFMA R3, -R0, R0, R3 ;  /* 0x0000000000037223 */ /* 0x000fc80000000103 */
[----:B------:R-:W-:-:S07]  /*3c30*/  FFMA R31, R3, R31, R0 ;  /* 0x0000001f031f7223 */ /* 0x000fce0000000000 */
.L_x_84:
[----:B------:R-:W-:Y:S05]  /*3c40*/  BSYNC.RECONVERGENT B0 ;  /* 0x0000000000007941 */ /* 0x000fea0003800200 */
.L_x_82:
        /* <DEDUP_REMOVED lines=14> */
.L_x_86:
[----:B------:R-:W-:Y:S05]  /*3d30*/  BSYNC.RECONVERGENT B2 ;  /* 0x0000000000027941 */ /* 0x000fea0003800200 */
.L_x_85:
[----:B------:R-:W-:Y:S01]  /*3d40*/  BSSY.RECONVERGENT B0, `(.L_x_87) ;  /* 0x0000011000007945 */ /* 0x000fe20003800200 */
[----:B------:R-:W-:Y:S02]  /*3d50*/  ISETP.GE.AND P3, PT, R8, UR13, PT ;  /* 0x0000000d08007c0c */ /* 0x000fe4000bf66270 */
        /* <DEDUP_REMOVED lines=15> */
.L_x_88:
[----:B------:R-:W-:Y:S05]  /*3e50*/  BSYNC.RECONVERGENT B0 ;  /* 0x0000000000007941 */ /* 0x000fea0003800200 */
.L_x_87:
[----:B------:R-:W-:Y:S04]  /*3e60*/  BSSY.RECONVERGENT B0, `(.L_x_89) ;  /* 0x000000e000007945 */ /* 0x000fe80003800200 */
[----:B------:R-:W-:Y:S05]  /*3e70*/  @P3 BRA `(.L_x_90) ;  /* 0x0000000000303947 */ /* 0x000fea0003800000 */
[C---:B------:R-:W-:Y:S01]  /*3e80*/  IADD3 R4, P2, PT, R8.reuse, UR12, RZ ;  /* 0x0000000c08047c10 */ /* 0x040fe2000ff5e0ff */
        /* <DEDUP_REMOVED lines=11> */
.L_x_90:
[----:B------:R-:W-:Y:S05]  /*3f40*/  BSYNC.RECONVERGENT B0 ;  /* 0x0000000000007941 */ /* 0x000fea0003800200 */
.L_x_89:
[----:B------:R-:W-:Y:S04]  /*3f50*/  BSSY.RECONVERGENT B0, `(.L_x_91) ;  /* 0x000000e000007945 */ /* 0x000fe80003800200 */
[----:B------:R-:W-:Y:S05]  /*3f60*/  @P0 BRA `(.L_x_92) ;  /* 0x0000000000300947 */ /* 0x000fea0003800000 */
[C---:B0-----:R-:W-:Y:S01]  /*3f70*/  IADD3 R3, P0, PT, R7.reuse, UR12, RZ ;  /* 0x0000000c07037c10 */ /* 0x041fe2000ff1e0ff */
[C---:B------:R-:W-:Y:S01]  /*3f80*/  IMAD.WIDE R8, R7.reuse, 0x4, R16 ;  /* 0x0000000407087825 */ /* 0x040fe200078e0210 */
[----:B------:R-:W-:Y:S02]  /*3f90*/  F2FP.BF16.F32.PACK_AB R4, RZ, R13 ;  /* 0x0000000dff04723e */ /* 0x000fe400000010ff */
[C---:B-1----:R-:W-:Y:S01]  /*3fa0*/  LEA.HI.X.SX32 R6, R7.reuse, UR24, 0x1, P0 ;  /* 0x0000001807067c11 */ /* 0x042fe200080f0eff */
        /* <DEDUP_REMOVED lines=8> */
.L_x_92:
[----:B------:R-:W-:Y:S05]  /*4030*/  BSYNC.RECONVERGENT B0 ;  /* 0x0000000000007941 */ /* 0x000fea0003800200 */
.L_x_91:
        /* <DEDUP_REMOVED lines=15> */
.L_x_94:
[----:B------:R-:W-:Y:S05]  /*4130*/  BSYNC.RECONVERGENT B0 ;  /* 0x0000000000007941 */ /* 0x000fea0003800200 */
.L_x_93:
[----:B------:R-:W-:-:S04]  /*4140*/  ULEA UR4, UR21, UR4, 0x2 ;  /* 0x0000000415047291 */ /* 0x000fc8000f8e10ff */
[----:B------:R-:W-:-:S09]  /*4150*/  UISETP.GE.AND UP0, UPT, UR4, UR13, UPT ;  /* 0x0000000d0400728c */ /* 0x000fd2000bf06270 */
[----:B------:R-:W-:Y:S05]  /*4160*/  BRA.U !UP0, `(.L_x_95) ;  /* 0xffffffe508447547 */ /* 0x000fea000b83ffff */
[----:B------:R-:W-:Y:S05]  /*4170*/  EXIT ;  /* 0x000000000000794d */ /* 0x000fea0003800000 */
        .weak           $__internal_0_$__cuda_sm20_sqrt_rn_f32_slowpath
        .type           $__internal_0_$__cuda_sm20_sqrt_rn_f32_slowpath,@function
        .size           $__internal_0_$__cuda_sm20_sqrt_rn_f32_slowpath,($__internal_1_$__cuda_sm3x_div_rn_noftz_f32_slowpath - $__internal_0_$__cuda_sm20_sqrt_rn_f32_slowpath)
$__internal_0_$__cuda_sm20_sqrt_rn_f32_slowpath:
[----:B------:R-:W-:-:S13]  /*4180*/  LOP3.LUT P0, RZ, R3, 0x7fffffff, RZ, 0xc0, !PT ;  /* 0x7fffffff03ff7812 */ /* 0x000fda000780c0ff */
[----:B------:R-:W-:Y:S01]  /*4190*/  @!P0 IMAD.MOV.U32 R31, RZ, RZ, R3 ;  /* 0x000000ffff1f8224 */ /* 0x000fe200078e0003 */
[----:B------:R-:W-:Y:S06]  /*41a0*/  @!P0 BRA `(.L_x_96) ;  /* 0x0000000000408947 */ /* 0x000fec0003800000 */
[----:B------:R-:W-:-:S13]  /*41b0*/  FSETP.GEU.FTZ.AND P0, PT, R3, RZ, PT ;  /* 0x000000ff0300720b */ /* 0x000fda0003f1e000 */
[----:B------:R-:W-:Y:S01]  /*41c0*/  @!P0 MOV R31, 0x7fffffff ;  /* 0x7fffffff001f8802 */ /* 0x000fe20000000f00 */
[----:B------:R-:W-:Y:S06]  /*41d0*/  @!P0 BRA `(.L_x_96) ;  /* 0x0000000000348947 */ /* 0x000fec0003800000 */
[----:B------:R-:W-:-:S13]  /*41e0*/  FSETP.GTU.FTZ.AND P0, PT, |R3|, +INF , PT ;  /* 0x7f8000000300780b */ /* 0x000fda0003f1c200 */
[----:B------:R-:W-:Y:S01]  /*41f0*/  @P0 FADD.FTZ R31, R3, 1 ;  /* 0x3f800000031f0421 */ /* 0x000fe20000010000 */
[----:B------:R-:W-:Y:S06]  /*4200*/  @P0 BRA `(.L_x_96) ;  /* 0x0000000000280947 */ /* 0x000fec0003800000 */
[----:B------:R-:W-:-:S13]  /*4210*/  FSETP.NEU.FTZ.AND P0, PT, |R3|, +INF , PT ;  /* 0x7f8000000300780b */ /* 0x000fda0003f1d200 */
[----:B------:R-:W-:Y:S01]  /*4220*/  @P0 FFMA R32, R3, 1.84467440737095516160e+19, RZ ;  /* 0x5f80000003200823 */ /* 0x000fe200000000ff */
[----:B------:R-:W-:-:S03]  /*4230*/  @!P0 IMAD.MOV.U32 R31, RZ, RZ, R3 ;  /* 0x000000ffff1f8224 */ /* 0x000fc600078e0003 */
[----:B------:R-:W0:Y:S02]  /*4240*/  @P0 MUFU.RSQ R30, R32 ;  /* 0x00000020001e0308 */ /* 0x000e240000001400 */
[----:B0-----:R-:W-:Y:S01]  /*4250*/  @P0 FMUL.FTZ R29, R32, R30 ;  /* 0x0000001e201d0220 */ /* 0x001fe20000410000 */
[----:B------:R-:W-:-:S03]  /*4260*/  @P0 FMUL.FTZ R30, R30, 0.5 ;  /* 0x3f0000001e1e0820 */ /* 0x000fc60000410000 */
[----:B------:R-:W-:-:S04]  /*4270*/  @P0 FADD.FTZ R12, -R29, -RZ ;  /* 0x800000ff1d0c0221 */ /* 0x000fc80000010100 */
[----:B------:R-:W-:-:S04]  /*4280*/  @P0 FFMA R12, R29, R12, R32 ;  /* 0x0000000c1d0c0223 */ /* 0x000fc80000000020 */
[----:B------:R-:W-:-:S04]  /*4290*/  @P0 FFMA R12, R12, R30, R29 ;  /* 0x0000001e0c0c0223 */ /* 0x000fc8000000001d */
[----:B------:R-:W-:-:S07]  /*42a0*/  @P0 FMUL.FTZ R31, R12, 2.3283064365386962891e-10 ;  /* 0x2f8000000c1f0820 */ /* 0x000fce0000410000 */
.L_x_96:
[----:B------:R-:W-:Y:S01]  /*42b0*/  MOV R32, R0 ;  /* 0x0000000000207202 */ /* 0x000fe20000000f00 */
[----:B------:R-:W-:-:S04]  /*42c0*/  IMAD.MOV.U32 R33, RZ, RZ, 0x0 ;  /* 0x00000000ff217424 */ /* 0x000fc800078e00ff */
[----:B------:R-:W-:Y:S05]  /*42d0*/  RET.REL.NODEC R32 `(_Z25multi_tensor_apply_kernelI18TensorListMetadataILi5ELb0EEN18transformer_engine17multi_tensor_adam27AdamCapturableMasterFunctorI13__nv_bfloat16fEEJffPiifPfNS3_10adamMode_tEfS8_EEvlPViT_T0_DpT1_) ;  /* 0xffffffbc20487950 */ /* 0x000fea0003c3ffff */
        .weak           $__internal_1_$__cuda_sm3x_div_rn_noftz_f32_slowpath
        .type           $__internal_1_$__cuda_sm3x_div_rn_noftz_f32_slowpath,@function
        .size           $__internal_1_$__cuda_sm3x_div_rn_noftz_f32_slowpath,($_Z25multi_tensor_apply_kernelI18TensorListMetadataILi5ELb0EEN18transformer_engine17multi_tensor_adam27AdamCapturableMasterFunctorI13__nv_bfloat16fEEJffPiifPfNS3_10adamMode_tEfS8_EEvlPViT_T0_DpT1_$__internal_accurate_pow - $__internal_1_$__cuda_sm3x_div_rn_noftz_f32_slowpath)
$__internal_1_$__cuda_sm3x_div_rn_noftz_f32_slowpath:
[----:B------:R-:W-:Y:S01]  /*42e0*/  SHF.R.U32.HI R29, RZ, 0x17, R0 ;  /* 0x00000017ff1d7819 */ /* 0x000fe20000011600 */
[----:B------:R-:W-:Y:S01]  /*42f0*/  BSSY.RECONVERGENT B0, `(.L_x_97) ;  /* 0x0000063000007945 */ /* 0x000fe20003800200 */
[----:B------:R-:W-:Y:S02]  /*4300*/  SHF.R.U32.HI R31, RZ, 0x17, R3 ;  /* 0x00000017ff1f7819 */ /* 0x000fe40000011603 */
[----:B------:R-:W-:Y:S02]  /*4310*/  LOP3.LUT R29, R29, 0xff, RZ, 0xc0, !PT ;  /* 0x000000ff1d1d7812 */ /* 0x000fe400078ec0ff */
[----:B------:R-:W-:Y:S02]  /*4320*/  LOP3.LUT R31, R31, 0xff, RZ, 0xc0, !PT ;  /* 0x000000ff1f1f7812 */ /* 0x000fe400078ec0ff */
[----:B------:R-:W-:-:S03]  /*4330*/  IADD3 R30, PT, PT, R29, -0x1, RZ ;  /* 0xffffffff1d1e7810 */ /* 0x000fc60007ffe0ff */
[----:B------:R-:W-:Y:S01]  /*4340*/  VIADD R32, R31, 0xffffffff ;  /* 0xffffffff1f207836 */ /* 0x000fe20000000000 */
[----:B------:R-:W-:-:S04]  /*4350*/  ISETP.GT.U32.AND P0, PT, R30, 0xfd, PT ;  /* 0x000000fd1e00780c */ /* 0x000fc80003f04070 */
[----:B------:R-:W-:-:S13]  /*4360*/  ISETP.GT.U32.OR P0, PT, R32, 0xfd, P0 ;  /* 0x000000fd2000780c */ /* 0x000fda0000704470 */
[----:B------:R-:W-:Y:S01]  /*4370*/  @!P0 MOV R33, RZ ;  /* 0x000000ff00218202 */ /* 0x000fe20000000f00 */
[----:B------:R-:W-:Y:S06]  /*4380*/  @!P0 BRA `(.L_x_98) ;  /* 0x00000000005c8947 */ /* 0x000fec0003800000 */
[----:B------:R-:W-:Y:S02]  /*4390*/  FSETP.GTU.FTZ.AND P0, PT, |R3|, +INF , PT ;  /* 0x7f8000000300780b */ /* 0x000fe40003f1c200 */
[----:B------:R-:W-:-:S04]  /*43a0*/  FSETP.GTU.FTZ.AND P1, PT, |R0|, +INF , PT ;  /* 0x7f8000000000780b */ /* 0x000fc80003f3c200 */
[----:B------:R-:W-:-:S13]  /*43b0*/  PLOP3.LUT P0, PT, P0, P1, PT, 0xf8, 0x8f ;  /* 0x00000000008f781c */ /* 0x000fda0000703f70 */
[----:B------:R-:W-:Y:S05]  /*43c0*/  @P0 BRA `(.L_x_99) ;  /* 0x0000000400500947 */ /* 0x000fea0003800000 */
[----:B------:R-:W-:-:S13]  /*43d0*/  LOP3.LUT P0, RZ, R0, 0x7fffffff, R3, 0xc8, !PT ;  /* 0x7fffffff00ff7812 */ /* 0x000fda000780c803 */
[----:B------:R-:W-:Y:S05]  /*43e0*/  @!P0 BRA `(.L_x_100) ;  /* 0x0000000400408947 */ /* 0x000fea0003800000 */
[C---:B------:R-:W-:Y:S02]  /*43f0*/  FSETP.NEU.FTZ.AND P3, PT, |R3|.reuse, +INF , PT ;  /* 0x7f8000000300780b */ /* 0x040fe40003f7d200 */
[----:B------:R-:W-:Y:S02]  /*4400*/  FSETP.NEU.FTZ.AND P1, PT, |R0|, +INF , PT ;  /* 0x7f8000000000780b */ /* 0x000fe40003f3d200 */
[----:B------:R-:W-:-:S11]  /*4410*/  FSETP.NEU.FTZ.AND P0, PT, |R3|, +INF , PT ;  /* 0x7f8000000300780b */ /* 0x000fd60003f1d200 */
[----:B------:R-:W-:Y:S05]  /*4420*/  @!P1 BRA !P3, `(.L_x_100) ;  /* 0x0000000400309947 */ /* 0x000fea0005800000 */
[----:B------:R-:W-:-:S04]  /*4430*/  LOP3.LUT P3, RZ, R3, 0x7fffffff, RZ, 0xc0, !PT ;  /* 0x7fffffff03ff7812 */ /* 0x000fc8000786c0ff */
[----:B------:R-:W-:-:S13]  /*4440*/  PLOP3.LUT P1, PT, P1, P3, PT, 0x2f, 0xf2 ;  /* 0x0000000000f2781c */ /* 0x000fda0000f26577 */
[----:B------:R-:W-:Y:S05]  /*4450*/  @P1 BRA `(.L_x_101) ;  /* 0x00000004001c1947 */ /* 0x000fea0003800000 */
[----:B------:R-:W-:-:S04]  /*4460*/  LOP3.LUT P1, RZ, R0, 0x7fffffff, RZ, 0xc0, !PT ;  /* 0x7fffffff00ff7812 */ /* 0x000fc8000782c0ff */
[----:B------:R-:W-:-:S13]  /*4470*/  PLOP3.LUT P0, PT, P0, P1, PT, 0x2f, 0xf2 ;  /* 0x0000000000f2781c */ /* 0x000fda0000702577 */
[----:B------:R-:W-:Y:S05]  /*4480*/  @P0 BRA `(.L_x_102) ;  /* 0x0000000400040947 */ /* 0x000fea0003800000 */
[----:B------:R-:W-:Y:S02]  /*4490*/  ISETP.GE.AND P0, PT, R32, RZ, PT ;  /* 0x000000ff2000720c */ /* 0x000fe40003f06270 */
[----:B------:R-:W-:-:S11]  /*44a0*/  ISETP.GE.AND P1, PT, R30, RZ, PT ;  /* 0x000000ff1e00720c */ /* 0x000fd60003f26270 */
[----:B------:R-:W-:Y:S01]  /*44b0*/  @P0 IMAD.MOV.U32 R33, RZ, RZ, RZ ;  /* 0x000000ffff210224 */ /* 0x000fe200078e00ff */
[----:B------:R-:W-:Y:S01]  /*44c0*/  @!P0 MOV R33, 0xffffffc0 ;  /* 0xffffffc000218802 */ /* 0x000fe20000000f00 */
[----:B------:R-:W-:Y:S01]  /*44d0*/  @!P0 FFMA R3, R3, 1.84467440737095516160e+19, RZ ;  /* 0x5f80000003038823 */ /* 0x000fe200000000ff */
[----:B------:R-:W-:-:S03]  /*44e0*/  @!P1 FFMA R0, R0, 1.84467440737095516160e+19, RZ ;  /* 0x5f80000000009823 */ /* 0x000fc600000000ff */
[----:B------:R-:W-:-:S07]  /*44f0*/  @!P1 VIADD R33, R33, 0x40 ;  /* 0x0000004021219836 */ /* 0x000fce0000000000 */
.L_x_98:
[----:B------:R-:W-:Y:S01]  /*4500*/  LEA R36, R29, 0xc0800000, 0x17 ;  /* 0xc08000001d247811 */ /* 0x000fe200078eb8ff */
[----:B------:R-:W-:Y:S01]  /*4510*/  VIADD R32, R31, 0xffffff81 ;  /* 0xffffff811f207836 */ /* 0x000fe20000000000 */
[----:B------:R-:W-:Y:S02]  /*4520*/  BSSY.RECONVERGENT B1, `(.L_x_103) ;  /* 0x0000035000017945 */ /* 0x000fe40003800200 */
[----:B------:R-:W-:Y:S01]  /*4530*/  IADD3 R36, PT, PT, -R36, R0, RZ ;  /* 0x0000000024247210 */ /* 0x000fe20007ffe1ff */
[C---:B------:R-:W-:Y:S01]  /*4540*/  IMAD R3, R32.reuse, -0x800000, R3 ;  /* 0xff80000020037824 */ /* 0x040fe200078e0203 */
[----:B------:R-:W-:Y:S02]  /*4550*/  IADD3 R32, PT, PT, R32, 0x7f, -R29 ;  /* 0x0000007f20207810 */ /* 0x000fe40007ffe81d */
[----:B------:R-:W0:Y:S01]  /*4560*/  MUFU.RCP R0, R36 ;  /* 0x0000002400007308 */ /* 0x000e220000001000 */
[----:B------:R-:W-:Y:S01]  /*4570*/  FADD.FTZ R30, -R36, -RZ ;  /* 0x800000ff241e7221 */ /* 0x000fe20000010100 */
[----:B------:R-:W-:-:S03]  /*4580*/  IADD3 R33, PT, PT, R32, R33, RZ ;  /* 0x0000002120217210 */ /* 0x000fc60007ffe0ff */
[----:B0-----:R-:W-:-:S04]  /*4590*/  FFMA R31, R0, R30, 1 ;  /* 0x3f800000001f7423 */ /* 0x001fc8000000001e */
[----:B------:R-:W-:-:S04]  /*45a0*/  FFMA R0, R0, R31, R0 ;  /* 0x0000001f00007223 */ /* 0x000fc80000000000 */
[----:B------:R-:W-:-:S04]  /*45b0*/  FFMA R31, R3, R0, RZ ;  /* 0x00000000031f7223 */ /* 0x000fc800000000ff */
[----:B------:R-:W-:-:S04]  /*45c0*/  FFMA R29, R30, R31, R3 ;  /* 0x0000001f1e1d7223 */ /* 0x000fc80000000003 */
[----:B------:R-:W-:-:S04]  /*45d0*/  FFMA R29, R0, R29, R31 ;  /* 0x0000001d001d7223 */ /* 0x000fc8000000001f */
[----:B------:R-:W-:-:S04]  /*45e0*/  FFMA R3, R30, R29, R3 ;  /* 0x0000001d1e037223 */ /* 0x000fc80000000003 */
[----:B------:R-:W-:-:S05]  /*45f0*/  FFMA R30, R0, R3, R29 ;  /* 0x00000003001e7223 */ /* 0x000fca000000001d */
[----:B------:R-:W-:-:S04]  /*4600*/  SHF.R.U32.HI R32, RZ, 0x17, R30 ;  /* 0x00000017ff207819 */ /* 0x000fc8000001161e */
[----:B------:R-:W-:-:S05]  /*4610*/  LOP3.LUT R32, R32, 0xff, RZ, 0xc0, !PT ;  /* 0x000000ff20207812 */ /* 0x000fca00078ec0ff */
[----:B------:R-:W-:-:S05]  /*4620*/  IMAD.IADD R31, R32, 0x1, R33 ;  /* 0x00000001201f7824 */ /* 0x000fca00078e0221 */
[----:B------:R-:W-:-:S04]  /*4630*/  IADD3 R32, PT, PT, R31, -0x1, RZ ;  /* 0xffffffff1f207810 */ /* 0x000fc80007ffe0ff */
[----:B------:R-:W-:-:S13]  /*4640*/  ISETP.GE.U32.AND P0, PT, R32, 0xfe, PT ;  /* 0x000000fe2000780c */ /* 0x000fda0003f06070 */
[----:B------:R-:W-:Y:S05]  /*4650*/  @!P0 BRA `(.L_x_104) ;  /* 0x0000000000808947 */ /* 0x000fea0003800000 */
[----:B------:R-:W-:-:S13]  /*4660*/  ISETP.GT.AND P0, PT, R31, 0xfe, PT ;  /* 0x000000fe1f00780c */ /* 0x000fda0003f04270 */
[----:B------:R-:W-:Y:S05]  /*4670*/  @P0 BRA `(.L_x_105) ;  /* 0x00000000006c0947 */ /* 0x000fea0003800000 */
[----:B------:R-:W-:-:S13]  /*4680*/  ISETP.GE.AND P0, PT, R31, 0x1, PT ;  /* 0x000000011f00780c */ /* 0x000fda0003f06270 */
[----:B------:R-:W-:Y:S05]  /*4690*/  @P0 BRA `(.L_x_106) ;  /* 0x0000000000740947 */ /* 0x000fea0003800000 */
[----:B------:R-:W-:Y:S02]  /*46a0*/  ISETP.GE.AND P0, PT, R31, -0x18, PT ;  /* 0xffffffe81f00780c */ /* 0x000fe40003f06270 */
[----:B------:R-:W-:-:S11]  /*46b0*/  LOP3.LUT R30, R30, 0x80000000, RZ, 0xc0, !PT ;  /* 0x800000001e1e7812 */ /* 0x000fd600078ec0ff */
[----:B------:R-:W-:Y:S05]  /*46c0*/  @!P0 BRA `(.L_x_106) ;  /* 0x0000000000688947 */ /* 0x000fea0003800000 */
[CCC-:B------:R-:W-:Y:S01]  /*46d0*/  FFMA.RZ R32, R0.reuse, R3.reuse, R29.reuse ;  /* 0x0000000300207223 */ /* 0x1c0fe2000000c01d */
[CCC-:B------:R-:W-:Y:S01]  /*46e0*/  FFMA.RP R33, R0.reuse, R3.reuse, R29.reuse ;  /* 0x0000000300217223 */ /* 0x1c0fe2000000801d */
[----:B------:R-:W-:Y:S01]  /*46f0*/  FFMA.RM R0, R0, R3, R29 ;  /* 0x0000000300007223 */ /* 0x000fe2000000401d */
[----:B------:R-:W-:Y:S02]  /*4700*/  ISETP.NE.AND P3, PT, R31, RZ, PT ;  /* 0x000000ff1f00720c */ /* 0x000fe40003f65270 */
[----:B------:R-:W-:Y:S02]  /*4710*/  LOP3.LUT R32, R32, 0x7fffff, RZ, 0xc0, !PT ;  /* 0x007fffff20207812 */ /* 0x000fe400078ec0ff */
[----:B------:R-:W-:Y:S01]  /*4720*/  FSETP.NEU.FTZ.AND P0, PT, R33, R0, PT ;  /* 0x000000002100720b */ /* 0x000fe20003f1d000 */
[C---:B------:R-:W-:Y:S01]  /*4730*/  VIADD R0, R31.reuse, 0x20 ;  /* 0x000000201f007836 */ /* 0x040fe20000000000 */
[----:B------:R-:W-:Y:S02]  /*4740*/  LOP3.LUT R3, R32, 0x800000, RZ, 0xfc, !PT ;  /* 0x0080000020037812 */ /* 0x000fe400078efcff */
[----:B------:R-:W-:-:S02]  /*4750*/  ISETP.NE.AND P1, PT, R31, RZ, PT ;  /* 0x000000ff1f00720c */ /* 0x000fc40003f25270 */
[----:B------:R-:W-:Y:S02]  /*4760*/  IADD3 R31, PT, PT, -R31, RZ, RZ ;  /* 0x000000ff1f1f7210 */ /* 0x000fe40007ffe1ff */
[----:B------:R-:W-:Y:S02]  /*4770*/  SHF.L.U32 R0, R3, R0, RZ ;  /* 0x0000000003007219 */ /* 0x000fe400000006ff */
[----:B------:R-:W-:Y:S02]  /*4780*/  SEL R32, R31, RZ, P3 ;  /* 0x000000ff1f207207 */ /* 0x000fe40001800000 */
[----:B------:R-:W-:Y:S02]  /*4790*/  ISETP.NE.AND P1, PT, R0, RZ, P1 ;  /* 0x000000ff0000720c */ /* 0x000fe40000f25270 */
[----:B------:R-:W-:Y:S02]  /*47a0*/  SHF.R.U32.HI R29, RZ, R32, R3 ;  /* 0x00000020ff1d7219 */ /* 0x000fe40000011603 */
[----:B------:R-:W-:-:S02]  /*47b0*/  PLOP3.LUT P0, PT, P0, P1, PT, 0xf8, 0x8f ;  /* 0x00000000008f781c */ /* 0x000fc40000703f70 */
[----:B------:R-:W-:Y:S02]  /*47c0*/  SHF.R.U32.HI R3, RZ, 0x1, R29 ;  /* 0x00000001ff037819 */ /* 0x000fe4000001161d */
[----:B------:R-:W-:-:S04]  /*47d0*/  SEL R0, RZ, 0x1, !P0 ;  /* 0x00000001ff007807 */ /* 0x000fc80004000000 */
[----:B------:R-:W-:-:S04]  /*47e0*/  LOP3.LUT R0, R0, 0x1, R3, 0xf8, !PT ;  /* 0x0000000100007812 */ /* 0x000fc800078ef803 */
[----:B------:R-:W-:-:S05]  /*47f0*/  LOP3.LUT R0, R0, R29, RZ, 0xc0, !PT ;  /* 0x0000001d00007212 */ /* 0x000fca00078ec0ff */
[----:B------:R-:W-:-:S05]  /*4800*/  IMAD.IADD R3, R3, 0x1, R0 ;  /* 0x0000000103037824 */ /* 0x000fca00078e0200 */
[----:B------:R-:W-:Y:S01]  /*4810*/  LOP3.LUT R30, R3, R30, RZ, 0xfc, !PT ;  /* 0x0000001e031e7212 */ /* 0x000fe200078efcff */
[----:B------:R-:W-:Y:S06]  /*4820*/  BRA `(.L_x_106) ;  /* 0x0000000000107947 */ /* 0x000fec0003800000 */
.L_x_105:
[----:B------:R-:W-:-:S04]  /*4830*/  LOP3.LUT R30, R30, 0x80000000, RZ, 0xc0, !PT ;  /* 0x800000001e1e7812 */ /* 0x000fc800078ec0ff */
[----:B------:R-:W-:Y:S01]  /*4840*/  LOP3.LUT R30, R30, 0x7f800000, RZ, 0xfc, !PT ;  /* 0x7f8000001e1e7812 */ /* 0x000fe200078efcff */
[----:B------:R-:W-:Y:S06]  /*4850*/  BRA `(.L_x_106) ;  /* 0x0000000000047947 */ /* 0x000fec0003800000 */
.L_x_104:
[----:B------:R-:W-:-:S07]  /*4860*/  LEA R30, R33, R30, 0x17 ;  /* 0x0000001e211e7211 */ /* 0x000fce00078eb8ff */
.L_x_106:
[----:B------:R-:W-:Y:S05]  /*4870*/  BSYNC.RECONVERGENT B1 ;  /* 0x0000000000017941 */ /* 0x000fea0003800200 */
.L_x_103:
[----:B------:R-:W-:Y:S01]  /*4880*/  IMAD.MOV.U32 R0, RZ, RZ, R30 ;  /* 0x000000ffff007224 */ /* 0x000fe200078e001e */
[----:B------:R-:W-:Y:S06]  /*4890*/  BRA `(.L_x_107) ;  /* 0x0000000000207947 */ /* 0x000fec0003800000 */
.L_x_102:
[----:B------:R-:W-:-:S04]  /*48a0*/  LOP3.LUT R0, R0, 0x80000000, R3, 0x48, !PT ;  /* 0x8000000000007812 */ /* 0x000fc800078e4803 */
[----:B------:R-:W-:Y:S01]  /*48b0*/  LOP3.LUT R0, R0, 0x7f800000, RZ, 0xfc, !PT ;  /* 0x7f80000000007812 */ /* 0x000fe200078efcff */
[----:B------:R-:W-:Y:S06]  /*48c0*/  BRA `(.L_x_107) ;  /* 0x0000000000147947 */ /* 0x000fec0003800000 */
.L_x_101:
[----:B------:R-:W-:Y:S01]  /*48d0*/  LOP3.LUT R0, R0, 0x80000000, R3, 0x48, !PT ;  /* 0x8000000000007812 */ /* 0x000fe200078e4803 */
[----:B------:R-:W-:Y:S06]  /*48e0*/  BRA `(.L_x_107) ;  /* 0x00000000000c7947 */ /* 0x000fec0003800000 */
.L_x_100:
[----:B------:R-:W0:Y:S01]  /*48f0*/  MUFU.RSQ R0, -QNAN ;  /* 0xffc0000000007908 */ /* 0x000e220000001400 */
[----:B------:R-:W-:Y:S05]  /*4900*/  BRA `(.L_x_107) ;  /* 0x0000000000047947 */ /* 0x000fea0003800000 */
.L_x_99:
[----:B------:R-:W-:-:S07]  /*4910*/  FADD.FTZ R0, R3, R0 ;  /* 0x0000000003007221 */ /* 0x000fce0000010000 */
.L_x_107:
[----:B------:R-:W-:Y:S05]  /*4920*/  BSYNC.RECONVERGENT B0 ;  /* 0x0000000000007941 */ /* 0x000fea0003800200 */
.L_x_97:
[----:B------:R-:W-:Y:S01]  /*4930*/  MOV R30, R12 ;  /* 0x0000000c001e7202 */ /* 0x000fe20000000f00 */
[----:B------:R-:W-:-:S04]  /*4940*/  IMAD.MOV.U32 R31, RZ, RZ, 0x0 ;  /* 0x00000000ff1f7424 */ /* 0x000fc800078e00ff */
[----:B0-----:R-:W-:Y:S05]  /*4950*/  RET.REL.NODEC R30 `(_Z25multi_tensor_apply_kernelI18TensorListMetadataILi5ELb0EEN18transformer_engine17multi_tensor_adam27AdamCapturableMasterFunctorI13__nv_bfloat16fEEJffPiifPfNS3_10adamMode_tEfS8_EEvlPViT_T0_DpT1_) ;  /* 0xffffffb41ea87950 */ /* 0x001fea0003c3ffff */
        .type           $_Z25multi_tensor_apply_kernelI18TensorListMetadataILi5ELb0EEN18transformer_engine17multi_tensor_adam27AdamCapturableMasterFunctorI13__nv_bfloat16fEEJffPiifPfNS3_10adamMode_tEfS8_EEvlPViT_T0_DpT1_$__internal_accurate_pow,@function
        .size           $_Z25multi_tensor_apply_kernelI18TensorListMetadataILi5ELb0EEN18transformer_engine17multi_tensor_adam27AdamCapturableMasterFunctorI13__nv_bfloat16fEEJffPiifPfNS3_10adamMode_tEfS8_EEvlPViT_T0_DpT1_$__internal_accurate_pow,(.L_x_5864 - $_Z25multi_tensor_apply_kernelI18TensorListMetadataILi5ELb0EEN18transformer_engine17multi_tensor_adam27AdamCapturableMasterFunctorI13__nv_bfloat16fEEJffPiifPfNS3_10adamMode_tEfS8_EEvlPViT_T0_DpT1_$__internal_accurate_pow)
$_Z25multi_tensor_apply_kernelI18TensorListMetadataILi5ELb0EEN18transformer_engine17multi_tensor_adam27AdamCapturableMasterFunctorI13__nv_bfloat16fEEJffPiifPfNS3_10adamMode_tEfS8_EEvlPViT_T0_DpT1_$__internal_accurate_pow:
[----:B------:R-:W-:Y:S01]  /*4960*/  ISETP.GT.U32.AND P2, PT, R33, 0xfffff, PT ;  /* 0x000fffff2100780c */ /* 0x000fe20003f44070 */
[--C-:B------:R-:W-:Y:S01]  /*4970*/  IMAD.MOV.U32 R10, RZ, RZ, R33.reuse ;  /* 0x000000ffff0a7224 */ /* 0x100fe200078e0021 */
[----:B------:R-:W-:Y:S01]  /*4980*/  MOV R8, R26 ;  /* 0x0000001a00087202 */ /* 0x000fe20000000f00 */
[----:B------:R-:W-:Y:S01]  /*4990*/  IMAD.MOV.U32 R14, RZ, RZ, 0x41ad3b5a ;  /* 0x41ad3b5aff0e7424 */ /* 0x000fe200078e00ff */
[----:B------:R-:W-:Y:S01]  /*49a0*/  MOV R9, R33 ;  /* 0x0000002100097202 */ /* 0x000fe20000000f00 */
[----:B------:R-:W-:Y:S01]  /*49b0*/  UMOV UR4, 0x7d2cafe2 ;  /* 0x7d2cafe200047882 */ /* 0x000fe20000000000 */
[----:B------:R-:W-:Y:S01]  /*49c0*/  MOV R18, RZ ;  /* 0x000000ff00127202 */ /* 0x000fe20000000f00 */
[----:B------:R-:W-:Y:S01]  /*49d0*/  UMOV UR5, 0x3eb0f5ff ;  /* 0x3eb0f5ff00057882 */ /* 0x000fe20000000000 */
[----:B------:R-:W-:Y:S01]  /*49e0*/  MOV R15, 0x3ed0f5d2 ;  /* 0x3ed0f5d2000f7802 */ /* 0x000fe20000000f00 */
[----:B------:R-:W-:Y:S01]  /*49f0*/  UMOV UR6, 0x3b39803f ;  /* 0x3b39803f00067882 */ /* 0x000fe20000000000 */
[----:B------:R-:W-:Y:S01]  /*4a00*/  SHF.R.U32.HI R33, RZ, 0x14, R33 ;  /* 0x00000014ff217819 */ /* 0x000fe20000011621 */
[----:B------:R-:W-:-:S02]  /*4a10*/  UMOV UR7, 0x3c7abc9e ;  /* 0x3c7abc9e00077882 */ /* 0x000fc40000000000 */
[----:B------:R-:W-:-:S10]  /*4a20*/  @!P2 DMUL R8, R8, 1.80143985094819840000e+16 ;  /* 0x435000000808a828 */ /* 0x000fd40000000000 */
[----:B------:R-:W-:Y:S02]  /*4a30*/  @!P2 MOV R10, R9 ;  /* 0x00000009000aa202 */ /* 0x000fe40000000f00 */
[----:B------:R-:W-:Y:S02]  /*4a40*/  @!P2 MOV R26, R8 ;  /* 0x00000008001aa202 */ /* 0x000fe40000000f00 */
[----:B------:R-:W-:Y:S02]  /*4a50*/  LOP3.LUT R10, R10, 0x800fffff, RZ, 0xc0, !PT ;  /* 0x800fffff0a0a7812 */ /* 0x000fe400078ec0ff */
[----:B------:R-:W-:Y:S02]  /*4a60*/  @!P2 LEA.HI R33, R9, 0xffffffca, RZ, 0xc ;  /* 0xffffffca0921a811 */ /* 0x000fe400078f60ff */
[----:B------:R-:W-:Y:S02]  /*4a70*/  LOP3.LUT R27, R10, 0x3ff00000, RZ, 0xfc, !PT ;  /* 0x3ff000000a1b7812 */ /* 0x000fe400078efcff */
[----:B------:R-:W-:-:S02]  /*4a80*/  IADD3 R8, PT, PT, R33, -0x3ff, RZ ;  /* 0xfffffc0121087810 */ /* 0x000fc40007ffe0ff */
[----:B------:R-:W-:-:S13]  /*4a90*/  ISETP.GE.U32.AND P3, PT, R27, 0x3ff6a09f, PT ;  /* 0x3ff6a09f1b00780c */ /* 0x000fda0003f66070 */
[----:B------:R-:W-:Y:S01]  /*4aa0*/  @P3 VIADD R11, R27, 0xfff00000 ;  /* 0xfff000001b0b3836 */ /* 0x000fe20000000000 */
[----:B------:R-:W-:Y:S02]  /*4ab0*/  @P3 IADD3 R8, PT, PT, R33, -0x3fe, RZ ;  /* 0xfffffc0221083810 */ /* 0x000fe40007ffe0ff */
[----:B------:R-:W-:Y:S02]  /*4ac0*/  MOV R33, R5 ;  /* 0x0000000500217202 */ /* 0x000fe40000000f00 */
[----:B------:R-:W-:Y:S02]  /*4ad0*/  @P3 MOV R27, R11 ;  /* 0x0000000b001b3202 */ /* 0x000fe40000000f00 */
[----:B------:R-:W-:-:S04]  /*4ae0*/  SHF.L.U32 R5, R33, 0x1, RZ ;  /* 0x0000000121057819 */ /* 0x000fc800000006ff */
[C---:B------:R-:W-:Y:S01]  /*4af0*/  DADD R12, R26.reuse, 1 ;  /* 0x3ff000001a0c7429 */ /* 0x040fe20000000000 */
[----:B------:R-:W-:Y:S01]  /*4b00*/  ISETP.GT.U32.AND P2, PT, R5, -0x2000001, PT ;  /* 0xfdffffff0500780c */ /* 0x000fe20003f44070 */
[----:B------:R-:W-:-:S04]  /*4b10*/  DADD R26, R26, -1 ;  /* 0xbff000001a1a7429 */ /* 0x000fc80000000000 */
[----:B------:R-:W0:Y:S02]  /*4b20*/  MUFU.RCP64H R19, R13 ;  /* 0x0000000d00137308 */ /* 0x000e240000001800 */
[----:B0-----:R-:W-:-:S08]  /*4b30*/  DFMA R10, -R12, R18, 1 ;  /* 0x3ff000000c0a742b */ /* 0x001fd00000000112 */
[----:B------:R-:W-:-:S08]  /*4b40*/  DFMA R10, R10, R10, R10 ;  /* 0x0000000a0a0a722b */ /* 0x000fd0000000000a */
[----:B------:R-:W-:-:S08]  /*4b50*/  DFMA R18, R18, R10, R18 ;  /* 0x0000000a1212722b */ /* 0x000fd00000000012 */
[----:B------:R-:W-:-:S08]  /*4b60*/  DMUL R10, R26, R18 ;  /* 0x000000121a0a7228 */ /* 0x000fd00000000000 */
[----:B------:R-:W-:-:S08]  /*4b70*/  DFMA R10, R26, R18, R10 ;  /* 0x000000121a0a722b */ /* 0x000fd0000000000a */
[----:B------:R-:W-:Y:S02]  /*4b80*/  DMUL R24, R10, R10 ;  /* 0x0000000a0a187228 */ /* 0x000fe40000000000 */
[----:B------:R-:W-:-:S06]  /*4b90*/  DADD R20, R26, -R10 ;  /* 0x000000001a147229 */ /* 0x000fcc000000080a */
[----:B------:R-:W-:Y:S01]  /*4ba0*/  DFMA R12, R24, UR4, R14 ;  /* 0x00000004180c7c2b */ /* 0x000fe2000800000e */
[----:B------:R-:W-:Y:S01]  /*4bb0*/  UMOV UR4, 0x75488a3f ;  /* 0x75488a3f00047882 */ /* 0x000fe20000000000 */
[----:B------:R-:W-:Y:S01]  /*4bc0*/  UMOV UR5, 0x3ef3b20a ;  /* 0x3ef3b20a00057882 */ /* 0x000fe20000000000 */
[----:B------:R-:W-:Y:S02]  /*4bd0*/  DADD R20, R20, R20 ;  /* 0x0000000014147229 */ /* 0x000fe40000000014 */
[----:B------:R-:W-:-:S03]  /*4be0*/  DMUL R14, R10, R10 ;  /* 0x0000000a0a0e7228 */ /* 0x000fc60000000000 */
[----:B------:R-:W-:Y:S01]  /*4bf0*/  DFMA R12, R24, R12, UR4 ;  /* 0x00000004180c7e2b */ /* 0x000fe2000800000c */
[----:B------:R-:W-:Y:S01]  /*4c00*/  UMOV UR4, 0xe4faecd5 ;  /* 0xe4faecd500047882 */ /* 0x000fe20000000000 */
[----:B------:R-:W-:Y:S01]  /*4c10*/  UMOV UR5, 0x3f1745cd ;  /* 0x3f1745cd00057882 */ /* 0x000fe20000000000 */
[----:B------:R-:W-:-:S05]  /*4c20*/  DFMA R20, R26, -R10, R20 ;  /* 0x8000000a1a14722b */ /* 0x000fca0000000014 */
[----:B------:R-:W-:Y:S01]  /*4c30*/  DFMA R12, R24, R12, UR4 ;  /* 0x00000004180c7e2b */ /* 0x000fe2000800000c */
[----:B------:R-:W-:Y:S01]  /*4c40*/  UMOV UR4, 0x258a578b ;  /* 0x258a578b00047882 */ /* 0x000fe20000000000 */
[----:B------:R-:W-:Y:S01]  /*4c50*/  UMOV UR5, 0x3f3c71c7 ;  /* 0x3f3c71c700057882 */ /* 0x000fe20000000000 */
[----:B------:R-:W-:-:S05]  /*4c60*/  DMUL R18, R18, R20 ;  /* 0x0000001412127228 */ /* 0x000fca0000000000 */
[----:B------:R-:W-:Y:S01]  /*4c70*/  DFMA R12, R24, R12, UR4 ;  /* 0x00000004180c7e2b */ /* 0x000fe2000800000c */
[----:B------:R-:W-:Y:S01]  /*4c80*/  UMOV UR4, 0x9242b910 ;  /* 0x9242b91000047882 */ /* 0x000fe20000000000 */
[----:B------:R-:W-:-:S03]  /*4c90*/  UMOV UR5, 0x3f624924 ;  /* 0x3f62492400057882 */ /* 0x000fc60000000000 */
[----:B------:R-:W-:Y:S01]  /*4ca0*/  IADD3 R27, PT, PT, R19, 0x100000, RZ ;  /* 0x00100000131b7810 */ /* 0x000fe20007ffe0ff */
[----:B------:R-:W-:Y:S02]  /*4cb0*/  IMAD.MOV.U32 R26, RZ, RZ, R18 ;  /* 0x000000ffff1a7224 */ /* 0x000fe400078e0012 */
[----:B------:R-:W-:Y:S01]  /*4cc0*/  DFMA R12, R24, R12, UR4 ;  /* 0x00000004180c7e2b */ /* 0x000fe2000800000c */
[----:B------:R-:W-:Y:S01]  /*4cd0*/  UMOV UR4, 0x99999dfb ;  /* 0x99999dfb00047882 */ /* 0x000fe20000000000 */
[----:B------:R-:W-:-:S06]  /*4ce0*/  UMOV UR5, 0x3f899999 ;  /* 0x3f89999900057882 */ /* 0x000fcc0000000000 */
[----:B------:R-:W-:Y:S01]  /*4cf0*/  DFMA R16, R24, R12, UR4 ;  /* 0x0000000418107e2b */ /* 0x000fe2000800000c */
[----:B------:R-:W-:Y:S01]  /*4d00*/  UMOV UR4, 0x55555555 ;  /* 0x5555555500047882 */ /* 0x000fe20000000000 */
[----:B------:R-:W-:-:S06]  /*4d10*/  UMOV UR5, 0x3fb55555 ;  /* 0x3fb5555500057882 */ /* 0x000fcc0000000000 */
[----:B------:R-:W-:-:S08]  /*4d20*/  DFMA R12, R24, R16, UR4 ;  /* 0x00000004180c7e2b */ /* 0x000fd00008000010 */
[----:B------:R-:W-:Y:S01]  /*4d30*/  DADD R22, -R12, UR4 ;  /* 0x000000040c167e29 */ /* 0x000fe20008000100 */
[----:B------:R-:W-:Y:S01]  /*4d40*/  UMOV UR4, 0xb9e7b0 ;  /* 0x00b9e7b000047882 */ /* 0x000fe20000000000 */
[----:B------:R-:W-:-:S06]  /*4d50*/  UMOV UR5, 0x3c46a4cb ;  /* 0x3c46a4cb00057882 */ /* 0x000fcc0000000000 */
[----:B------:R-:W-:Y:S02]  /*4d60*/  DFMA R22, R24, R16, R22 ;  /* 0x000000101816722b */ /* 0x000fe40000000016 */
[C---:B------:R-:W-:Y:S02]  /*4d70*/  DMUL R16, R10.reuse, R14 ;  /* 0x0000000e0a107228 */ /* 0x040fe40000000000 */
[----:B------:R-:W-:-:S04]  /*4d80*/  DFMA R24, R10, R10, -R14 ;  /* 0x0000000a0a18722b */ /* 0x000fc8000000080e */
[----:B------:R-:W-:Y:S01]  /*4d90*/  DADD R20, R22, -UR4 ;  /* 0x8000000416147e29 */ /* 0x000fe20008000000 */
[----:B------:R-:W-:Y:S01]  /*4da0*/  UMOV UR4, 0x80000000 ;  /* 0x8000000000047882 */ /* 0x000fe20000000000 */
[C---:B------:R-:W-:Y:S01]  /*4db0*/  DFMA R22, R10.reuse, R14, -R16 ;  /* 0x0000000e0a16722b */ /* 0x040fe20000000810 */
[----:B------:R-:W-:Y:S01]  /*4dc0*/  UMOV UR5, 0x43300000 ;  /* 0x4330000000057882 */ /* 0x000fe20000000000 */
[----:B------:R-:W-:-:S04]  /*4dd0*/  DFMA R24, R10, R26, R24 ;  /* 0x0000001a0a18722b */ /* 0x000fc80000000018 */
[----:B------:R-:W-:Y:S02]  /*4de0*/  DADD R28, R12, R20 ;  /* 0x000000000c1c7229 */ /* 0x000fe40000000014 */
[----:B------:R-:W-:-:S06]  /*4df0*/  DFMA R22, R18, R14, R22 ;  /* 0x0000000e1216722b */ /* 0x000fcc0000000016 */
[----:B------:R-:W-:Y:S02]  /*4e00*/  DMUL R14, R28, R16 ;  /* 0x000000101c0e7228 */ /* 0x000fe40000000000 */
[----:B------:R-:W-:Y:S02]  /*4e10*/  DFMA R22, R10, R24, R22 ;  /* 0x000000180a16722b */ /* 0x000fe40000000016 */
[----:B------:R-:W-:-:S04]  /*4e20*/  DADD R24, R12, -R28 ;  /* 0x000000000c187229 */ /* 0x000fc8000000081c */
[----:B------:R-:W-:-:S04]  /*4e30*/  DFMA R12, R28, R16, -R14 ;  /* 0x000000101c0c722b */ /* 0x000fc8000000080e */
[----:B------:R-:W-:-:S04]  /*4e40*/  DADD R24, R20, R24 ;  /* 0x0000000014187229 */ /* 0x000fc80000000018 */
[----:B------:R-:W-:-:S08]  /*4e50*/  DFMA R12, R28, R22, R12 ;  /* 0x000000161c0c722b */ /* 0x000fd0000000000c */
[----:B------:R-:W-:-:S08]  /*4e60*/  DFMA R24, R24, R16, R12 ;  /* 0x000000101818722b */ /* 0x000fd0000000000c */
[----:B------:R-:W-:-:S08]  /*4e70*/  DADD R16, R14, R24 ;  /* 0x000000000e107229 */ /* 0x000fd00000000018 */
[--C-:B------:R-:W-:Y:S02]  /*4e80*/  DADD R12, R10, R16.reuse ;  /* 0x000000000a0c7229 */ /* 0x100fe40000000010 */
[----:B------:R-:W-:-:S06]  /*4e90*/  DADD R14, R14, -R16 ;  /* 0x000000000e0e7229 */ /* 0x000fcc0000000810 */
[----:B------:R-:W-:Y:S02]  /*4ea0*/  DADD R10, R10, -R12 ;  /* 0x000000000a0a7229 */ /* 0x000fe4000000080c */
[----:B------:R-:W-:-:S06]  /*4eb0*/  DADD R14, R24, R14 ;  /* 0x00000000180e7229 */ /* 0x000fcc000000000e */
[----:B------:R-:W-:-:S08]  /*4ec0*/  DADD R10, R16, R10 ;  /* 0x00000000100a7229 */ /* 0x000fd0000000000a */
[----:B------:R-:W-:-:S08]  /*4ed0*/  DADD R10, R14, R10 ;  /* 0x000000000e0a7229 */ /* 0x000fd0000000000a */
[----:B------:R-:W-:Y:S01]  /*4ee0*/  DADD R18, R18, R10 ;  /* 0x0000000012127229 */ /* 0x000fe2000000000a */
[----:B------:R-:W-:Y:S01]  /*4ef0*/  LOP3.LUT R10, R8, 0x80000000, RZ, 0x3c, !PT ;  /* 0x80000000080a7812 */ /* 0x000fe200078e3cff */
[----:B------:R-:W-:-:S06]  /*4f00*/  IMAD.MOV.U32 R11, RZ, RZ, 0x43300000 ;  /* 0x43300000ff0b7424 */ /* 0x000fcc00078e00ff */
[----:B------:R-:W-:Y:S02]  /*4f10*/  DADD R14, R12, R18 ;  /* 0x000000000c0e7229 */ /* 0x000fe40000000012 */
[----:B------:R-:W-:Y:S01]  /*4f20*/  DADD R10, R10, -UR4 ;  /* 0x800000040a0a7e29 */ /* 0x000fe20008000000 */
[----:B------:R-:W-:Y:S01]  /*4f30*/  UMOV UR4, 0xfefa39ef ;  /* 0xfefa39ef00047882 */ /* 0x000fe20000000000 */
[----:B------:R-:W-:-:S04]  /*4f40*/  UMOV UR5, 0x3fe62e42 ;  /* 0x3fe62e4200057882 */ /* 0x000fc80000000000 */
[--C-:B------:R-:W-:Y:S02]  /*4f50*/  DADD R12, R12, -R14.reuse ;  /* 0x000000000c0c7229 */ /* 0x100fe4000000080e */
[----:B------:R-:W-:-:S06]  /*4f60*/  DFMA R8, R10, UR4, R14 ;  /* 0x000000040a087c2b */ /* 0x000fcc000800000e */
[----:B------:R-:W-:Y:S02]  /*4f70*/  DADD R12, R18, R12 ;  /* 0x00000000120c7229 */ /* 0x000fe4000000000c */
[----:B------:R-:W-:-:S08]  /*4f80*/  DFMA R16, R10, -UR4, R8 ;  /* 0x800000040a107c2b */ /* 0x000fd00008000008 */
[----:B------:R-:W-:-:S08]  /*4f90*/  DADD R16, -R14, R16 ;  /* 0x000000000e107229 */ /* 0x000fd00000000110 */
[----:B------:R-:W-:Y:S01]  /*4fa0*/  DADD R12, R12, -R16 ;  /* 0x000000000c0c7229 */ /* 0x000fe20000000810 */
[----:B------:R-:W-:Y:S01]  /*4fb0*/  LOP3.LUT R17, R33, 0xff0fffff, RZ, 0xc0, !PT ;  /* 0xff0fffff21117812 */ /* 0x000fe200078ec0ff */
[----:B------:R-:W-:-:S03]  /*4fc0*/  IMAD.MOV.U32 R16, RZ, RZ, R32 ;  /* 0x000000ffff107224 */ /* 0x000fc600078e0020 */
[----:B------:R-:W-:-:S03]  /*4fd0*/  SEL R17, R17, R33, P2 ;  /* 0x0000002111117207 */ /* 0x000fc60001000000 */
[----:B------:R-:W-:-:S08]  /*4fe0*/  DFMA R12, R10, UR6, R12 ;  /* 0x000000060a0c7c2b */ /* 0x000fd0000800000c */
[----:B------:R-:W-:-:S08]  /*4ff0*/  DADD R10, R8, R12 ;  /* 0x00000000080a7229 */ /* 0x000fd0000000000c */
[----:B------:R-:W-:Y:S02]  /*5000*/  DADD R14, R8, -R10 ;  /* 0x00000000080e7229 */ /* 0x000fe4000000080a */
[----:B------:R-:W-:-:S06]  /*5010*/  DMUL R8, R10, R16 ;  /* 0x000000100a087228 */ /* 0x000fcc0000000000 */
[----:B------:R-:W-:Y:S02]  /*5020*/  DADD R14, R12, R14 ;  /* 0x000000000c0e7229 */ /* 0x000fe4000000000e */
[----:B------:R-:W-:Y:S01]  /*5030*/  DFMA R10, R10, R16, -R8 ;  /* 0x000000100a0a722b */ /* 0x000fe20000000808 */
[----:B------:R-:W-:Y:S01]  /*5040*/  HFMA2 R13, -RZ, RZ, 1.9912109375, 0.00128841400146484375 ;  /* 0x3ff71547ff0d7431 */ /* 0x000fe200000001ff */
[----:B------:R-:W-:-:S06]  /*5050*/  MOV R12, 0x652b82fe ;  /* 0x652b82fe000c7802 */ /* 0x000fcc0000000f00 */
[----:B------:R-:W-:-:S08]  /*5060*/  DFMA R14, R14, R16, R10 ;  /* 0x000000100e0e722b */ /* 0x000fd0000000000a */
[----:B------:R-:W-:-:S08]  /*5070*/  DADD R10, R8, R14 ;  /* 0x00000000080a7229 */ /* 0x000fd0000000000e */
[----:B------:R-:W-:Y:S02]  /*5080*/  DFMA R12, R10, R12, 6.75539944105574400000e+15 ;  /* 0x433800000a0c742b */ /* 0x000fe4000000000c */
[----:B------:R-:W-:Y:S01]  /*5090*/  FSETP.GEU.AND P2, PT, |R11|, 4.1917929649353027344, PT ;  /* 0x4086232b0b00780b */ /* 0x000fe20003f4e200 */
[----:B------:R-:W-:-:S05]  /*50a0*/  DADD R8, R8, -R10 ;  /* 0x0000000008087229 */ /* 0x000fca000000080a */
[----:B------:R-:W-:-:S03]  /*50b0*/  DADD R16, R12, -6.75539944105574400000e+15 ;  /* 0xc33800000c107429 */ /* 0x000fc60000000000 */
[----:B------:R-:W-:-:S05]  /*50c0*/  DADD R14, R14, R8 ;  /* 0x000000000e0e7229 */ /* 0x000fca0000000008 */
[----:B------:R-:W-:Y:S01]  /*50d0*/  DFMA R18, R16, -UR4, R10 ;  /* 0x8000000410127c2b */ /* 0x000fe2000800000a */
[----:B------:R-:W-:Y:S01]  /*50e0*/  UMOV UR4, 0x3b39803f ;  /* 0x3b39803f00047882 */ /* 0x000fe20000000000 */
[----:B------:R-:W-:-:S06]  /*50f0*/  UMOV UR5, 0x3c7abc9e ;  /* 0x3c7abc9e00057882 */ /* 0x000fcc0000000000 */
[----:B------:R-:W-:Y:S01]  /*5100*/  DFMA R16, R16, -UR4, R18 ;  /* 0x8000000410107c2b */ /* 0x000fe20008000012 */
[----:B------:R-:W-:Y:S01]  /*5110*/  UMOV UR4, 0x69ce2bdf ;  /* 0x69ce2bdf00047882 */ /* 0x000fe20000000000 */
[----:B------:R-:W-:Y:S01]  /*5120*/  IMAD.MOV.U32 R18, RZ, RZ, -0x35dec16 ;  /* 0xfca213eaff127424 */ /* 0x000fe200078e00ff */
[----:B------:R-:W-:Y:S01]  /*5130*/  MOV R19, 0x3e928af3 ;  /* 0x3e928af300137802 */ /* 0x000fe20000000f00 */
[----:B------:R-:W-:-:S05]  /*5140*/  UMOV UR5, 0x3e5ade15 ;  /* 0x3e5ade1500057882 */ /* 0x000fca0000000000 */
[----:B------:R-:W-:Y:S01]  /*5150*/  DFMA R18, R16, UR4, R18 ;  /* 0x0000000410127c2b */ /* 0x000fe20008000012 */
[----:B------:R-:W-:Y:S01]  /*5160*/  UMOV UR4, 0x62401315 ;  /* 0x6240131500047882 */ /* 0x000fe20000000000 */
[----:B------:R-:W-:-:S06]  /*5170*/  UMOV UR5, 0x3ec71dee ;  /* 0x3ec71dee00057882 */ /* 0x000fcc0000000000 */
[----:B------:R-:W-:Y:S01]  /*5180*/  DFMA R18, R16, R18, UR4 ;  /* 0x0000000410127e2b */ /* 0x000fe20008000012 */
        /* <DEDUP_REMOVED lines=20> */
[----:B------:R-:W-:-:S08]  /*52d0*/  DFMA R18, R16, R18, UR4 ;  /* 0x0000000410127e2b */ /* 0x000fd00008000012 */
[----:B------:R-:W-:-:S08]  /*52e0*/  DFMA R18, R16, R18, 1 ;  /* 0x3ff000001012742b */ /* 0x000fd00000000012 */
[----:B------:R-:W-:-:S10]  /*52f0*/  DFMA R16, R16, R18, 1 ;  /* 0x3ff000001010742b */ /* 0x000fd40000000012 */
[----:B------:R-:W-:Y:S01]  /*5300*/  LEA R9, R12, R17, 0x14 ;  /* 0x000000110c097211 */ /* 0x000fe200078ea0ff */
[----:B------:R-:W-:Y:S01]  /*5310*/  IMAD.MOV.U32 R8, RZ, RZ, R16 ;  /* 0x000000ffff087224 */ /* 0x000fe200078e0010 */
[----:B------:R-:W-:Y:S06]  /*5320*/  @!P2 BRA `(.L_x_108) ;  /* 0x000000000034a947 */ /* 0x000fec0003800000 */
[----:B------:R-:W-:Y:S01]  /*5330*/  FSETP.GEU.AND P3, PT, |R11|, 4.2275390625, PT ;  /* 0x408748000b00780b */ /* 0x000fe20003f6e200 */
[C---:B------:R-:W-:Y:S02]  /*5340*/  DADD R8, R10.reuse, +INF ;  /* 0x7ff000000a087429 */ /* 0x040fe40000000000 */
[----:B------:R-:W-:-:S08]  /*5350*/  DSETP.GEU.AND P2, PT, R10, RZ, PT ;  /* 0x000000ff0a00722a */ /* 0x000fd00003f4e000 */
[----:B------:R-:W-:Y:S02]  /*5360*/  FSEL R8, R8, RZ, P2 ;  /* 0x000000ff08087208 */ /* 0x000fe40001000000 */
[----:B------:R-:W-:Y:S01]  /*5370*/  FSEL R9, R9, RZ, P2 ;  /* 0x000000ff09097208 */ /* 0x000fe20001000000 */
[----:B------:R-:W-:Y:S06]  /*5380*/  @P3 BRA `(.L_x_108) ;  /* 0x00000000001c3947 */ /* 0x000fec0003800000 */
[----:B------:R-:W-:-:S04]  /*5390*/  LEA.HI R5, R12, R12, RZ, 0x1 ;  /* 0x0000000c0c057211 */ /* 0x000fc800078f08ff */
[----:B------:R-:W-:-:S04]  /*53a0*/  SHF.R.S32.HI R5, RZ, 0x1, R5 ;  /* 0x00000001ff057819 */ /* 0x000fc80000011405 */
[----:B------:R-:W-:Y:S02]  /*53b0*/  IADD3 R8, PT, PT, R12, -R5, RZ ;  /* 0x800000050c087210 */ /* 0x000fe40007ffe0ff */
[----:B------:R-:W-:Y:S02]  /*53c0*/  LEA R17, R5, R17, 0x14 ;  /* 0x0000001105117211 */ /* 0x000fe400078ea0ff */
[----:B------:R-:W-:Y:S01]  /*53d0*/  LEA R9, R8, 0x3ff00000, 0x14 ;  /* 0x3ff0000008097811 */ /* 0x000fe200078ea0ff */
[----:B------:R-:W-:-:S06]  /*53e0*/  IMAD.MOV.U32 R8, RZ, RZ, RZ ;  /* 0x000000ffff087224 */ /* 0x000fcc00078e00ff */
[----:B------:R-:W-:-:S11]  /*53f0*/  DMUL R8, R16, R8 ;  /* 0x0000000810087228 */ /* 0x000fd60000000000 */
.L_x_108:
[----:B------:R-:W-:Y:S02]  /*5400*/  DFMA R10, R14, R8, R8 ;  /* 0x000000080e0a722b */ /* 0x000fe40000000008 */
[----:B------:R-:W-:-:S08]  /*5410*/  DSETP.NEU.AND P2, PT, |R8|, +INF , PT ;  /* 0x7ff000000800742a */ /* 0x000fd00003f4d200 */
[----:B------:R-:W-:Y:S02]  /*5420*/  FSEL R8, R8, R10, !P2 ;  /* 0x0000000a08087208 */ /* 0x000fe40005000000 */
[----:B------:R-:W-:Y:S02]  /*5430*/  FSEL R5, R9, R11, !P2 ;  /* 0x0000000b09057208 */ /* 0x000fe40005000000 */
[----:B------:R-:W-:Y:S02]  /*5440*/  MOV R10, R0 ;  /* 0x00000000000a7202 */ /* 0x000fe40000000f00 */
[----:B------:R-:W-:-:S04]  /*5450*/  MOV R11, 0x0 ;  /* 0x00000000000b7802 */ /* 0x000fc80000000f00 */
[----:B------:R-:W-:Y:S05]  /*5460*/  RET.REL.NODEC R10 `(_Z25multi_tensor_apply_kernelI18TensorListMetadataILi5ELb0EEN18transformer_engine17multi_tensor_adam27AdamCapturableMasterFunctorI13__nv_bfloat16fEEJffPiifPfNS3_10adamMode_tEfS8_EEvlPViT_T0_DpT1_) ;  /* 0xffffffa80ae47950 */ /* 0x000fea0003c3ffff */
.L_x_109:
[----:B------:R-:W-:-:S00]  /*5470*/  BRA `(.L_x_109) ;  /* 0xfffffffc00fc7947 */ /* 0x000fc0000383ffff */
[----:B------:R-:W-:-:S00]  /*5480*/  NOP ;  /* 0x0000000000007918 */ /* 0x000fc00000000000 */
[----:B------:R-:W-:-:S00]  /*5490*/  NOP ;  /* 0x0000000000007918 */ /* 0x000fc00000000000 */
[----:B------:R-:W-:-:S00]  /*54a0*/  NOP ;  /* 0x0000000000007918 */ /* 0x000fc00000000000 */
[----:B------:R-:W-:-:S00]  /*54b0*/  NOP ;  /* 0x0000000000007918 */ /* 0x000fc00000000000 */
[----:B------:R-:W-:-:S00]  /*54c0*/  NOP ;  /* 0x0000000000007918 */ /* 0x000fc00000000000 */
[----:B------:R-:W-:-:S00]  /*54d0*/  NOP ;  /* 0x0000000000007918 */ /* 0x000fc00000000000 */
[----:B------:R-:W-:-:S00]  /*54e0*/  NOP ;  /* 0x0000000000007918 */ /* 0x000fc00000000000 */
[----:B------:R-:W-:-:S00]  /*54f0*/  NOP ;  /* 0x0000000000007918 */ /* 0x000fc00000000000 */
.L_x_5864:


//--------------------- .text._Z25multi_tensor_apply_kernelI18TensorListMetadataILi5ELb0EEN18transformer_engine17multi_tensor_adam27AdamCapturableMasterFunctorI6__halffEEJffPiifPfNS3_10adamMode_tEfS8_EEvlPViT_T0_DpT1_ --------------------------
	.section	.text._Z25multi_tensor_apply_kernelI18TensorListMetadataILi5ELb0EEN18transformer_engine17multi_tensor_adam27AdamCapturableMasterFunctorI6__halffEEJffPiifPfNS3_10adamMode_tEfS8_EEvlPViT_T0_DpT1_,"ax",@progbits
	.align	128
        .global         _Z25multi_tensor_apply_kernelI18TensorListMetadataILi5ELb0EEN18transformer_engine17multi_tensor_adam27AdamCapturableMasterFunctorI6__halffEEJffPiifPfNS3_10adamMode_tEfS8_EEvlPViT_T0_DpT1_
        .type           _Z25multi_tensor_apply_kernelI18TensorListMetadataILi5ELb0EEN18transformer_engine17multi_tensor_adam27AdamCapturableMasterFunctorI6__halffEEJffPiifPfNS3_10adamMode_tEfS8_EEvlPViT_T0_DpT1_,@function
        .size           _Z25multi_tensor_apply_kernelI18TensorListMetadataILi5ELb0EEN18transformer_engine17multi_tensor_adam27AdamCapturableMasterFunctorI6__halffEEJffPiifPfNS3_10adamMode_tEfS8_EEvlPViT_T0_DpT1_,(.L_x_5867 - _Z25multi_tensor_apply_kernelI18TensorListMetadataILi5ELb0EEN18transformer_engine17multi_tensor_adam27AdamCapturableMasterFunctorI6__halffEEJffPiifPfNS3_10adamMode_tEfS8_EEvlPViT_T0_DpT1_)
        .other          _Z25multi_tensor_apply_kernelI18TensorListMetadataILi5ELb0EEN18transformer_engine17multi_tensor_adam27AdamCapturableMasterFunctorI6__halffEEJffPiifPfNS3_10adamMode_tEfS8_EEvlPViT_T0_DpT1_,@"STO_CUDA_ENTRY STV_DEFAULT"
_Z25multi_tensor_apply_kernelI18TensorListMetadataILi5ELb0EEN18transformer_engine17multi_tensor_adam27AdamCapturableMasterFunctorI6__halffEEJffPiifPfNS3_10adamMode_tEfS8_EEvlPViT_T0_DpT1_:
.text._Z25multi_tensor_apply_kernelI18TensorListMetadataILi5ELb0EEN18transformer_engine17multi_tensor_adam27AdamCapturableMasterFunctorI6__halffEEJffPiifPfNS3_10adamMode_tEfS8_EEvlPViT_T0_DpT1_:
        /* <DEDUP_REMOVED lines=29> */
[----:B------:R-:W-:Y:S05]  /*01d0*/  CALL.REL.NOINC `($_Z25multi_tensor_apply_kernelI18TensorListMetadataILi5ELb0EEN18transformer_engine17multi_tensor_adam27AdamCapturableMasterFunctorI6__halffEEJffPiifPfNS3_10adamMode_tEfS8_EEvlPViT_T0_DpT1_$__internal_accurate_pow) ;  /* 0x0000004400e07944 */ /* 0x000fea0003c00000 */
        /* <DEDUP_REMOVED lines=21> */
.L_x_111:
        /* <DEDUP_REMOVED lines=14> */
.L_x_112:
        /* <DEDUP_REMOVED lines=16> */
[----:B------:R-:W-:Y:S05]  /*0510*/  CALL.REL.NOINC `($_Z25multi_tensor_apply_kernelI18TensorListMetadataILi5ELb0EEN18transformer_engine17multi_tensor_adam27AdamCapturableMasterFunctorI6__halffEEJffPiifPfNS3_10adamMode_tEfS8_EEvlPViT_T0_DpT1_$__internal_accurate_pow) ;  /* 0x0000004400107944 */ /* 0x000fea0003c00000 */
        /* <DEDUP_REMOVED lines=20> */
.L_x_113:
        /* <DEDUP_REMOVED lines=14> */
.L_x_114:
[----:B------:R-:W-:Y:S01]  /*0740*/  DADD R8, -R8, 1 ;  /* 0x3ff0000008087429 */ /* 0x000fe20000000100 */
[----:B------:R-:W-:Y:S02]  /*0750*/  ISETP.NE.AND P1, PT, R2, RZ, PT ;  /* 0x000000ff0200720c */ /* 0x000fe40003f25270 */
[----:B------:R-:W-:-:S07]  /*0760*/  FSETP.NEU.AND P0, PT, R14, 1, PT ;  /* 0x3f8000000e00780b */ /* 0x000fce0003f0d000 */
[----:B------:R-:W0:Y:S02]  /*0770*/  F2F.F32.F64 R8, R8 ;  /* 0x0000000800087310 */ /* 0x000e240000301000 */
[----:B0-----:R-:W-:-:S04]  /*0780*/  FSEL R0, R8, RZ, P1 ;  /* 0x000000ff08007208 */ /* 0x001fc80000800000 */
[----:B------:R-:W-:-:S04]  /*0790*/  FSEL R0, R0, RZ, P0 ;  /* 0x000000ff00007208 */ /* 0x000fc80000000000 */
[----:B------:R-:W-:-:S15]  /*07a0*/  R2UR UR20, R0 ;  /* 0x00000000001472ca */ /* 0x000fde00000e0000 */
.L_x_110:
        /* <DEDUP_REMOVED lines=56> */
.L_x_160:
        /* <DEDUP_REMOVED lines=16> */
[----:B------:R-:W-:Y:S01]  /*0c30*/  @!P0 LEA.HI.X R7, R2, UR23, R7, 0x1, P1 ;  /* 0x0000001702078c11 */ /* 0x000fe200088f0c07 */
[----:B----4-:R-:W-:-:S05]  /*0c40*/  @!P2 HADD2.F32 R0, -RZ, R0.H0_H0 ;  /* 0x20000000ff00a230 */ /* 0x010fca0000004100 */
[----:B---3--:R-:W-:-:S05]  /*0c50*/  @!P2 FMUL R3, R0, R11 ;  /* 0x0000000b0003a220 */ /* 0x008fca0000400000 */
[----:B------:R-:W-:-:S04]  /*0c60*/  @!P2 F2FP.F16.F32.PACK_AB R0, RZ, R3 ;  /* 0x00000003ff00a23e */ /* 0x000fc800000000ff */
[----:B------:R-:W-:-:S05]  /*0c70*/  PRMT R12, R0, 0x7610, R12 ;  /* 0x00007610000c7816 */ /* 0x000fca000000000c */
[----:B------:R2:W-:Y:S04]  /*0c80*/  @!P2 STG.E.U16 desc[UR18][R4.64], R12 ;  /* 0x0000000c0400a986 */ /* 0x0005e8000c101512 */
[----:B------:R-:W3:Y:S04]  /*0c90*/  @!P0 LDG.E.U16 R0, desc[UR18][R6.64] ;  /* 0x0000001206008981 */ /* 0x000ee8000c1e1500 */
[----:B0-----:R-:W4:Y:S01]  /*0ca0*/  @!P0 LDG.E R25, desc[UR18][R24.64] ;  /* 0x0000001218198981 */ /* 0x001f22000c1e1900 */
[----:B------:R-:W-:Y:S01]  /*0cb0*/  IADD3 R11, PT, PT, R13, UR21, RZ ;  /* 0x000000150d0b7c10 */ /* 0x000fe2000fffe0ff */
[----:B------:R-:W-:-:S02]  /*0cc0*/  IMAD.MOV.U32 R10, RZ, RZ, RZ ;  /* 0x000000ffff0a7224 */ /* 0x000fc400078e00ff */
[----:B--2---:R-:W-:Y:S01]  /*0cd0*/  HFMA2 R12, -RZ, RZ, 0, 0 ;  /* 0x00000000ff0c7431 */ /* 0x004fe200000001ff */
[----:B------:R-:W-:Y:S01]  /*0ce0*/  ISETP.GE.AND P1, PT, R11, UR13, PT ;  /* 0x0000000d0b007c0c */ /* 0x000fe2000bf26270 */
[----:B------:R-:W-:Y:S01]  /*0cf0*/  @!P2 IMAD.WIDE R26, R15, 0x4, R18 ;  /* 0x000000040f1aa825 */ /* 0x000fe200078e0212 */
[----:B------:R-:W-:-:S03]  /*0d00*/  MOV R5, RZ ;  /* 0x000000ff00057202 */ /* 0x000fc60000000f00 */
[----:B------:R-:W-:-:S05]  /*0d10*/  @!P2 IMAD.WIDE R30, R15, 0x4, R16 ;  /* 0x000000040f1ea825 */ /* 0x000fca00078e0210 */
[----:B------:R-:W5:Y:S03]  /*0d20*/  @!P2 LDG.E R5, desc[UR18][R30.64] ;  /* 0x000000121e05a981 */ /* 0x000f66000c1e1900 */
[----:B------:R-:W0:Y:S01]  /*0d30*/  @!P1 LDC.64 R22, c[0x0][0xf30] ;  /* 0x0003cc00ff169b82 */ /* 0x000e220000000a00 */
[----:B------:R-:W-:-:S04]  /*0d40*/  @!P1 IADD3 R9, P3, PT, R11, UR12, RZ ;  /* 0x0000000c0b099c10 */ /* 0x000fc8000ff7e0ff */
[----:B------:R-:W-:Y:S02]  /*0d50*/  @!P1 LEA.HI.X.SX32 R4, R11, UR24, 0x1, P3 ;  /* 0x000000180b049c11 */ /* 0x000fe400098f0eff */
[----:B------:R-:W-:-:S04]  /*0d60*/  @!P1 LEA R32, P3, R9, UR22, 0x1 ;  /* 0x0000001609209c11 */ /* 0x000fc8000f8608ff */
[----:B------:R-:W-:Y:S01]  /*0d70*/  @!P1 LEA.HI.X R33, R9, UR23, R4, 0x1, P3 ;  /* 0x0000001709219c11 */ /* 0x000fe200098f0c04 */
[----:B---3--:R-:W-:-:S05]  /*0d80*/  @!P0 HADD2.F32 R0, -RZ, R0.H0_H0 ;  /* 0x20000000ff008230 */ /* 0x008fca0000004100 */
[----:B----4-:R-:W-:Y:S01]  /*0d90*/  @!P0 FMUL R10, R0, R25 ;  /* 0x00000019000a8220 */ /* 0x010fe20000400000 */
[----:B------:R-:W-:Y:S02]  /*0da0*/  IMAD.MOV.U32 R0, RZ, RZ, RZ ;  /* 0x000000ffff007224 */ /* 0x000fe400078e00ff */
[----:B------:R-:W-:Y:S02]  /*0db0*/  @!P2 IMAD.WIDE R24, R15, 0x4, R20 ;  /* 0x000000040f18a825 */ /* 0x000fe400078e0214 */
[----:B------:R-:W-:Y:S02]  /*0dc0*/  @!P0 F2FP.F16.F32.PACK_AB R2, RZ, R10 ;  /* 0x0000000aff02823e */ /* 0x000fe400000000ff */
        /* <DEDUP_REMOVED lines=8> */
[----:B------:R-:W-:Y:S02]  /*0e50*/  HFMA2 R28, -RZ, RZ, 0, 0 ;  /* 0x00000000ff1c7431 */ /* 0x000fe400000001ff */
[----:B------:R-:W-:Y:S02]  /*0e60*/  IMAD.MOV.U32 R37, RZ, RZ, RZ ;  /* 0x000000ffff257224 */ /* 0x000fe400078e00ff */
[----:B-1----:R-:W-:Y:S02]  /*0e70*/  HFMA2 R4, -RZ, RZ, 0, 0 ;  /* 0x00000000ff047431 */ /* 0x002fe400000001ff */
[----:B---3--:R-:W-:-:S04]  /*0e80*/  @!P0 IMAD.WIDE R24, R13, 0x4, R16 ;  /* 0x000000040d188825 */ /* 0x008fc800078e0210 */
[----:B------:R-:W-:Y:S01]  /*0e90*/  @!P0 IMAD.WIDE R26, R13, 0x4, R20 ;  /* 0x000000040d1a8825 */ /* 0x000fe200078e0214 */
[----:B------:R0:W5:Y:S01]  /*0ea0*/  @!P0 LDG.E R37, desc[UR18][R24.64] ;  /* 0x0000001218258981 */ /* 0x000162000c1e1900 */
[----:B------:R-:W1:Y:S01]  /*0eb0*/  @!P3 LDC.64 R30, c[0x0][0xf30] ;  /* 0x0003cc00ff1ebb82 */ /* 0x000e620000000a00 */
[C---:B------:R-:W-:Y:S02]  /*0ec0*/  @!P3 IADD3 R7, P4, PT, R9.reuse, UR12, RZ ;  /* 0x0000000c0907bc10 */ /* 0x040fe4000ff9e0ff */
[----:B------:R-:W5:Y:S02]  /*0ed0*/  @!P0 LDG.E R4, desc[UR18][R26.64] ;  /* 0x000000121a048981 */ /* 0x000f64000c1e1900 */
[----:B------:R-:W-:Y:S02]  /*0ee0*/  @!P3 LEA.HI.X.SX32 R34, R9, UR24, 0x1, P4 ;  /* 0x000000180922bc11 */ /* 0x000fe4000a0f0eff */
[----:B------:R-:W-:-:S04]  /*0ef0*/  @!P3 LEA R6, P4, R7, UR22, 0x1 ;  /* 0x000000160706bc11 */ /* 0x000fc8000f8808ff */
[----:B------:R-:W-:Y:S01]  /*0f00*/  @!P3 LEA.HI.X R7, R7, UR23, R34, 0x1, P4 ;  /* 0x000000170707bc11 */ /* 0x000fe2000a0f0c22 */
[----:B--2---:R-:W-:-:S05]  /*0f10*/  @!P1 HADD2.F32 R2, -RZ, R2.H0_H0 ;  /* 0x20000002ff029230 */ /* 0x004fca0000004100 */
[----:B----4-:R-:W-:Y:S01]  /*0f20*/  @!P1 FMUL R28, R2, R23 ;  /* 0x00000017021c9220 */ /* 0x010fe20000400000 */
[----:B------:R-:W-:-:S04]  /*0f30*/  IMAD.MOV.U32 R2, RZ, RZ, RZ ;  /* 0x000000ffff027224 */ /* 0x000fc800078e00ff */
[----:B------:R-:W-:Y:S01]  /*0f40*/  @!P1 F2FP.F16.F32.PACK_AB R14, RZ, R28 ;  /* 0x0000001cff0e923e */ /* 0x000fe200000000ff */
[----:B------:R-:W-:-:S03]  /*0f50*/  @!P0 IMAD.WIDE R22, R13, 0x4, R18 ;  /* 0x000000040d168825 */ /* 0x000fc600078e0212 */
[----:B0-----:R-:W-:Y:S02]  /*0f60*/  PRMT R25, R14, 0x7610, R25 ;  /* 0x000076100e197816 */ /* 0x001fe40000000019 */
        /* <DEDUP_REMOVED lines=13> */
[----:B---3--:R-:W-:-:S05]  /*1040*/  @!P3 HADD2.F32 R14, -RZ, R14.H0_H0 ;  /* 0x2000000eff0eb230 */ /* 0x008fca0000004100 */
[----:B----4-:R-:W-:Y:S01]  /*1050*/  @!P3 FMUL R24, R14, R31 ;  /* 0x0000001f0e18b220 */ /* 0x010fe20000400000 */
[----:B------:R-:W-:-:S04]  /*1060*/  @!P1 IMAD.WIDE R30, R11, 0x4, R18 ;  /* 0x000000040b1e9825 */ /* 0x000fc800078e0212 */
[----:B------:R-:W-:Y:S01]  /*1070*/  @!P3 F2FP.F16.F32.PACK_AB R14, RZ, R24 ;  /* 0x00000018ff0eb23e */ /* 0x000fe200000000ff */
        /* <DEDUP_REMOVED lines=26> */
[----:B-----5:R-:W-:Y:S05]  /*1220*/  CALL.REL.NOINC `($__internal_3_$__cuda_sm3x_div_rn_noftz_f32_slowpath) ;  /* 0x00000030002c7944 */ /* 0x020fea0003c00000 */
[----:B------:R-:W-:-:S07]  /*1230*/  MOV R14, R0 ;  /* 0x00000000000e7202 */ /* 0x000fce0000000f00 */
.L_x_117:
[----:B------:R-:W-:Y:S05]  /*1240*/  BSYNC.RECONVERGENT B2 ;  /* 0x0000000000027941 */ /* 0x000fea0003800200 */
.L_x_116:
        /* <DEDUP_REMOVED lines=13> */
[----:B-----5:R-:W-:Y:S05]  /*1320*/  CALL.REL.NOINC `($__internal_3_$__cuda_sm3x_div_rn_noftz_f32_slowpath) ;  /* 0x0000002c00ec7944 */ /* 0x020fea0003c00000 */
[----:B------:R-:W-:-:S07]  /*1330*/  MOV R3, R0 ;  /* 0x0000000000037202 */ /* 0x000fce0000000f00 */
.L_x_119:
[----:B------:R-:W-:Y:S05]  /*1340*/  BSYNC.RECONVERGENT B2 ;  /* 0x0000000000027941 */ /* 0x000fea0003800200 */
.L_x_118:
[----:B------:R-:W-:Y:S01]  /*1350*/  VIADD R0, R3, 0xf3000000 ;  /* 0xf300000003007836 */ /* 0x000fe20000000000 */
[----:B------:R0:W1:Y:S01]  /*1360*/  MUFU.RSQ R12, R3 ;  /* 0x00000003000c7308 */ /* 0x0000620000001400 */
[----:B------:R-:W-:Y:S03]  /*1370*/  BSSY.RECONVERGENT B0, `(.L_x_120) ;  /* 0x000000a000007945 */ /* 0x000fe60003800200 */
[----:B------:R-:W-:-:S13]  /*1380*/  ISETP.GT.U32.AND P0, PT, R0, 0x727fffff, PT ;  /* 0x727fffff0000780c */ /* 0x000fda0003f04070 */
[----:B01----:R-:W-:Y:S05]  /*1390*/  @!P0 BRA `(.L_x_121) ;  /* 0x00000000000c8947 */ /* 0x003fea0003800000 */
[----:B------:R-:W-:-:S07]  /*13a0*/  MOV R0, 0x13c0 ;  /* 0x000013c000007802 */ /* 0x000fce0000000f00 */
[----:B-----5:R-:W-:Y:S05]  /*13b0*/  CALL.REL.NOINC `($__internal_2_$__cuda_sm20_sqrt_rn_f32_slowpath) ;  /* 0x0000002c00707944 */ /* 0x020fea0003c00000 */
[----:B------:R-:W-:Y:S05]  /*13c0*/  BRA `(.L_x_122) ;  /* 0x0000000000107947 */ /* 0x000fea0003800000 */
.L_x_121:
[C---:B------:R-:W-:Y:S01]  /*13d0*/  FMUL.FTZ R0, R12.reuse, R3 ;  /* 0x000000030c007220 */ /* 0x040fe20000410000 */
[----:B------:R-:W-:-:S03]  /*13e0*/  FMUL.FTZ R31, R12, 0.5 ;  /* 0x3f0000000c1f7820 */ /* 0x000fc60000410000 */
[----:B------:R-:W-:-:S04]  /*13f0*/  FFMA R3, -R0, R0, R3 ;  /* 0x0000000000037223 */ /* 0x000fc80000000103 */
[----:B------:R-:W-:-:S07]  /*1400*/  FFMA R31, R3, R31, R0 ;  /* 0x0000001f031f7223 */ /* 0x000fce0000000000 */
.L_x_122:
[----:B------:R-:W-:Y:S05]  /*1410*/  BSYNC.RECONVERGENT B0 ;  /* 0x0000000000007941 */ /* 0x000fea0003800200 */
.L_x_120:
        /* <DEDUP_REMOVED lines=13> */
[----:B-----5:R-:W-:Y:S05]  /*14f0*/  CALL.REL.NOINC `($__internal_3_$__cuda_sm3x_div_rn_noftz_f32_slowpath) ;  /* 0x0000002c00787944 */ /* 0x020fea0003c00000 */
.L_x_124:
[----:B------:R-:W-:Y:S05]  /*1500*/  BSYNC.RECONVERGENT B2 ;  /* 0x0000000000027941 */ /* 0x000fea0003800200 */
.L_x_123:
        /* <DEDUP_REMOVED lines=22> */
[----:B------:R-:W-:Y:S05]  /*1670*/  CALL.REL.NOINC `($__internal_3_$__cuda_sm3x_div_rn_noftz_f32_slowpath) ;  /* 0x0000002c00187944 */ /* 0x000fea0003c00000 */
[----:B------:R-:W-:-:S07]  /*1680*/  IMAD.MOV.U32 R10, RZ, RZ, R0 ;  /* 0x000000ffff0a7224 */ /* 0x000fce00078e0000 */
.L_x_126:
[----:B------:R-:W-:Y:S05]  /*1690*/  BSYNC.RECONVERGENT B2 ;  /* 0x0000000000027941 */ /* 0x000fea0003800200 */
.L_x_125:
        /* <DEDUP_REMOVED lines=13> */
[----:B------:R-:W-:Y:S05]  /*1770*/  CALL.REL.NOINC `($__internal_3_$__cuda_sm3x_div_rn_noftz_f32_slowpath) ;  /* 0x0000002800d87944 */ /* 0x000fea0003c00000 */
[----:B------:R-:W-:-:S07]  /*1780*/  IMAD.MOV.U32 R3, RZ, RZ, R0 ;  /* 0x000000ffff037224 */ /* 0x000fce00078e0000 */
.L_x_128:
[----:B------:R-:W-:Y:S05]  /*1790*/  BSYNC.RECONVERGENT B2 ;  /* 0x0000000000027941 */ /* 0x000fea0003800200 */
.L_x_127:
[----:B------:R-:W-:Y:S01]  /*17a0*/  IADD3 R0, PT, PT, R3, -0xd000000, RZ ;  /* 0xf300000003007810 */ /* 0x000fe20007ffe0ff */
[----:B------:R0:W1:Y:S01]  /*17b0*/  MUFU.RSQ R12, R3 ;  /* 0x00000003000c7308 */ /* 0x0000620000001400 */
[----:B------:R-:W-:Y:S02]  /*17c0*/  BSSY.RECONVERGENT B0, `(.L_x_129) ;  /* 0x000000a000007945 */ /* 0x000fe40003800200 */
[----:B------:R-:W-:-:S13]  /*17d0*/  ISETP.GT.U32.AND P0, PT, R0, 0x727fffff, PT ;  /* 0x727fffff0000780c */ /* 0x000fda0003f04070 */
[----:B0-----:R-:W-:Y:S05]  /*17e0*/  @!P0 BRA `(.L_x_130) ;  /* 0x00000000000c8947 */ /* 0x001fea0003800000 */
[----:B------:R-:W-:-:S07]  /*17f0*/  MOV R0, 0x1810 ;  /* 0x0000181000007802 */ /* 0x000fce0000000f00 */
[----:B-1----:R-:W-:Y:S05]  /*1800*/  CALL.REL.NOINC `($__internal_2_$__cuda_sm20_sqrt_rn_f32_slowpath) ;  /* 0x00000028005c7944 */ /* 0x002fea0003c00000 */
[----:B------:R-:W-:Y:S05]  /*1810*/  BRA `(.L_x_131) ;  /* 0x0000000000107947 */ /* 0x000fea0003800000 */
.L_x_130:
[C---:B-1----:R-:W-:Y:S01]  /*1820*/  FMUL.FTZ R0, R12.reuse, R3 ;  /* 0x000000030c007220 */ /* 0x042fe20000410000 */
[----:B------:R-:W-:-:S03]  /*1830*/  FMUL.FTZ R31, R12, 0.5 ;  /* 0x3f0000000c1f7820 */ /* 0x000fc60000410000 */
[----:B------:R-:W-:-:S04]  /*1840*/  FFMA R3, -R0, R0, R3 ;  /* 0x0000000000037223 */ /* 0x000fc80000000103 */
[----:B------:R-:W-:-:S07]  /*1850*/  FFMA R31, R3, R31, R0 ;  /* 0x0000001f031f7223 */ /* 0x000fce0000000000 */
.L_x_131:
[----:B------:R-:W-:Y:S05]  /*1860*/  BSYNC.RECONVERGENT B0 ;  /* 0x0000000000007941 */ /* 0x000fea0003800200 */
.L_x_129:
        /* <DEDUP_REMOVED lines=13> */
[----:B------:R-:W-:Y:S05]  /*1940*/  CALL.REL.NOINC `($__internal_3_$__cuda_sm3x_div_rn_noftz_f32_slowpath) ;  /* 0x0000002800647944 */ /* 0x000fea0003c00000 */
.L_x_133:
[----:B------:R-:W-:Y:S05]  /*1950*/  BSYNC.RECONVERGENT B2 ;  /* 0x0000000000027941 */ /* 0x000fea0003800200 */
.L_x_132:
        /* <DEDUP_REMOVED lines=20> */
[----:B------:R-:W-:Y:S05]  /*1aa0*/  CALL.REL.NOINC `($__internal_3_$__cuda_sm3x_div_rn_noftz_f32_slowpath) ;  /* 0x00000028000c7944 */ /* 0x000fea0003c00000 */
[----:B------:R-:W-:-:S07]  /*1ab0*/  MOV R10, R0 ;  /* 0x00000000000a7202 */ /* 0x000fce0000000f00 */
.L_x_135:
[----:B------:R-:W-:Y:S05]  /*1ac0*/  BSYNC.RECONVERGENT B2 ;  /* 0x0000000000027941 */ /* 0x000fea0003800200 */
.L_x_134:
        /* <DEDUP_REMOVED lines=13> */
[----:B------:R-:W-:Y:S05]  /*1ba0*/  CALL.REL.NOINC `($__internal_3_$__cuda_sm3x_div_rn_noftz_f32_slowpath) ;  /* 0x0000002400cc7944 */ /* 0x000fea0003c00000 */
[----:B------:R-:W-:-:S07]  /*1bb0*/  MOV R3, R0 ;  /* 0x0000000000037202 */ /* 0x000fce0000000f00 */
.L_x_137:
[----:B------:R-:W-:Y:S05]  /*1bc0*/  BSYNC.RECONVERGENT B2 ;  /* 0x0000000000027941 */ /* 0x000fea0003800200 */
.L_x_136:
[----:B------:R-:W-:Y:S01]  /*1bd0*/  VIADD R0, R3, 0xf3000000 ;  /* 0xf300000003007836 */ /* 0x000fe20000000000 */
[----:B------:R0:W1:Y:S01]  /*1be0*/  MUFU.RSQ R12, R3 ;  /* 0x00000003000c7308 */ /* 0x0000620000001400 */
[----:B------:R-:W-:Y:S03]  /*1bf0*/  BSSY.RECONVERGENT B0, `(.L_x_138) ;  /* 0x000000a000007945 */ /* 0x000fe60003800200 */
[----:B------:R-:W-:-:S13]  /*1c00*/  ISETP.GT.U32.AND P0, PT, R0, 0x727fffff, PT ;  /* 0x727fffff0000780c */ /* 0x000fda0003f04070 */
[----:B01----:R-:W-:Y:S05]  /*1c10*/  @!P0 BRA `(.L_x_139) ;  /* 0x00000000000c8947 */ /* 0x003fea0003800000 */
[----:B------:R-:W-:-:S07]  /*1c20*/  MOV R0, 0x1c40 ;  /* 0x00001c4000007802 */ /* 0x000fce0000000f00 */
[----:B------:R-:W-:Y:S05]  /*1c30*/  CALL.REL.NOINC `($__internal_2_$__cuda_sm20_sqrt_rn_f32_slowpath) ;  /* 0x0000002400507944 */ /* 0x000fea0003c00000 */
[----:B------:R-:W-:Y:S05]  /*1c40*/  BRA `(.L_x_140) ;  /* 0x0000000000107947 */ /* 0x000fea0003800000 */
.L_x_139:
[C---:B------:R-:W-:Y:S01]  /*1c50*/  FMUL.FTZ R0, R12.reuse, R3 ;  /* 0x000000030c007220 */ /* 0x040fe20000410000 */
[----:B------:R-:W-:-:S03]  /*1c60*/  FMUL.FTZ R31, R12, 0.5 ;  /* 0x3f0000000c1f7820 */ /* 0x000fc60000410000 */
[----:B------:R-:W-:-:S04]  /*1c70*/  FFMA R3, -R0, R0, R3 ;  /* 0x0000000000037223 */ /* 0x000fc80000000103 */
[----:B------:R-:W-:-:S07]  /*1c80*/  FFMA R31, R3, R31, R0 ;  /* 0x0000001f031f7223 */ /* 0x000fce0000000000 */
.L_x_140:
[----:B------:R-:W-:Y:S05]  /*1c90*/  BSYNC.RECONVERGENT B0 ;  /* 0x0000000000007941 */ /* 0x000fea0003800200 */
.L_x_138:
        /* <DEDUP_REMOVED lines=13> */
[----:B------:R-:W-:Y:S05]  /*1d70*/  CALL.REL.NOINC `($__internal_3_$__cuda_sm3x_div_rn_noftz_f32_slowpath) ;  /* 0x0000002400587944 */ /* 0x000fea0003c00000 */
.L_x_142:
[----:B------:R-:W-:Y:S05]  /*1d80*/  BSYNC.RECONVERGENT B2 ;  /* 0x0000000000027941 */ /* 0x000fea0003800200 */
.L_x_141:
        /* <DEDUP_REMOVED lines=20> */
[----:B------:R-:W-:Y:S05]  /*1ed0*/  CALL.REL.NOINC `($__internal_3_$__cuda_sm3x_div_rn_noftz_f32_slowpath) ;  /* 0x0000002400007944 */ /* 0x000fea0003c00000 */
[----:B------:R-:W-:-:S07]  /*1ee0*/  IMAD.MOV.U32 R10, RZ, RZ, R0 ;  /* 0x000000ffff0a7224 */ /* 0x000fce00078e0000 */
.L_x_144:
[----:B------:R-:W-:Y:S05]  /*1ef0*/  BSYNC.RECONVERGENT B2 ;  /* 0x0000000000027941 */ /* 0x000fea0003800200 */
.L_x_143:
        /* <DEDUP_REMOVED lines=15> */
.L_x_146:
[----:B------:R-:W-:Y:S05]  /*1ff0*/  BSYNC.RECONVERGENT B2 ;  /* 0x0000000000027941 */ /* 0x000fea0003800200 */
.L_x_145:
        /* <DEDUP_REMOVED lines=8> */
.L_x_148:
[C---:B-1----:R-:W-:Y:S01]  /*2080*/  FMUL.FTZ R0, R12.reuse, R3 ;  /* 0x000000030c007220 */ /* 0x042fe20000410000 */
[----:B------:R-:W-:-:S03]  /*2090*/  FMUL.FTZ R31, R12, 0.5 ;  /* 0x3f0000000c1f7820 */ /* 0x000fc60000410000 */
[----:B------:R-:W-:-:S04]  /*20a0*/  FFMA R3, -R0, R0, R3 ;  /* 0x0000000000037223 */ /* 0x000fc80000000103 */
[----:B------:R-:W-:-:S07]  /*20b0*/  FFMA R31, R3, R31, R0 ;  /* 0x0000001f031f7223 */ /* 0x000fce0000000000 */
.L_x_149:
[----:B------:R-:W-:Y:S05]  /*20c0*/  BSYNC.RECONVERGENT B0 ;  /* 0x0000000000007941 */ /* 0x000fea0003800200 */
.L_x_147:
        /* <DEDUP_REMOVED lines=14> */
.L_x_151:
[----:B------:R-:W-:Y:S05]  /*21b0*/  BSYNC.RECONVERGENT B2 ;  /* 0x0000000000027941 */ /* 0x000fea0003800200 */
.L_x_150:
        /* <DEDUP_REMOVED lines=8> */
[----:B------:R-:W-:Y:S02]  /*2240*/  F2FP.F16.F32.PACK_AB R3, RZ, R5 ;  /* 0x00000005ff03723e */ /* 0x000fe400000000ff */
        /* <DEDUP_REMOVED lines=9> */
.L_x_153:
[----:B------:R-:W-:Y:S05]  /*22e0*/  BSYNC.RECONVERGENT B0 ;  /* 0x0000000000007941 */ /* 0x000fea0003800200 */
.L_x_152:
[----:B------:R-:W-:Y:S04]  /*22f0*/  BSSY.RECONVERGENT B0, `(.L_x_154) ;  /* 0x000000e000007945 */ /* 0x000fe80003800200 */
[----:B------:R-:W-:Y:S05]  /*2300*/  @P3 BRA `(.L_x_155) ;  /* 0x0000000000303947 */ /* 0x000fea0003800000 */
[C---:B-1----:R-:W-:Y:S01]  /*2310*/  IADD3 R5, P2, PT, R13.reuse, UR12, RZ ;  /* 0x0000000c0d057c10 */ /* 0x042fe2000ff5e0ff */
[C---:B------:R-:W-:Y:S01]  /*2320*/  IMAD.WIDE R28, R13.reuse, 0x4, R16 ;  /* 0x000000040d1c7825 */ /* 0x040fe200078e0210 */
[----:B------:R-:W-:Y:S02]  /*2330*/  F2FP.F16.F32.PACK_AB R3, RZ, R37 ;  /* 0x00000025ff03723e */ /* 0x000fe400000000ff */
        /* <DEDUP_REMOVED lines=9> */
.L_x_155:
[----:B------:R-:W-:Y:S05]  /*23d0*/  BSYNC.RECONVERGENT B0 ;  /* 0x0000000000007941 */ /* 0x000fea0003800200 */
.L_x_154:
[----:B------:R-:W-:Y:S04]  /*23e0*/  BSSY.RECONVERGENT B0, `(.L_x_156) ;  /* 0x000000f000007945 */ /* 0x000fe80003800200 */
[----:B------:R-:W-:Y:S05]  /*23f0*/  @P0 BRA `(.L_x_157) ;  /* 0x0000000000340947 */ /* 0x000fea0003800000 */
[C---:B0-----:R-:W-:Y:S02]  /*2400*/  IADD3 R3, P0, PT, R11.reuse, UR12, RZ ;  /* 0x0000000c0b037c10 */ /* 0x041fe4000ff1e0ff */
[----:B------:R-:W-:Y:S02]  /*2410*/  F2FP.F16.F32.PACK_AB R4, RZ, R35 ;  /* 0x00000023ff04723e */ /* 0x000fe400000000ff */
        /* <DEDUP_REMOVED lines=11> */
.L_x_157:
[----:B------:R-:W-:Y:S05]  /*24d0*/  BSYNC.RECONVERGENT B0 ;  /* 0x0000000000007941 */ /* 0x000fea0003800200 */
.L_x_156:
[----:B------:R-:W-:Y:S01]  /*24e0*/  BSSY.RECONVERGENT B0, `(.L_x_158) ;  /* 0x000000f000007945 */ /* 0x000fe20003800200 */
[----:B------:R-:W-:-:S03]  /*24f0*/  FFMA R25, -R14, R0, R25 ;  /* 0x000000000e197223 */ /* 0x000fc60000000119 */
[----:B------:R-:W-:Y:S05]  /*2500*/  @P1 BRA `(.L_x_159) ;  /* 0x0000000000301947 */ /* 0x000fea0003800000 */
[C---:B0-2---:R-:W-:Y:S01]  /*2510*/  IADD3 R3, P0, PT, R9.reuse, UR12, RZ ;  /* 0x0000000c09037c10 */ /* 0x045fe2000ff1e0ff */
[C---:B-1----:R-:W-:Y:S01]  /*2520*/  IMAD.WIDE R6, R9.reuse, 0x4, R20 ;  /* 0x0000000409067825 */ /* 0x042fe200078e0214 */
[----:B------:R-:W-:Y:S02]  /*2530*/  F2FP.F16.F32.PACK_AB R0, RZ, R25 ;  /* 0x00000019ff00723e */ /* 0x000fe400000000ff */
        /* <DEDUP_REMOVED lines=9> */
.L_x_159:
[----:B------:R-:W-:Y:S05]  /*25d0*/  BSYNC.RECONVERGENT B0 ;  /* 0x0000000000007941 */ /* 0x000fea0003800200 */
.L_x_158:
[----:B------:R-:W-:-:S04]  /*25e0*/  ULEA UR4, UR21, UR4, 0x2 ;  /* 0x0000000415047291 */ /* 0x000fc8000f8e10ff */
[----:B------:R-:W-:-:S09]  /*25f0*/  UISETP.GE.AND UP0, UPT, UR4, UR13, UPT ;  /* 0x0000000d0400728c */ /* 0x000fd2000bf06270 */
[----:B------:R-:W-:Y:S05]  /*2600*/  BRA.U !UP0, `(.L_x_160) ;  /* 0xffffffe508487547 */ /* 0x000fea000b83ffff */
[----:B------:R-:W-:Y:S05]  /*2610*/  EXIT ;  /* 0x000000000000794d */ /* 0x000fea0003800000 */
.L_x_115:
[----:B------:R-:W3:Y:S01]  /*2620*/  S2R R10, SR_TID.X ;  /* 0x00000000000a7919 */ /* 0x000ee20000002100 */
[----:B------:R-:W4:Y:S01]  /*2630*/  LDCU UR10, c[0x0][0xf04] ;  /* 0x0001e080ff0a77ac */ /* 0x000f220008000800 */
[----:B------:R-:W0:Y:S01]  /*2640*/  LDCU UR11, c[0x0][0xf08] ;  /* 0x0001e100ff0b77ac */ /* 0x000e220008000800 */
[----:B------:R-:W0:Y:S01]  /*2650*/  LDCU UR9, c[0x0][0xf1c] ;  /* 0x0001e380ff0977ac */ /* 0x000e220008000800 */
[----:B------:R-:W0:Y:S01]  /*2660*/  LDCU UR8, c[0x0][0xf2c] ;  /* 0x0001e580ff0877ac */ /* 0x000e220008000800 */
[----:B------:R-:W-:-:S05]  /*2670*/  UMOV UR4, URZ ;  /* 0x000000ff00047c82 */ /* 0x000fca0008000000 */
.L_x_205:
        /* <DEDUP_REMOVED lines=28> */
[----:B------:R-:W-:Y:S02]  /*2840*/  IMAD.MOV.U32 R25, RZ, RZ, RZ ;  /* 0x000000ffff197224 */ /* 0x000fe400078e00ff */
[----:B------:R-:W-:-:S04]  /*2850*/  @!P0 IMAD.WIDE R26, R9, 0x4, R20 ;  /* 0x00000004091a8825 */ /* 0x000fc800078e0214 */
[----:B------:R-:W-:Y:S01]  /*2860*/  @!P0 IMAD.WIDE R28, R9, 0x4, R18 ;  /* 0x00000004091c8825 */ /* 0x000fe200078e0212 */
[----:B------:R-:W2:Y:S05]  /*2870*/  @!P0 LDG.E R25, desc[UR18][R26.64] ;  /* 0x000000121a198981 */ /* 0x000eaa000c1e1900 */
[----:B------:R-:W0:Y:S01]  /*2880*/  @!P2 LDC.64 R14, c[0x0][0xf30] ;  /* 0x0003cc00ff0eab82 */ /* 0x000e220000000a00 */
[----:B------:R-:W-:-:S04]  /*2890*/  @!P2 IADD3 R11, P3, PT, R7, UR12, RZ ;  /* 0x0000000c070bac10 */ /* 0x000fc8000ff7e0ff */
[----:B------:R-:W-:Y:S02]  /*28a0*/  @!P2 LEA.HI.X.SX32 R4, R7, UR24, 0x1, P3 ;  /* 0x000000180704ac11 */ /* 0x000fe400098f0eff */
[----:B------:R-:W-:-:S04]  /*28b0*/  @!P2 LEA R32, P3, R11, UR22, 0x1 ;  /* 0x000000160b20ac11 */ /* 0x000fc8000f8608ff */
[----:B------:R-:W-:Y:S01]  /*28c0*/  @!P2 LEA.HI.X R33, R11, UR23, R4, 0x1, P3 ;  /* 0x000000170b21ac11 */ /* 0x000fe200098f0c04 */
[----:B---3--:R-:W-:-:S05]  /*28d0*/  @!P1 HADD2.F32 R0, -RZ, R0.H0_H0 ;  /* 0x20000000ff009230 */ /* 0x008fca0000004100 */
[----:B----4-:R-:W-:Y:S01]  /*28e0*/  @!P1 FMUL R37, R0, R23 ;  /* 0x0000001700259220 */ /* 0x010fe20000400000 */
[----:B------:R-:W-:Y:S01]  /*28f0*/  MOV R0, RZ ;  /* 0x000000ff00007202 */ /* 0x000fe20000000f00 */
[----:B------:R-:W-:-:S03]  /*2900*/  @!P0 IMAD.WIDE R22, R9, 0x4, R16 ;  /* 0x0000000409168825 */ /* 0x000fc600078e0210 */
[----:B------:R-:W-:Y:S02]  /*2910*/  @!P1 F2FP.F16.F32.PACK_AB R2, RZ, R37 ;  /* 0x00000025ff02923e */ /* 0x000fe400000000ff */
[----:B------:R-:W3:Y:S02]  /*2920*/  @!P0 LDG.E R6, desc[UR18][R22.64] ;  /* 0x0000001216068981 */ /* 0x000ee4000c1e1900 */
[----:B------:R-:W-:Y:S02]  /*2930*/  PRMT R24, R2, 0x7610, R24 ;  /* 0x0000761002187816 */ /* 0x000fe40000000018 */
[----:B------:R4:W2:Y:S04]  /*2940*/  @!P0 LDG.E R0, desc[UR18][R28.64] ;  /* 0x000000121c008981 */ /* 0x0008a8000c1e1900 */
[----:B------:R1:W-:Y:S04]  /*2950*/  @!P1 STG.E.U16 desc[UR18][R12.64], R24 ;  /* 0x000000180c009986 */ /* 0x0003e8000c101512 */
[----:B------:R-:W3:Y:S04]  /*2960*/  @!P2 LDG.E.U16 R2, desc[UR18][R32.64] ;  /* 0x000000122002a981 */ /* 0x000ee8000c1e1500 */
[----:B0-----:R-:W2:Y:S01]  /*2970*/  @!P2 LDG.E R14, desc[UR18][R14.64] ;  /* 0x000000120e0ea981 */ /* 0x001ea2000c1e1900 */
[----:B------:R-:W-:-:S05]  /*2980*/  VIADD R5, R7, UR21 ;  /* 0x0000001507057c36 */ /* 0x000fca0008000000 */
[----:B------:R-:W-:Y:S01]  /*2990*/  ISETP.GE.AND P0, PT, R5, UR13, PT ;  /* 0x0000000d05007c0c */ /* 0x000fe2000bf06270 */
[----:B------:R-:W-:Y:S02]  /*29a0*/  HFMA2 R4, -RZ, RZ, 0, 0 ;  /* 0x00000000ff047431 */ /* 0x000fe400000001ff */
[----:B----4-:R-:W-:-:S10]  /*29b0*/  HFMA2 R28, -RZ, RZ, 0, 0 ;  /* 0x00000000ff1c7431 */ /* 0x010fd400000001ff */
[----:B------:R-:W0:Y:S01]  /*29c0*/  @!P0 LDC.64 R22, c[0x0][0xf30] ;  /* 0x0003cc00ff168b82 */ /* 0x000e220000000a00 */
        /* <DEDUP_REMOVED lines=8> */
[----:B---3--:R-:W-:-:S05]  /*2a50*/  @!P2 HADD2.F32 R11, -RZ, R2.H0_H0 ;  /* 0x20000002ff0ba230 */ /* 0x008fca0000004100 */
[----:B--2---:R-:W-:Y:S01]  /*2a60*/  @!P2 FMUL R4, R11, R14 ;  /* 0x0000000e0b04a220 */ /* 0x004fe20000400000 */
[----:B------:R-:W-:-:S04]  /*2a70*/  IMAD.MOV.U32 R2, RZ, RZ, RZ ;  /* 0x000000ffff027224 */ /* 0x000fc800078e00ff */
[----:B------:R-:W-:Y:S01]  /*2a80*/  @!P2 F2FP.F16.F32.PACK_AB R11, RZ, R4 ;  /* 0x00000004ff0ba23e */ /* 0x000fe200000000ff */
[----:B------:R-:W-:Y:S01]  /*2a90*/  @!P1 IMAD.WIDE R14, R8, 0x4, R18 ;  /* 0x00000004080e9825 */ /* 0x000fe200078e0212 */
[----:B------:R2:W5:Y:S02]  /*2aa0*/  @!P1 LDG.E R2, desc[UR18][R30.64] ;  /* 0x000000121e029981 */ /* 0x000564000c1e1900 */
[----:B------:R-:W-:Y:S02]  /*2ab0*/  PRMT R29, R11, 0x7610, R29 ;  /* 0x000076100b1d7816 */ /* 0x000fe4000000001d */
[----:B------:R3:W5:Y:S04]  /*2ac0*/  @!P1 LDG.E R35, desc[UR18][R14.64] ;  /* 0x000000120e239981 */ /* 0x000768000c1e1900 */
[----:B------:R4:W-:Y:S04]  /*2ad0*/  @!P2 STG.E.U16 desc[UR18][R32.64], R29 ;  /* 0x0000001d2000a986 */ /* 0x0009e8000c101512 */
[----:B------:R-:W4:Y:S04]  /*2ae0*/  @!P0 LDG.E.U16 R24, desc[UR18][R26.64] ;  /* 0x000000121a188981 */ /* 0x000f28000c1e1500 */
[----:B0-----:R-:W4:Y:S01]  /*2af0*/  @!P0 LDG.E R23, desc[UR18][R22.64] ;  /* 0x0000001216178981 */ /* 0x001f22000c1e1900 */
[----:B------:R-:W-:Y:S01]  /*2b00*/  MOV R11, RZ ;  /* 0x000000ff000b7202 */ /* 0x000fe20000000f00 */
[----:B-1----:R-:W-:-:S02]  /*2b10*/  IMAD.MOV.U32 R13, RZ, RZ, RZ ;  /* 0x000000ffff0d7224 */ /* 0x002fc400078e00ff */
        /* <DEDUP_REMOVED lines=13> */
[----:B------:R-:W-:-:S05]  /*2bf0*/  @!P0 HADD2.F32 R24, -RZ, R24.H0_H0 ;  /* 0x20000018ff188230 */ /* 0x000fca0000004100 */
[----:B------:R-:W-:-:S05]  /*2c00*/  @!P0 FMUL R11, R24, R23 ;  /* 0x00000017180b8220 */ /* 0x000fca0000400000 */
[----:B------:R-:W-:-:S04]  /*2c10*/  @!P0 F2FP.F16.F32.PACK_AB R12, RZ, R11 ;  /* 0x0000000bff0c823e */ /* 0x000fc800000000ff */
[----:B------:R-:W-:Y:S02]  /*2c20*/  PRMT R34, R12, 0x7610, R34 ;  /* 0x000076100c227816 */ /* 0x000fe40000000022 */
[----:B------:R-:W0:Y:S01]  /*2c30*/  MUFU.RCP R12, UR17 ;  /* 0x00000011000c7d08 */ /* 0x000e220008001000 */
[----:B------:R-:W-:Y:S02]  /*2c40*/  HFMA2 R24, -RZ, RZ, 0, 0 ;  /* 0x00000000ff187431 */ /* 0x000fe400000001ff */
[----:B------:R1:W-:Y:S01]  /*2c50*/  @!P0 STG.E.U16 desc[UR18][R26.64], R34 ;  /* 0x000000221a008986 */ /* 0x0003e2000c101512 */
[----:B------:R-:W-:-:S06]  /*2c60*/  CS2R R22, SRZ ;  /* 0x0000000000167805 */ /* 0x000fcc000001ff00 */
        /* <DEDUP_REMOVED lines=19> */
[----:B-----5:R-:W-:Y:S05]  /*2da0*/  CALL.REL.NOINC `($__internal_3_$__cuda_sm3x_div_rn_noftz_f32_slowpath) ;  /* 0x00000014004c7944 */ /* 0x020fea0003c00000 */
[----:B------:R-:W-:-:S07]  /*2db0*/  MOV R27, R0 ;  /* 0x00000000001b7202 */ /* 0x000fce0000000f00 */
.L_x_162:
[----:B------:R-:W-:Y:S05]  /*2dc0*/  BSYNC.RECONVERGENT B2 ;  /* 0x0000000000027941 */ /* 0x000fea0003800200 */
.L_x_161:
        /* <DEDUP_REMOVED lines=15> */
.L_x_164:
[----:B------:R-:W-:Y:S05]  /*2ec0*/  BSYNC.RECONVERGENT B2 ;  /* 0x0000000000027941 */ /* 0x000fea0003800200 */
.L_x_163:
        /* <DEDUP_REMOVED lines=8> */
.L_x_166:
[C---:B------:R-:W-:Y:S01]  /*2f50*/  FMUL.FTZ R0, R12.reuse, R3 ;  /* 0x000000030c007220 */ /* 0x040fe20000410000 */
[----:B------:R-:W-:-:S03]  /*2f60*/  FMUL.FTZ R31, R12, 0.5 ;  /* 0x3f0000000c1f7820 */ /* 0x000fc60000410000 */
[----:B------:R-:W-:-:S04]  /*2f70*/  FFMA R3, -R0, R0, R3 ;  /* 0x0000000000037223 */ /* 0x000fc80000000103 */
[----:B------:R-:W-:-:S07]  /*2f80*/  FFMA R31, R3, R31, R0 ;  /* 0x0000001f031f7223 */ /* 0x000fce0000000000 */
.L_x_167:
[----:B------:R-:W-:Y:S05]  /*2f90*/  BSYNC.RECONVERGENT B0 ;  /* 0x0000000000007941 */ /* 0x000fea0003800200 */
.L_x_165:
        /* <DEDUP_REMOVED lines=14> */
.L_x_169:
[----:B------:R-:W-:Y:S05]  /*3080*/  BSYNC.RECONVERGENT B2 ;  /* 0x0000000000027941 */ /* 0x000fea0003800200 */
.L_x_168:
        /* <DEDUP_REMOVED lines=22> */
[----:B------:R-:W-:Y:S05]  /*31f0*/  CALL.REL.NOINC `($__internal_3_$__cuda_sm3x_div_rn_noftz_f32_slowpath) ;  /* 0x0000001000387944 */ /* 0x000fea0003c00000 */
[----:B------:R-:W-:-:S07]  /*3200*/  IMAD.MOV.U32 R34, RZ, RZ, R0 ;  /* 0x000000ffff227224 */ /* 0x000fce00078e0000 */
.L_x_171:
[----:B------:R-:W-:Y:S05]  /*3210*/  BSYNC.RECONVERGENT B2 ;  /* 0x0000000000027941 */ /* 0x000fea0003800200 */
.L_x_170:
        /* <DEDUP_REMOVED lines=15> */
.L_x_173:
[----:B------:R-:W-:Y:S05]  /*3310*/  BSYNC.RECONVERGENT B2 ;  /* 0x0000000000027941 */ /* 0x000fea0003800200 */
.L_x_172:
        /* <DEDUP_REMOVED lines=8> */
.L_x_175:
[C---:B-1----:R-:W-:Y:S01]  /*33a0*/  FMUL.FTZ R0, R12.reuse, R3 ;  /* 0x000000030c007220 */ /* 0x042fe20000410000 */
[----:B------:R-:W-:-:S03]  /*33b0*/  FMUL.FTZ R31, R12, 0.5 ;  /* 0x3f0000000c1f7820 */ /* 0x000fc60000410000 */
[----:B------:R-:W-:-:S04]  /*33c0*/  FFMA R3, -R0, R0, R3 ;  /* 0x0000000000037223 */ /* 0x000fc80000000103 */
[----:B------:R-:W-:-:S07]  /*33d0*/  FFMA R31, R3, R31, R0 ;  /* 0x0000001f031f7223 */ /* 0x000fce0000000000 */
.L_x_176:
[----:B------:R-:W-:Y:S05]  /*33e0*/  BSYNC.RECONVERGENT B0 ;  /* 0x0000000000007941 */ /* 0x000fea0003800200 */
.L_x_174:
        /* <DEDUP_REMOVED lines=14> */
.L_x_178:
[----:B------:R-:W-:Y:S05]  /*34d0*/  BSYNC.RECONVERGENT B2 ;  /* 0x0000000000027941 */ /* 0x000fea0003800200 */
.L_x_177:
        /* <DEDUP_REMOVED lines=22> */
.L_x_180:
[----:B------:R-:W-:Y:S05]  /*3640*/  BSYNC.RECONVERGENT B2 ;  /* 0x0000000000027941 */ /* 0x000fea0003800200 */
.L_x_179:
        /* <DEDUP_REMOVED lines=15> */
.L_x_182:
[----:B------:R-:W-:Y:S05]  /*3740*/  BSYNC.RECONVERGENT B2 ;  /* 0x0000000000027941 */ /* 0x000fea0003800200 */
.L_x_181:
        /* <DEDUP_REMOVED lines=8> */
.L_x_184:
[C---:B------:R-:W-:Y:S01]  /*37d0*/  FMUL.FTZ R0, R12.reuse, R3 ;  /* 0x000000030c007220 */ /* 0x040fe20000410000 */
[----:B------:R-:W-:-:S03]  /*37e0*/  FMUL.FTZ R31, R12, 0.5 ;  /* 0x3f0000000c1f7820 */ /* 0x000fc60000410000 */
[----:B------:R-:W-:-:S04]  /*37f0*/  FFMA R3, -R0, R0, R3 ;  /* 0x0000000000037223 */ /* 0x000fc80000000103 */
[----:B------:R-:W-:-:S07]  /*3800*/  FFMA R31, R3, R31, R0 ;  /* 0x0000001f031f7223 */ /* 0x000fce0000000000 */
.L_x_185:
[----:B------:R-:W-:Y:S05]  /*3810*/  BSYNC.RECONVERGENT B0 ;  /* 0x0000000000007941 */ /* 0x000fea0003800200 */
.L_x_183:
        /* <DEDUP_REMOVED lines=14> */
.L_x_187:
[----:B------:R-:W-:Y:S05]  /*3900*/  BSYNC.RECONVERGENT B2 ;  /* 0x0000000000027941 */ /* 0x000fea0003800200 */
.L_x_186:
        /* <DEDUP_REMOVED lines=22> */
.L_x_189:
[----:B------:R-:W-:Y:S05]  /*3a70*/  BSYNC.RECONVERGENT B2 ;  /* 0x0000000000027941 */ /* 0x000fea0003800200 */
.L_x_188:
        /* <DEDUP_REMOVED lines=15> */
.L_x_191:
[----:B------:R-:W-:Y:S05]  /*3b70*/  BSYNC.RECONVERGENT B2 ;  /* 0x0000000000027941 */ /* 0x000fea0003800200 */
.L_x_190:
        /* <DEDUP_REMOVED lines=8> */
.L_x_193:
[C---:B-1----:R-:W-:Y:S01]  /*3c00*/  FMUL.FTZ R0, R12.reuse, R3 ;  /* 0x000000030c007220 */ /* 0x042fe20000410000 */
[----:B------:R-:W-:-:S03]  /*3c10*/  FMUL.FTZ R31, R12, 0.5 ;  /* 0x3f0000000c1f7820 */ /* 0x000fc60000410000 */
[----:B------:R-:W-:-:S04]  /*3c20*/  FFMA R3, -R0, R0, R3 ;  /* 0x0000000000037223 */ /* 0x000fc80000000103 */
[----:B------:R-:W-:-:S07]  /*3c30*/  FFMA R31, R3, R31, R0 ;  /* 0x0000001f031f7223 */ /* 0x000fce0000000000 */
.L_x_194:
[----:B------:R-:W-:Y:S05]  /*3c40*/  BSYNC.RECONVERGENT B0 ;  /* 0x0000000000007941 */ /* 0x000fea0003800200 */
.L_x_192:
        /* <DEDUP_REMOVED lines=14> */
.L_x_196:
[----:B------:R-:W-:Y:S05]  /*3d30*/  BSYNC.RECONVERGENT B2 ;  /* 0x0000000000027941 */ /* 0x000fea0003800200 */
.L_x_195:
[----:B------:R-:W-:Y:S01]  /*3d40*/  BSSY.RECONVERGENT B0, `(.L_x_197) ;  /* 0x0000011000007945 */ /* 0x000fe20003800200 */
[----:B------:R-:W-:Y:S02]  /*3d50*/  ISETP.GE.AND P3, PT, R8, UR13, PT ;  /* 0x0000000d08007c0c */ /* 0x000fe4000bf66270 */
        /* <DEDUP_REMOVED lines=15> */
.L_x_198:
[----:B------:R-:W-:Y:S05]  /*3e50*/  BSYNC.RECONVERGENT B0 ;  /* 0x0000000000007941 */ /* 0x000fea0003800200 */
.L_x_197:
[----:B------:R-:W-:Y:S04]  /*3e60*/  BSSY.RECONVERGENT B0, `(.L_x_199) ;  /* 0x000000e000007945 */ /* 0x000fe80003800200 */
[----:B------:R-:W-:Y:S05]  /*3e70*/  @P3 BRA `(.L_x_200) ;  /* 0x0000000000303947 */ /* 0x000fea0003800000 */
[C---:B------:R-:W-:Y:S01]  /*3e80*/  IADD3 R4, P2, PT, R8.reuse, UR12, RZ ;  /* 0x0000000c08047c10 */ /* 0x040fe2000ff5e0ff */
        /* <DEDUP_REMOVED lines=11> */
.L_x_200:
[----:B------:R-:W-:Y:S05]  /*3f40*/  BSYNC.RECONVERGENT B0 ;  /* 0x0000000000007941 */ /* 0x000fea0003800200 */
.L_x_199:
[----:B------:R-:W-:Y:S04]  /*3f50*/  BSSY.RECONVERGENT B0, `(.L_x_201) ;  /* 0x000000e000007945 */ /* 0x000fe80003800200 */
[----:B------:R-:W-:Y:S05]  /*3f60*/  @P0 BRA `(.L_x_202) ;  /* 0x0000000000300947 */ /* 0x000fea0003800000 */
[C---:B0-----:R-:W-:Y:S01]  /*3f70*/  IADD3 R3, P0, PT, R7.reuse, UR12, RZ ;  /* 0x0000000c07037c10 */ /* 0x041fe2000ff1e0ff */
[C---:B------:R-:W-:Y:S01]  /*3f80*/  IMAD.WIDE R8, R7.reuse, 0x4, R16 ;  /* 0x0000000407087825 */ /* 0x040fe200078e0210 */
[----:B------:R-:W-:Y:S02]  /*3f90*/  F2FP.F16.F32.PACK_AB R4, RZ, R13 ;  /* 0x0000000dff04723e */ /* 0x000fe400000000ff */
        /* <DEDUP_REMOVED lines=9> */
.L_x_202:
[----:B------:R-:W-:Y:S05]  /*4030*/  BSYNC.RECONVERGENT B0 ;  /* 0x0000000000007941 */ /* 0x000fea0003800200 */
.L_x_201:
        /* <DEDUP_REMOVED lines=15> */
.L_x_204:
[----:B------:R-:W-:Y:S05]  /*4130*/  BSYNC.RECONVERGENT B0 ;  /* 0x0000000000007941 */ /* 0x000fea0003800200 */
.L_x_203:
[----:B------:R-:W-:-:S04]  /*4140*/  ULEA UR4, UR21, UR4, 0x2 ;  /* 0x0000000415047291 */ /* 0x000fc8000f8e10ff */
[----:B------:R-:W-:-:S09]  /*4150*/  UISETP.GE.AND UP0, UPT, UR4, UR13, UPT ;  /* 0x0000000d0400728c */ /* 0x000fd2000bf06270 */
[----:B------:R-:W-:Y:S05]  /*4160*/  BRA.U !UP0, `(.L_x_205) ;  /* 0xffffffe508447547 */ /* 0x000fea000b83ffff */
[----:B------:R-:W-:Y:S05]  /*4170*/  EXIT ;  /* 0x000000000000794d */ /* 0x000fea0003800000 */
        .weak           $__internal_2_$__cuda_sm20_sqrt_rn_f32_slowpath
        .type           $__internal_2_$__cuda_sm20_sqrt_rn_f32_slowpath,@function
        .size           $__internal_2_$__cuda_sm20_sqrt_rn_f32_slowpath,($__internal_3_$__cuda_sm3x_div_rn_noftz_f32_slowpath - $__internal_2_$__cuda_sm20_sqrt_rn_f32_slowpath)
$__internal_2_$__cuda_sm20_sqrt_rn_f32_slowpath:
[----:B------:R-:W-:-:S13]  /*4180*/  LOP3.LUT P0, RZ, R3, 0x7fffffff, RZ, 0xc0, !PT ;  /* 0x7fffffff03ff7812 */ /* 0x000fda000780c0ff */
[----:B------:R-:W-:Y:S01]  /*4190*/  @!P0 MOV R31, R3 ;  /* 0x00000003001f8202 */ /* 0x000fe20000000f00 */
[----:B------:R-:W-:Y:S06]  /*41a0*/  @!P0 BRA `(.L_x_206) ;  /* 0x0000000000408947 */ /* 0x000fec0003800000 */
[----:B------:R-:W-:-:S13]  /*41b0*/  FSETP.GEU.FTZ.AND P0, PT, R3, RZ, PT ;  /* 0x000000ff0300720b */ /* 0x000fda0003f1e000 */
[----:B------:R-:W-:Y:S01]  /*41c0*/  @!P0 IMAD.MOV.U32 R31, RZ, RZ, 0x7fffffff ;  /* 0x7fffffffff1f8424 */ /* 0x000fe200078e00ff */
[----:B------:R-:W-:Y:S06]  /*41d0*/  @!P0 BRA `(.L_x_206) ;  /* 0x0000000000348947 */ /* 0x000fec0003800000 */
[----:B------:R-:W-:-:S13]  /*41e0*/  FSETP.GTU.FTZ.AND P0, PT, |R3|, +INF , PT ;  /* 0x7f8000000300780b */ /* 0x000fda0003f1c200 */
[----:B------:R-:W-:Y:S01]  /*41f0*/  @P0 FADD.FTZ R31, R3, 1 ;  /* 0x3f800000031f0421 */ /* 0x000fe20000010000 */
[----:B------:R-:W-:Y:S06]  /*4200*/  @P0 BRA `(.L_x_206) ;  /* 0x0000000000280947 */ /* 0x000fec0003800000 */
[----:B------:R-:W-:-:S13]  /*4210*/  FSETP.NEU.FTZ.AND P0, PT, |R3|, +INF , PT ;  /* 0x7f8000000300780b */ /* 0x000fda0003f1d200 */
[----:B------:R-:W-:Y:S01]  /*4220*/  @P0 FFMA R32, R3, 1.84467440737095516160e+19, RZ ;  /* 0x5f80000003200823 */ /* 0x000fe200000000ff */
[----:B------:R-:W-:-:S03]  /*4230*/  @!P0 MOV R31, R3 ;  /* 0x00000003001f8202 */ /* 0x000fc60000000f00 */
[----:B------:R-:W0:Y:S02]  /*4240*/  @P0 MUFU.RSQ R30, R32 ;  /* 0x00000020001e0308 */ /* 0x000e240000001400 */
[----:B0-----:R-:W-:Y:S01]  /*4250*/  @P0 FMUL.FTZ R29, R32, R30 ;  /* 0x0000001e201d0220 */ /* 0x001fe20000410000 */
[----:B------:R-:W-:-:S03]  /*4260*/  @P0 FMUL.FTZ R30, R30, 0.5 ;  /* 0x3f0000001e1e0820 */ /* 0x000fc60000410000 */
[----:B------:R-:W-:-:S04]  /*4270*/  @P0 FADD.FTZ R12, -R29, -RZ ;  /* 0x800000ff1d0c0221 */ /* 0x000fc80000010100 */
[----:B------:R-:W-:-:S04]  /*4280*/  @P0 FFMA R12, R29, R12, R32 ;  /* 0x0000000c1d0c0223 */ /* 0x000fc80000000020 */
[----:B------:R-:W-:-:S04]  /*4290*/  @P0 FFMA R12, R12, R30, R29 ;  /* 0x0000001e0c0c0223 */ /* 0x000fc8000000001d */
[----:B------:R-:W-:-:S07]  /*42a0*/  @P0 FMUL.FTZ R31, R12, 2.3283064365386962891e-10 ;  /* 0x2f8000000c1f0820 */ /* 0x000fce0000410000 */
.L_x_206:
[----:B------:R-:W-:Y:S01]  /*42b0*/  MOV R32, R0 ;  /* 0x0000000000207202 */ /* 0x000fe20000000f00 */
[----:B------:R-:W-:-:S04]  /*42c0*/  IMAD.MOV.U32 R33, RZ, RZ, 0x0 ;  /* 0x00000000ff217424 */ /* 0x000fc800078e00ff */
[----:B------:R-:W-:Y:S05]  /*42d0*/  RET.REL.NODEC R32 `(_Z25multi_tensor_apply_kernelI18TensorListMetadataILi5ELb0EEN18transformer_engine17multi_tensor_adam27AdamCapturableMasterFunctorI6__halffEEJffPiifPfNS3_10adamMode_tEfS8_EEvlPViT_T0_DpT1_) ;  /* 0xffffffbc20487950 */ /* 0x000fea0003c3ffff */
        .weak           $__internal_3_$__cuda_sm3x_div_rn_noftz_f32_slowpath
        .type           $__internal_3_$__cuda_sm3x_div_rn_noftz_f32_slowpath,@function
        .size           $__internal_3_$__cuda_sm3x_div_rn_noftz_f32_slowpath,($_Z25multi_tensor_apply_kernelI18TensorListMetadataILi5ELb0EEN18transformer_engine17multi_tensor_adam27AdamCapturableMasterFunctorI6__halffEEJffPiifPfNS3_10adamMode_tEfS8_EEvlPViT_T0_DpT1_$__internal_accurate_pow - $__internal_3_$__cuda_sm3x_div_rn_noftz_f32_slowpath)
$__internal_3_$__cuda_sm3x_div_rn_noftz_f32_slowpath:
[----:B------:R-:W-:Y:S01]  /*42e0*/  SHF.R.U32.HI R29, RZ, 0x17, R0 ;  /* 0x00000017ff1d7819 */ /* 0x000fe20000011600 */
[----:B------:R-:W-:Y:S01]  /*42f0*/  BSSY.RECONVERGENT B0, `(.L_x_207) ;  /* 0x0000063000007945 */ /* 0x000fe20003800200 */
[----:B------:R-:W-:Y:S02]  /*4300*/  SHF.R.U32.HI R31, RZ, 0x17, R3 ;  /* 0x00000017ff1f7819 */ /* 0x000fe40000011603 */
[----:B------:R-:W-:Y:S02]  /*4310*/  LOP3.LUT R29, R29, 0xff, RZ, 0xc0, !PT ;  /* 0x000000ff1d1d7812 */ /* 0x000fe400078ec0ff */
[----:B------:R-:W-:Y:S02]  /*4320*/  LOP3.LUT R31, R31, 0xff, RZ, 0xc0, !PT ;  /* 0x000000ff1f1f7812 */ /* 0x000fe400078ec0ff */
[----:B------:R-:W-:Y:S02]  /*4330*/  IADD3 R30, PT, PT, R29, -0x1, RZ ;  /* 0xffffffff1d1e7810 */ /* 0x000fe40007ffe0ff */
[----:B------:R-:W-:-:S02]  /*4340*/  IADD3 R32, PT, PT, R31, -0x1, RZ ;  /* 0xffffffff1f207810 */ /* 0x000fc40007ffe0ff */
[----:B------:R-:W-:-:S04]  /*4350*/  ISETP.GT.U32.AND P0, PT, R30, 0xfd, PT ;  /* 0x000000fd1e00780c */ /* 0x000fc80003f04070 */
[----:B------:R-:W-:-:S13]  /*4360*/  ISETP.GT.U32.OR P0, PT, R32, 0xfd, P0 ;  /* 0x000000fd2000780c */ /* 0x000fda0000704470 */
[----:B------:R-:W-:Y:S01]  /*4370*/  @!P0 IMAD.MOV.U32 R33, RZ, RZ, RZ ;  /* 0x000000ffff218224 */ /* 0x000fe200078e00ff */
        /* <DEDUP_REMOVED lines=19> */
[----:B------:R-:W-:Y:S01]  /*44b0*/  @P0 MOV R33, RZ ;  /* 0x000000ff00210202 */ /* 0x000fe20000000f00 */
[----:B------:R-:W-:Y:S01]  /*44c0*/  @!P0 FFMA R3, R3, 1.84467440737095516160e+19, RZ ;  /* 0x5f80000003038823 */ /* 0x000fe200000000ff */
[----:B------:R-:W-:Y:S01]  /*44d0*/  @!P0 MOV R33, 0xffffffc0 ;  /* 0xffffffc000218802 */ /* 0x000fe20000000f00 */
[----:B------:R-:W-:-:S04]  /*44e0*/  @!P1 FFMA R0, R0, 1.84467440737095516160e+19, RZ ;  /* 0x5f80000000009823 */ /* 0x000fc800000000ff */
[----:B------:R-:W-:-:S07]  /*44f0*/  @!P1 VIADD R33, R33, 0x40 ;  /* 0x0000004021219836 */ /* 0x000fce0000000000 */
.L_x_208:
[----:B------:R-:W-:Y:S01]  /*4500*/  LEA R36, R29, 0xc0800000, 0x17 ;  /* 0xc08000001d247811 */ /* 0x000fe200078eb8ff */
[----:B------:R-:W-:Y:S01]  /*4510*/  BSSY.RECONVERGENT B1, `(.L_x_213) ;  /* 0x0000036000017945 */ /* 0x000fe20003800200 */
[----:B------:R-:W-:Y:S02]  /*4520*/  IADD3 R32, PT, PT, R31, -0x7f, RZ ;  /* 0xffffff811f207810 */ /* 0x000fe40007ffe0ff */
[----:B------:R-:W-:-:S03]  /*4530*/  IADD3 R36, PT, PT, -R36, R0, RZ ;  /* 0x0000000024247210 */ /* 0x000fc60007ffe1ff */
[----:B------:R-:W-:Y:S01]  /*4540*/  IMAD R3, R32, -0x800000, R3 ;  /* 0xff80000020037824 */ /* 0x000fe200078e0203 */
[----:B------:R-:W0:Y:S01]  /*4550*/  MUFU.RCP R0, R36 ;  /* 0x0000002400007308 */ /* 0x000e220000001000 */
[----:B------:R-:W-:Y:S01]  /*4560*/  FADD.FTZ R30, -R36, -RZ ;  /* 0x800000ff241e7221 */ /* 0x000fe20000010100 */
[----:B------:R-:W-:-:S05]  /*4570*/  IADD3 R32, PT, PT, R32, 0x7f, -R29 ;  /* 0x0000007f20207810 */ /* 0x000fca0007ffe81d */
[----:B------:R-:W-:Y:S02]  /*4580*/  IMAD.IADD R33, R32, 0x1, R33 ;  /* 0x0000000120217824 */ /* 0x000fe400078e0221 */
        /* <DEDUP_REMOVED lines=8> */
[----:B------:R-:W-:-:S04]  /*4610*/  LOP3.LUT R32, R32, 0xff, RZ, 0xc0, !PT ;  /* 0x000000ff20207812 */ /* 0x000fc800078ec0ff */
[----:B------:R-:W-:-:S04]  /*4620*/  IADD3 R31, PT, PT, R32, R33, RZ ;  /* 0x00000021201f7210 */ /* 0x000fc80007ffe0ff */
        /* <DEDUP_REMOVED lines=28> */
[----:B------:R-:W-:-:S04]  /*47f0*/  LOP3.LUT R0, R0, R29, RZ, 0xc0, !PT ;  /* 0x0000001d00007212 */ /* 0x000fc800078ec0ff */
[----:B------:R-:W-:-:S04]  /*4800*/  IADD3 R3, PT, PT, R3, R0, RZ ;  /* 0x0000000003037210 */ /* 0x000fc80007ffe0ff */
[----:B------:R-:W-:Y:S01]  /*4810*/  LOP3.LUT R30, R3, R30, RZ, 0xfc, !PT ;  /* 0x0000001e031e7212 */ /* 0x000fe200078efcff */
[----:B------:R-:W-:Y:S06]  /*4820*/  BRA `(.L_x_216) ;  /* 0x0000000000107947 */ /* 0x000fec0003800000 */
.L_x_215:
[----:B------:R-:W-:-:S04]  /*4830*/  LOP3.LUT R30, R30, 0x80000000, RZ, 0xc0, !PT ;  /* 0x800000001e1e7812 */ /* 0x000fc800078ec0ff */
[----:B------:R-:W-:Y:S01]  /*4840*/  LOP3.LUT R30, R30, 0x7f800000, RZ, 0xfc, !PT ;  /* 0x7f8000001e1e7812 */ /* 0x000fe200078efcff */
[----:B------:R-:W-:Y:S06]  /*4850*/  BRA `(.L_x_216) ;  /* 0x0000000000047947 */ /* 0x000fec0003800000 */
.L_x_214:
[----:B------:R-:W-:-:S07]  /*4860*/  IMAD R30, R33, 0x800000, R30 ;  /* 0x00800000211e7824 */ /* 0x000fce00078e021e */
.L_x_216:
[----:B------:R-:W-:Y:S05]  /*4870*/  BSYNC.RECONVERGENT B1 ;  /* 0x0000000000017941 */ /* 0x000fea0003800200 */
.L_x_213:
[----:B------:R-:W-:Y:S01]  /*4880*/  MOV R0, R30 ;  /* 0x0000001e00007202 */ /* 0x000fe20000000f00 */
[----:B------:R-:W-:Y:S06]  /*4890*/  BRA `(.L_x_217) ;  /* 0x0000000000207947 */ /* 0x000fec0003800000 */
.L_x_212:
[----:B------:R-:W-:-:S04]  /*48a0*/  LOP3.LUT R0, R0, 0x80000000, R3, 0x48, !PT ;  /* 0x8000000000007812 */ /* 0x000fc800078e4803 */
[----:B------:R-:W-:Y:S01]  /*48b0*/  LOP3.LUT R0, R0, 0x7f800000, RZ, 0xfc, !PT ;  /* 0x7f80000000007812 */ /* 0x000fe200078efcff */
[----:B------:R-:W-:Y:S06]  /*48c0*/  BRA `(.L_x_217) ;  /* 0x0000000000147947 */ /* 0x000fec0003800000 */
.L_x_211:
[----:B------:R-:W-:Y:S01]  /*48d0*/  LOP3.LUT R0, R0, 0x80000000, R3, 0x48, !PT ;  /* 0x8000000000007812 */ /* 0x000fe200078e4803 */
[----:B------:R-:W-:Y:S06]  /*48e0*/  BRA `(.L_x_217) ;  /* 0x00000000000c7947 */ /* 0x000fec0003800000 */
.L_x_210:
[----:B------:R-:W0:Y:S01]  /*48f0*/  MUFU.RSQ R0, -QNAN ;  /* 0xffc0000000007908 */ /* 0x000e220000001400 */
[----:B------:R-:W-:Y:S05]  /*4900*/  BRA `(.L_x_217) ;  /* 0x0000000000047947 */ /* 0x000fea0003800000 */
.L_x_209:
[----:B------:R-:W-:-:S07]  /*4910*/  FADD.FTZ R0, R3, R0 ;  /* 0x0000000003007221 */ /* 0x000fce0000010000 */
.L_x_217:
[----:B------:R-:W-:Y:S05]  /*4920*/  BSYNC.RECONVERGENT B0 ;  /* 0x0000000000007941 */ /* 0x000fea0003800200 */
.L_x_207:
[----:B------:R-:W-:Y:S01]  /*4930*/  MOV R30, R12 ;  /* 0x0000000c001e7202 */ /* 0x000fe20000000f00 */
[----:B------:R-:W-:-:S04]  /*4940*/  IMAD.MOV.U32 R31, RZ, RZ, 0x0 ;  /* 0x00000000ff1f7424 */ /* 0x000fc800078e00ff */
[----:B0-----:R-:W-:Y:S05]  /*4950*/  RET.REL.NODEC R30 `(_Z25multi_tensor_apply_kernelI18TensorListMetadataILi5ELb0EEN18transformer_engine17multi_tensor_adam27AdamCapturableMasterFunctorI6__halffEEJffPiifPfNS3_10adamMode_tEfS8_EEvlPViT_T0_DpT1_) ;  /* 0xffffffb41ea87950 */ /* 0x001fea0003c3ffff */
        .type           $_Z25multi_tensor_apply_kernelI18TensorListMetadataILi5ELb0EEN18transformer_engine17multi_tensor_adam27AdamCapturableMasterFunctorI6__halffEEJffPiifPfNS3_10adamMode_tEfS8_EEvlPViT_T0_DpT1_$__internal_accurate_pow,@function
        .size           $_Z25multi_tensor_apply_kernelI18TensorListMetadataILi5ELb0EEN18transformer_engine17multi_tensor_adam27AdamCapturableMasterFunctorI6__halffEEJffPiifPfNS3_10adamMode_tEfS8_EEvlPViT_T0_DpT1_$__internal_accurate_pow,(.L_x_5867 - $_Z25multi_tensor_apply_kernelI18TensorListMetadataILi5ELb0EEN18transformer_engine17multi_tensor_adam27AdamCapturableMasterFunctorI6__halffEEJffPiifPfNS3_10adamMode_tEfS8_EEvlPViT_T0_DpT1_$__internal_accurate_pow)
$_Z25multi_tensor_apply_kernelI18TensorListMetadataILi5ELb0EEN18transformer_engine17multi_tensor_adam27AdamCapturableMasterFunctorI6__halffEEJffPiifPfNS3_10adamMode_tEfS8_EEvlPViT_T0_DpT1_$__internal_accurate_pow:
        /* <DEDUP_REMOVED lines=170> */
.L_x_218:
[----:B------:R-:W-:Y:S02]  /*5400*/  DFMA R10, R14, R8, R8 ;  /* 0x000000080e0a722b */ /* 0x000fe40000000008 */
[----:B------:R-:W-:-:S08]  /*5410*/  DSETP.NEU.AND P2, PT, |R8|, +INF , PT ;  /* 0x7ff000000800742a */ /* 0x000fd00003f4d200 */
[----:B------:R-:W-:Y:S02]  /*5420*/  FSEL R8, R8, R10, !P2 ;  /* 0x0000000a08087208 */ /* 0x000fe40005000000 */
[----:B------:R-:W-:Y:S02]  /*5430*/  FSEL R5, R9, R11, !P2 ;  /* 0x0000000b09057208 */ /* 0x000fe40005000000 */
[----:B------:R-:W-:Y:S02]  /*5440*/  MOV R10, R0 ;  /* 0x00000000000a7202 */ /* 0x000fe40000000f00 */
[----:B------:R-:W-:-:S04]  /*5450*/  MOV R11, 0x0 ;  /* 0x00000000000b7802 */ /* 0x000fc80000000f00 */
[----:B------:R-:W-:Y:S05]  /*5460*/  RET.REL.NODEC R10 `(_Z25multi_tensor_apply_kernelI18TensorListMetadataILi5ELb0EEN18transformer_engine17multi_tensor_adam27AdamCapturableMasterFunctorI6__halffEEJffPiifPfNS3_10adamMode_tEfS8_EEvlPViT_T0_DpT1_) ;  /* 0xffffffa80ae47950 */ /* 0x000fea0003c3ffff */
.L_x_219:
        /* <DEDUP_REMOVED lines=9> */
.L_x_5867:


//--------------------- .text._Z25multi_tensor_apply_kernelI18TensorListMetadataILi5ELb0EEN18transformer_engine17multi_tensor_adam27AdamCapturableMasterFunctorIffEEJffPiifPfNS3_10adamMode_tEfS7_EEvlPViT_T0_DpT1_ --------------------------
	.section	.text._Z25multi_tensor_apply_kernelI18TensorListMetadataILi5ELb0EEN18transformer_engine17multi_tensor_adam27AdamCapturableMasterFunctorIffEEJffPiifPfNS3_10adamMode_tEfS7_EEvlPViT_T0_DpT1_,"ax",@progbits
	.align	128
        .global         _Z25multi_tensor_apply_kernelI18TensorListMetadataILi5ELb0EEN18transformer_engine17multi_tensor_adam27AdamCapturableMasterFunctorIffEEJffPiifPfNS3_10adamMode_tEfS7_EEvlPViT_T0_DpT1_
        .type           _Z25multi_tensor_apply_kernelI18TensorListMetadataILi5ELb0EEN18transformer_engine17multi_tensor_adam27AdamCapturableMasterFunctorIffEEJffPiifPfNS3_10adamMode_tEfS7_EEvlPViT_T0_DpT1_,@function
        .size           _Z25multi_tensor_apply_kernelI18TensorListMetadataILi5ELb0EEN18transformer_engine17multi_tensor_adam27AdamCapturableMasterFunctorIffEEJffPiifPfNS3_10adamMode_tEfS7_EEvlPViT_T0_DpT1_,(.L_x_5870 - _Z25multi_tensor_apply_kernelI18TensorListMetadataILi5ELb0EEN18transformer_engine17multi_tensor_adam27AdamCapturableMasterFunctorIffEEJffPiifPfNS3_10adamMode_tEfS7_EEvlPViT_T0_DpT1_)
        .other          _Z25multi_tensor_apply_kernelI18TensorListMetadataILi5ELb0EEN18transformer_engine17multi_tensor_adam27AdamCapturableMasterFunctorIffEEJffPiifPfNS3_10adamMode_tEfS7_EEvlPViT_T0_DpT1_,@"STO_CUDA_ENTRY STV_DEFAULT"
_Z25multi_tensor_apply_kernelI18TensorListMetadataILi5ELb0EEN18transformer_engine17multi_tensor_adam27AdamCapturableMasterFunctorIffEEJffPiifPfNS3_10adamMode_tEfS7_EEvlPViT_T0_DpT1_:
.text._Z25multi_tensor_apply_kernelI18TensorListMetadataILi5ELb0EEN18transformer_engine17multi_tensor_adam27AdamCapturableMasterFunctorIffEEJffPiifPfNS3_10adamMode_tEfS7_EEvlPViT_T0_DpT1_:
        /* <DEDUP_REMOVED lines=29> */
[----:B------:R-:W-:Y:S05]  /*01d0*/  CALL.REL.NOINC `($_Z25multi_tensor_apply_kernelI18TensorListMetadataILi5ELb0EEN18transformer_engine17multi_tensor_adam27AdamCapturableMasterFunctorIffEEJffPiifPfNS3_10adamMode_tEfS7_EEvlPViT_T0_DpT1_$__internal_accurate_pow) ;  /* 0x00000044005c7944 */ /* 0x000fea0003c00000 */
        /* <DEDUP_REMOVED lines=21> */
.L_x_221:
        /* <DEDUP_REMOVED lines=14> */
.L_x_222:
        /* <DEDUP_REMOVED lines=16> */
[----:B------:R-:W-:Y:S05]  /*0510*/  CALL.REL.NOINC `($_Z25multi_tensor_apply_kernelI18TensorListMetadataILi5ELb0EEN18transformer_engine17multi_tensor_adam27AdamCapturableMasterFunctorIffEEJffPiifPfNS3_10adamMode_tEfS7_EEvlPViT_T0_DpT1_$__internal_accurate_pow) ;  /* 0x00000040008c7944 */ /* 0x000fea0003c00000 */
        /* <DEDUP_REMOVED lines=20> */
.L_x_223:
        /* <DEDUP_REMOVED lines=14> */
.L_x_224:
[----:B------:R-:W-:Y:S01]  /*0740*/  DADD R8, -R8, 1 ;  /* 0x3ff0000008087429 */ /* 0x000fe20000000100 */
[----:B------:R-:W-:Y:S02]  /*0750*/  ISETP.NE.AND P1, PT, R2, RZ, PT ;  /* 0x000000ff0200720c */ /* 0x000fe40003f25270 */
[----:B------:R-:W-:-:S07]  /*0760*/  FSETP.NEU.AND P0, PT, R14, 1, PT ;  /* 0x3f8000000e00780b */ /* 0x000fce0003f0d000 */
[----:B------:R-:W0:Y:S02]  /*0770*/  F2F.F32.F64 R8, R8 ;  /* 0x0000000800087310 */ /* 0x000e240000301000 */
[----:B0-----:R-:W-:-:S04]  /*0780*/  FSEL R0, R8, RZ, P1 ;  /* 0x000000ff08007208 */ /* 0x001fc80000800000 */
[----:B------:R-:W-:-:S04]  /*0790*/  FSEL R0, R0, RZ, P0 ;  /* 0x000000ff00007208 */ /* 0x000fc80000000000 */
[----:B------:R-:W-:-:S15]  /*07a0*/  R2UR UR20, R0 ;  /* 0x00000000001472ca */ /* 0x000fde00000e0000 */
.L_x_220:
        /* <DEDUP_REMOVED lines=56> */
.L_x_270:
[----:B---3--:R-:W-:-:S05]  /*0b30*/  VIADD R15, R8, UR4 ;  /* 0x00000004080f7c36 */ /* 0x008fca0008000000 */
[----:B------:R-:W-:-:S13]  /*0b40*/  ISETP.GE.AND P2, PT, R15, UR13, PT ;  /* 0x0000000d0f007c0c */ /* 0x000fda000bf46270 */
[----:B012---:R-:W3:Y:S01]  /*0b50*/  @!P2 LDC.64 R4, c[0x0][0xf30] ;  /* 0x0003cc00ff04ab82 */ /* 0x007ee20000000a00 */
[----:B------:R-:W-:-:S04]  /*0b60*/  @!P2 IADD3 R0, P0, PT, R15, UR12, RZ ;  /* 0x0000000c0f00ac10 */ /* 0x000fc8000ff1e0ff */
[----:B------:R-:W-:Y:S02]  /*0b70*/  @!P2 LEA.HI.X.SX32 R3, R15, UR24, 0x1, P0 ;  /* 0x000000180f03ac11 */ /* 0x000fe400080f0eff */
[----:B0-----:R-:W-:-:S04]  /*0b80*/  @!P2 LEA R6, P0, R0, UR22, 0x2 ;  /* 0x000000160006ac11 */ /* 0x001fc8000f8010ff */
[----:B------:R-:W-:-:S05]  /*0b90*/  @!P2 LEA.HI.X R7, R0, UR23, R3, 0x2, P0 ;  /* 0x000000170007ac11 */ /* 0x000fca00080f1403 */
[----:B------:R-:W4:Y:S04]  /*0ba0*/  @!P2 LDG.E R0, desc[UR18][R6.64] ;  /* 0x000000120600a981 */ /* 0x000f28000c1e1900 */
[----:B---3--:R-:W4:Y:S01]  /*0bb0*/  @!P2 LDG.E R5, desc[UR18][R4.64] ;  /* 0x000000120405a981 */ /* 0x008f22000c1e1900 */
[----:B--2---:R-:W-:-:S04]  /*0bc0*/  IADD3 R13, PT, PT, R15, UR21, RZ ;  /* 0x000000150f0d7c10 */ /* 0x004fc8000fffe0ff */
[----:B------:R-:W-:-:S13]  /*0bd0*/  ISETP.GE.AND P0, PT, R13, UR13, PT ;  /* 0x0000000d0d007c0c */ /* 0x000fda000bf06270 */
[----:B------:R-:W0:Y:S01]  /*0be0*/  @!P0 LDC.64 R26, c[0x0][0xf30] ;  /* 0x0003cc00ff1a8b82 */ /* 0x000e220000000a00 */
[----:B------:R-:W-:Y:S01]  /*0bf0*/  @!P0 IADD3 R2, P1, PT, R13, UR12, RZ ;  /* 0x0000000c0d028c10 */ /* 0x000fe2000ff3e0ff */
[----:B------:R-:W-:-:S03]  /*0c00*/  IMAD.MOV.U32 R3, RZ, RZ, RZ ;  /* 0x000000ffff037224 */ /* 0x000fc600078e00ff */
[----:B------:R-:W-:Y:S02]  /*0c10*/  @!P0 LEA.HI.X.SX32 R9, R13, UR24, 0x1, P1 ;  /* 0x000000180d098c11 */ /* 0x000fe400088f0eff */
[----:B------:R-:W-:-:S04]  /*0c20*/  @!P0 LEA R22, P1, R2, UR22, 0x2 ;  /* 0x0000001602168c11 */ /* 0x000fc8000f8210ff */
[----:B------:R-:W-:Y:S01]  /*0c30*/  @!P0 LEA.HI.X R23, R2, UR23, R9, 0x2, P1 ;  /* 0x0000001702178c11 */ /* 0x000fe200088f1409 */
[----:B----4-:R-:W-:-:S05]  /*0c40*/  @!P2 FMUL R3, R0, R5 ;  /* 0x000000050003a220 */ /* 0x010fca0000400000 */
[----:B------:R2:W-:Y:S04]  /*0c50*/  @!P2 STG.E desc[UR18][R6.64], R3 ;  /* 0x000000030600a986 */ /* 0x0005e8000c101912 */
[----:B0-----:R0:W3:Y:S04]  /*0c60*/  @!P0 LDG.E R9, desc[UR18][R26.64] ;  /* 0x000000121a098981 */ /* 0x0010e8000c1e1900 */
[----:B------:R-:W3:Y:S01]  /*0c70*/  @!P0 LDG.E R2, desc[UR18][R22.64] ;  /* 0x0000001216028981 */ /* 0x000ee2000c1e1900 */
[----:B------:R-:W-:-:S04]  /*0c80*/  IADD3 R11, PT, PT, R13, UR21, RZ ;  /* 0x000000150d0b7c10 */ /* 0x000fc8000fffe0ff */
[----:B------:R-:W-:Y:S01]  /*0c90*/  ISETP.GE.AND P1, PT, R11, UR13, PT ;  /* 0x0000000d0b007c0c */ /* 0x000fe2000bf26270 */
[----:B------:R-:W-:-:S12]  /*0ca0*/  HFMA2 R0, -RZ, RZ, 0, 0 ;  /* 0x00000000ff007431 */ /* 0x000fd800000001ff */
[----:B------:R-:W4:Y:S01]  /*0cb0*/  @!P1 LDC.64 R24, c[0x0][0xf30] ;  /* 0x0003cc00ff189b82 */ /* 0x000f220000000a00 */
[----:B------:R-:W-:Y:S01]  /*0cc0*/  @!P1 IADD3 R4, P3, PT, R11, UR12, RZ ;  /* 0x0000000c0b049c10 */ /* 0x000fe2000ff7e0ff */
[----:B------:R-:W-:-:S03]  /*0cd0*/  IMAD.MOV.U32 R12, RZ, RZ, RZ ;  /* 0x000000ffff0c7224 */ /* 0x000fc600078e00ff */
[----:B------:R-:W-:Y:S01]  /*0ce0*/  @!P1 LEA.HI.X.SX32 R29, R11, UR24, 0x1, P3 ;  /* 0x000000180b1d9c11 */ /* 0x000fe200098f0eff */
[----:B------:R-:W-:Y:S01]  /*0cf0*/  IMAD.MOV.U32 R5, RZ, RZ, RZ ;  /* 0x000000ffff057224 */ /* 0x000fe200078e00ff */
[----:B------:R-:W-:Y:S01]  /*0d00*/  @!P1 LEA R40, P3, R4, UR22, 0x2 ;  /* 0x0000001604289c11 */ /* 0x000fe2000f8610ff */
[----:B--2---:R-:W-:Y:S01]  /*0d10*/  @!P2 IMAD.WIDE R6, R15, 0x4, R20 ;  /* 0x000000040f06a825 */ /* 0x004fe200078e0214 */
[----:B------:R-:W-:-:S03]  /*0d20*/  MOV R10, RZ ;  /* 0x000000ff000a7202 */ /* 0x000fc60000000f00 */
[C---:B0-----:R-:W-:Y:S01]  /*0d30*/  @!P2 IMAD.WIDE R26, R15.reuse, 0x4, R18 ;  /* 0x000000040f1aa825 */ /* 0x041fe200078e0212 */
[----:B------:R-:W-:Y:S01]  /*0d40*/  @!P1 LEA.HI.X R41, R4, UR23, R29, 0x2, P3 ;  /* 0x0000001704299c11 */ /* 0x000fe200098f141d */
[----:B------:R0:W2:Y:S02]  /*0d50*/  @!P2 LDG.E R12, desc[UR18][R6.64] ;  /* 0x00000012060ca981 */ /* 0x0000a4000c1e1900 */
[----:B------:R-:W-:Y:S02]  /*0d60*/  @!P2 IMAD.WIDE R30, R15, 0x4, R16 ;  /* 0x000000040f1ea825 */ /* 0x000fe400078e0210 */
[----:B------:R-:W2:Y:S04]  /*0d70*/  @!P2 LDG.E R0, desc[UR18][R26.64] ;  /* 0x000000121a00a981 */ /* 0x000ea8000c1e1900 */
[----:B------:R1:W5:Y:S01]  /*0d80*/  @!P2 LDG.E R5, desc[UR18][R30.64] ;  /* 0x000000121e05a981 */ /* 0x000362000c1e1900 */
[----:B---3--:R-:W-:-:S05]  /*0d90*/  @!P0 FMUL R10, R2, R9 ;  /* 0x00000009020a8220 */ /* 0x008fca0000400000 */
[----:B------:R3:W-:Y:S04]  /*0da0*/  @!P0 STG.E desc[UR18][R22.64], R10 ;  /* 0x0000000a16008986 */ /* 0x0007e8000c101912 */
[----:B----4-:R-:W4:Y:S04]  /*0db0*/  @!P1 LDG.E R25, desc[UR18][R24.64] ;  /* 0x0000001218199981 */ /* 0x010f28000c1e1900 */
[----:B------:R-:W4:Y:S01]  /*0dc0*/  @!P1 LDG.E R2, desc[UR18][R40.64] ;  /* 0x0000001228029981 */ /* 0x000f22000c1e1900 */
[----:B------:R-:W-:-:S05]  /*0dd0*/  VIADD R9, R11, UR21 ;  /* 0x000000150b097c36 */ /* 0x000fca0008000000 */
[----:B------:R-:W-:Y:S01]  /*0de0*/  ISETP.GE.AND P3, PT, R9, UR13, PT ;  /* 0x0000000d09007c0c */ /* 0x000fe2000bf66270 */
[----:B------:R-:W-:-:S12]  /*0df0*/  HFMA2 R28, -RZ, RZ, 0, 0 ;  /* 0x00000000ff1c7431 */ /* 0x000fd800000001ff */
[----:B------:R-:W2:Y:S01]  /*0e00*/  @!P3 LDC.64 R38, c[0x0][0xf30] ;  /* 0x0003cc00ff26bb82 */ /* 0x000ea20000000a00 */
[----:B------:R-:W-:-:S04]  /*0e10*/  @!P3 IADD3 R4, P4, PT, R9, UR12, RZ ;  /* 0x0000000c0904bc10 */ /* 0x000fc8000ff9e0ff */
[----:B0-----:R-:W-:Y:S02]  /*0e20*/  @!P3 LEA.HI.X.SX32 R7, R9, UR24, 0x1, P4 ;  /* 0x000000180907bc11 */ /* 0x001fe4000a0f0eff */
[----:B------:R-:W-:Y:S01]  /*0e30*/  @!P3 LEA R6, P4, R4, UR22, 0x2 ;  /* 0x000000160406bc11 */ /* 0x000fe2000f8810ff */
[----:B------:R-:W-:-:S03]  /*0e40*/  IMAD.MOV.U32 R37, RZ, RZ, RZ ;  /* 0x000000ffff257224 */ /* 0x000fc600078e00ff */
[----:B------:R-:W-:Y:S01]  /*0e50*/  @!P3 LEA.HI.X R7, R4, UR23, R7, 0x2, P4 ;  /* 0x000000170407bc11 */ /* 0x000fe2000a0f1407 */
[----:B---3--:R-:W-:Y:S01]  /*0e60*/  @!P0 IMAD.WIDE R22, R13, 0x4, R16 ;  /* 0x000000040d168825 */ /* 0x008fe200078e0210 */
[----:B------:R-:W-:-:S03]  /*0e70*/  MOV R4, RZ ;  /* 0x000000ff00047202 */ /* 0x000fc60000000f00 */
[C---:B------:R-:W-:Y:S01]  /*0e80*/  @!P0 IMAD.WIDE R32, R13.reuse, 0x4, R20 ;  /* 0x000000040d208825 */ /* 0x040fe200078e0214 */
[----:B------:R0:W5:Y:S03]  /*0e90*/  @!P0 LDG.E R37, desc[UR18][R22.64] ;  /* 0x0000001216258981 */ /* 0x000166000c1e1900 */
[----:B-1----:R-:W-:Y:S01]  /*0ea0*/  @!P0 IMAD.WIDE R30, R13, 0x4, R18 ;  /* 0x000000040d1e8825 */ /* 0x002fe200078e0212 */
[----:B------:R1:W5:Y:S03]  /*0eb0*/  @!P0 LDG.E R4, desc[UR18][R32.64] ;  /* 0x0000001220048981 */ /* 0x000366000c1e1900 */
[----:B----4-:R-:W-:Y:S01]  /*0ec0*/  @!P1 FMUL R28, R2, R25 ;  /* 0x00000019021c9220 */ /* 0x010fe20000400000 */
[----:B------:R-:W-:-:S06]  /*0ed0*/  IMAD.MOV.U32 R2, RZ, RZ, RZ ;  /* 0x000000ffff027224 */ /* 0x000fcc00078e00ff */
[----:B------:R3:W5:Y:S04]  /*0ee0*/  @!P0 LDG.E R2, desc[UR18][R30.64] ;  /* 0x000000121e028981 */ /* 0x000768000c1e1900 */
[----:B------:R-:W-:Y:S04]  /*0ef0*/  @!P1 STG.E desc[UR18][R40.64], R28 ;  /* 0x0000001c28009986 */ /* 0x000fe8000c101912 */
[----:B--2---:R-:W2:Y:S04]  /*0f00*/  @!P3 LDG.E R39, desc[UR18][R38.64] ;  /* 0x000000122627b981 */ /* 0x004ea8000c1e1900 */
[----:B------:R-:W2:Y:S01]  /*0f10*/  @!P3 LDG.E R14, desc[UR18][R6.64] ;  /* 0x00000012060eb981 */ /* 0x000ea2000c1e1900 */
[----:B------:R-:W-:Y:S01]  /*0f20*/  HFMA2 R35, -RZ, RZ, 0, 0 ;  /* 0x00000000ff237431 */ /* 0x000fe200000001ff */
[----:B------:R-:W-:Y:S01]  /*0f30*/  CS2R R26, SRZ ;  /* 0x00000000001a7805 */ /* 0x000fe2000001ff00 */
[----:B0-----:R-:W-:Y:S01]  /*0f40*/  @!P1 IMAD.WIDE R22, R11, 0x4, R16 ;  /* 0x000000040b169825 */ /* 0x001fe200078e0210 */
[----:B------:R-:W-:-:S03]  /*0f50*/  CS2R R24, SRZ ;  /* 0x0000000000187805 */ /* 0x000fc6000001ff00 */
[----:B-1----:R-:W-:-:S04]  /*0f60*/  @!P1 IMAD.WIDE R32, R11, 0x4, R20 ;  /* 0x000000040b209825 */ /* 0x002fc800078e0214 */
[----:B---3--:R-:W-:Y:S01]  /*0f70*/  @!P1 IMAD.WIDE R30, R11, 0x4, R18 ;  /* 0x000000040b1e9825 */ /* 0x008fe200078e0212 */
[----:B------:R0:W5:Y:S04]  /*0f80*/  @!P1 LDG.E R35, desc[UR18][R22.64] ;  /* 0x0000001216239981 */ /* 0x000168000c1e1900 */
[----:B------:R1:W5:Y:S04]  /*0f90*/  @!P1 LDG.E R27, desc[UR18][R32.64] ;  /* 0x00000012201b9981 */ /* 0x000368000c1e1900 */
[----:B------:R3:W5:Y:S01]  /*0fa0*/  @!P1 LDG.E R26, desc[UR18][R30.64] ;  /* 0x000000121e1a9981 */ /* 0x000762000c1e1900 */
[----:B0-----:R-:W-:Y:S01]  /*0fb0*/  CS2R R22, SRZ ;  /* 0x0000000000167805 */ /* 0x001fe2000001ff00 */
[----:B-1----:R-:W-:-:S04]  /*0fc0*/  @!P3 IMAD.WIDE R32, R9, 0x4, R20 ;  /* 0x000000040920b825 */ /* 0x002fc800078e0214 */
[----:B---3--:R-:W-:-:S04]  /*0fd0*/  @!P3 IMAD.WIDE R30, R9, 0x4, R18 ;  /* 0x00000004091eb825 */ /* 0x008fc800078e0212 */
[----:B--2---:R-:W-:-:S05]  /*0fe0*/  @!P3 FMUL R24, R14, R39 ;  /* 0x000000270e18b220 */ /* 0x004fca0000400000 */
[----:B------:R0:W-:Y:S04]  /*0ff0*/  @!P3 STG.E desc[UR18][R6.64], R24 ;  /* 0x000000180600b986 */ /* 0x0001e8000c101912 */
[----:B------:R-:W5:Y:S04]  /*1000*/  @!P3 LDG.E R23, desc[UR18][R32.64] ;  /* 0x000000122017b981 */ /* 0x000f68000c1e1900 */
[----:B------:R-:W5:Y:S01]  /*1010*/  @!P3 LDG.E R22, desc[UR18][R30.64] ;  /* 0x000000121e16b981 */ /* 0x000f62000c1e1900 */
[----:B------:R-:W1:Y:S01]  /*1020*/  MUFU.RCP R14, UR17 ;  /* 0x00000011000e7d08 */ /* 0x000e620008001000 */
[----:B------:R-:W-:Y:S01]  /*1030*/  FMUL R29, R3, UR16 ;  /* 0x00000010031d7c20 */ /* 0x000fe20008400000 */
[----:B0-----:R-:W-:-:S04]  /*1040*/  @!P3 IMAD.WIDE R6, R9, 0x4, R16 ;  /* 0x000000040906b825 */ /* 0x001fc800078e0210 */
[----:B------:R-:W-:Y:S01]  /*1050*/  IMAD.U32 R39, RZ, RZ, UR17 ;  /* 0x00000011ff277e24 */ /* 0x000fe2000f8e00ff */
[----:B------:R0:W5:Y:S02]  /*1060*/  @!P3 LDG.E R25, desc[UR18][R6.64] ;  /* 0x000000120619b981 */ /* 0x000164000c1e1900 */
[----:B0-----:R-:W-:Y:S01]  /*1070*/  FFMA R7, R12, UR10, R29 ;  /* 0x0000000a0c077c23 */ /* 0x001fe2000800001d */
[----:B-1----:R-:W-:-:S03]  /*1080*/  FFMA R39, R14, -R39, 1 ;  /* 0x3f8000000e277423 */ /* 0x002fc60000000827 */
        /* <DEDUP_REMOVED lines=13> */
[----:B-----5:R-:W-:Y:S05]  /*1160*/  CALL.REL.NOINC `($__internal_5_$__cuda_sm3x_div_rn_noftz_f32_slowpath) ;  /* 0x0000002c00d87944 */ /* 0x020fea0003c00000 */
[----:B------:R-:W-:-:S07]  /*1170*/  MOV R14, R0 ;  /* 0x00000000000e7202 */ /* 0x000fce0000000f00 */
.L_x_227:
[----:B------:R-:W-:Y:S05]  /*1180*/  BSYNC.RECONVERGENT B2 ;  /* 0x0000000000027941 */ /* 0x000fea0003800200 */
.L_x_226:
        /* <DEDUP_REMOVED lines=13> */
[----:B-----5:R-:W-:Y:S05]  /*1260*/  CALL.REL.NOINC `($__internal_5_$__cuda_sm3x_div_rn_noftz_f32_slowpath) ;  /* 0x0000002c00987944 */ /* 0x020fea0003c00000 */
[----:B------:R-:W-:-:S07]  /*1270*/  MOV R3, R0 ;  /* 0x0000000000037202 */ /* 0x000fce0000000f00 */
.L_x_229:
[----:B------:R-:W-:Y:S05]  /*1280*/  BSYNC.RECONVERGENT B2 ;  /* 0x0000000000027941 */ /* 0x000fea0003800200 */
.L_x_228:
[----:B------:R-:W-:Y:S01]  /*1290*/  VIADD R0, R3, 0xf3000000 ;  /* 0xf300000003007836 */ /* 0x000fe20000000000 */
[----:B------:R0:W1:Y:S01]  /*12a0*/  MUFU.RSQ R12, R3 ;  /* 0x00000003000c7308 */ /* 0x0000620000001400 */
[----:B------:R-:W-:Y:S03]  /*12b0*/  BSSY.RECONVERGENT B0, `(.L_x_230) ;  /* 0x000000a000007945 */ /* 0x000fe60003800200 */
[----:B------:R-:W-:-:S13]  /*12c0*/  ISETP.GT.U32.AND P0, PT, R0, 0x727fffff, PT ;  /* 0x727fffff0000780c */ /* 0x000fda0003f04070 */
[----:B01----:R-:W-:Y:S05]  /*12d0*/  @!P0 BRA `(.L_x_231) ;  /* 0x00000000000c8947 */ /* 0x003fea0003800000 */
[----:B------:R-:W-:-:S07]  /*12e0*/  MOV R0, 0x1300 ;  /* 0x0000130000007802 */ /* 0x000fce0000000f00 */
[----:B-----5:R-:W-:Y:S05]  /*12f0*/  CALL.REL.NOINC `($__internal_4_$__cuda_sm20_sqrt_rn_f32_slowpath) ;  /* 0x0000002c001c7944 */ /* 0x020fea0003c00000 */
[----:B------:R-:W-:Y:S05]  /*1300*/  BRA `(.L_x_232) ;  /* 0x0000000000107947 */ /* 0x000fea0003800000 */
.L_x_231:
[C---:B------:R-:W-:Y:S01]  /*1310*/  FMUL.FTZ R0, R12.reuse, R3 ;  /* 0x000000030c007220 */ /* 0x040fe20000410000 */
[----:B------:R-:W-:-:S03]  /*1320*/  FMUL.FTZ R31, R12, 0.5 ;  /* 0x3f0000000c1f7820 */ /* 0x000fc60000410000 */
[----:B------:R-:W-:-:S04]  /*1330*/  FFMA R3, -R0, R0, R3 ;  /* 0x0000000000037223 */ /* 0x000fc80000000103 */
[----:B------:R-:W-:-:S07]  /*1340*/  FFMA R31, R3, R31, R0 ;  /* 0x0000001f031f7223 */ /* 0x000fce0000000000 */
.L_x_232:
[----:B------:R-:W-:Y:S05]  /*1350*/  BSYNC.RECONVERGENT B0 ;  /* 0x0000000000007941 */ /* 0x000fea0003800200 */
.L_x_230:
        /* <DEDUP_REMOVED lines=13> */
[----:B-----5:R-:W-:Y:S05]  /*1430*/  CALL.REL.NOINC `($__internal_5_$__cuda_sm3x_div_rn_noftz_f32_slowpath) ;  /* 0x0000002c00247944 */ /* 0x020fea0003c00000 */
.L_x_234:
[----:B------:R-:W-:Y:S05]  /*1440*/  BSYNC.RECONVERGENT B2 ;  /* 0x0000000000027941 */ /* 0x000fea0003800200 */
.L_x_233:
        /* <DEDUP_REMOVED lines=22> */
[----:B------:R-:W-:Y:S05]  /*15b0*/  CALL.REL.NOINC `($__internal_5_$__cuda_sm3x_div_rn_noftz_f32_slowpath) ;  /* 0x0000002800c47944 */ /* 0x000fea0003c00000 */
[----:B------:R-:W-:-:S07]  /*15c0*/  IMAD.MOV.U32 R10, RZ, RZ, R0 ;  /* 0x000000ffff0a7224 */ /* 0x000fce00078e0000 */
.L_x_236:
[----:B------:R-:W-:Y:S05]  /*15d0*/  BSYNC.RECONVERGENT B2 ;  /* 0x0000000000027941 */ /* 0x000fea0003800200 */
.L_x_235:
        /* <DEDUP_REMOVED lines=13> */
[----:B------:R-:W-:Y:S05]  /*16b0*/  CALL.REL.NOINC `($__internal_5_$__cuda_sm3x_div_rn_noftz_f32_slowpath) ;  /* 0x0000002800847944 */ /* 0x000fea0003c00000 */
[----:B------:R-:W-:-:S07]  /*16c0*/  IMAD.MOV.U32 R3, RZ, RZ, R0 ;  /* 0x000000ffff037224 */ /* 0x000fce00078e0000 */
.L_x_238:
[----:B------:R-:W-:Y:S05]  /*16d0*/  BSYNC.RECONVERGENT B2 ;  /* 0x0000000000027941 */ /* 0x000fea0003800200 */
.L_x_237:
[----:B------:R-:W-:Y:S01]  /*16e0*/  IADD3 R0, PT, PT, R3, -0xd000000, RZ ;  /* 0xf300000003007810 */ /* 0x000fe20007ffe0ff */
[----:B------:R0:W1:Y:S01]  /*16f0*/  MUFU.RSQ R12, R3 ;  /* 0x00000003000c7308 */ /* 0x0000620000001400 */
[----:B------:R-:W-:Y:S02]  /*1700*/  BSSY.RECONVERGENT B0, `(.L_x_239) ;  /* 0x000000a000007945 */ /* 0x000fe40003800200 */
[----:B------:R-:W-:-:S13]  /*1710*/  ISETP.GT.U32.AND P0, PT, R0, 0x727fffff, PT ;  /* 0x727fffff0000780c */ /* 0x000fda0003f04070 */
[----:B0-----:R-:W-:Y:S05]  /*1720*/  @!P0 BRA `(.L_x_240) ;  /* 0x00000000000c8947 */ /* 0x001fea0003800000 */
[----:B------:R-:W-:-:S07]  /*1730*/  MOV R0, 0x1750 ;  /* 0x0000175000007802 */ /* 0x000fce0000000f00 */
[----:B-1----:R-:W-:Y:S05]  /*1740*/  CALL.REL.NOINC `($__internal_4_$__cuda_sm20_sqrt_rn_f32_slowpath) ;  /* 0x0000002800087944 */ /* 0x002fea0003c00000 */
[----:B------:R-:W-:Y:S05]  /*1750*/  BRA `(.L_x_241) ;  /* 0x0000000000107947 */ /* 0x000fea0003800000 */
.L_x_240:
[C---:B-1----:R-:W-:Y:S01]  /*1760*/  FMUL.FTZ R0, R12.reuse, R3 ;  /* 0x000000030c007220 */ /* 0x042fe20000410000 */
[----:B------:R-:W-:-:S03]  /*1770*/  FMUL.FTZ R31, R12, 0.5 ;  /* 0x3f0000000c1f7820 */ /* 0x000fc60000410000 */
[----:B------:R-:W-:-:S04]  /*1780*/  FFMA R3, -R0, R0, R3 ;  /* 0x0000000000037223 */ /* 0x000fc80000000103 */
[----:B------:R-:W-:-:S07]  /*1790*/  FFMA R31, R3, R31, R0 ;  /* 0x0000001f031f7223 */ /* 0x000fce0000000000 */
.L_x_241:
[----:B------:R-:W-:Y:S05]  /*17a0*/  BSYNC.RECONVERGENT B0 ;  /* 0x0000000000007941 */ /* 0x000fea0003800200 */
.L_x_239:
        /* <DEDUP_REMOVED lines=13> */
[----:B------:R-:W-:Y:S05]  /*1880*/  CALL.REL.NOINC `($__internal_5_$__cuda_sm3x_div_rn_noftz_f32_slowpath) ;  /* 0x0000002800107944 */ /* 0x000fea0003c00000 */
.L_x_243:
[----:B------:R-:W-:Y:S05]  /*1890*/  BSYNC.RECONVERGENT B2 ;  /* 0x0000000000027941 */ /* 0x000fea0003800200 */
.L_x_242:
        /* <DEDUP_REMOVED lines=20> */
[----:B------:R-:W-:Y:S05]  /*19e0*/  CALL.REL.NOINC `($__internal_5_$__cuda_sm3x_div_rn_noftz_f32_slowpath) ;  /* 0x0000002400b87944 */ /* 0x000fea0003c00000 */
[----:B------:R-:W-:-:S07]  /*19f0*/  MOV R10, R0 ;  /* 0x00000000000a7202 */ /* 0x000fce0000000f00 */
.L_x_245:
[----:B------:R-:W-:Y:S05]  /*1a00*/  BSYNC.RECONVERGENT B2 ;  /* 0x0000000000027941 */ /* 0x000fea0003800200 */
.L_x_244:
        /* <DEDUP_REMOVED lines=13> */
[----:B------:R-:W-:Y:S05]  /*1ae0*/  CALL.REL.NOINC `($__internal_5_$__cuda_sm3x_div_rn_noftz_f32_slowpath) ;  /* 0x0000002400787944 */ /* 0x000fea0003c00000 */
[----:B------:R-:W-:-:S07]  /*1af0*/  MOV R3, R0 ;  /* 0x0000000000037202 */ /* 0x000fce0000000f00 */
.L_x_247:
[----:B------:R-:W-:Y:S05]  /*1b00*/  BSYNC.RECONVERGENT B2 ;  /* 0x0000000000027941 */ /* 0x000fea0003800200 */
.L_x_246:
[----:B------:R-:W-:Y:S01]  /*1b10*/  VIADD R0, R3, 0xf3000000 ;  /* 0xf300000003007836 */ /* 0x000fe20000000000 */
[----:B------:R0:W1:Y:S01]  /*1b20*/  MUFU.RSQ R12, R3 ;  /* 0x00000003000c7308 */ /* 0x0000620000001400 */
[----:B------:R-:W-:Y:S03]  /*1b30*/  BSSY.RECONVERGENT B0, `(.L_x_248) ;  /* 0x000000a000007945 */ /* 0x000fe60003800200 */
[----:B------:R-:W-:-:S13]  /*1b40*/  ISETP.GT.U32.AND P0, PT, R0, 0x727fffff, PT ;  /* 0x727fffff0000780c */ /* 0x000fda0003f04070 */
[----:B01----:R-:W-:Y:S05]  /*1b50*/  @!P0 BRA `(.L_x_249) ;  /* 0x00000000000c8947 */ /* 0x003fea0003800000 */
[----:B------:R-:W-:-:S07]  /*1b60*/  MOV R0, 0x1b80 ;  /* 0x00001b8000007802 */ /* 0x000fce0000000f00 */
[----:B------:R-:W-:Y:S05]  /*1b70*/  CALL.REL.NOINC `($__internal_4_$__cuda_sm20_sqrt_rn_f32_slowpath) ;  /* 0x0000002000fc7944 */ /* 0x000fea0003c00000 */
[----:B------:R-:W-:Y:S05]  /*1b80*/  BRA `(.L_x_250) ;  /* 0x0000000000107947 */ /* 0x000fea0003800000 */
.L_x_249:
[C---:B------:R-:W-:Y:S01]  /*1b90*/  FMUL.FTZ R0, R12.reuse, R3 ;  /* 0x000000030c007220 */ /* 0x040fe20000410000 */
[----:B------:R-:W-:-:S03]  /*1ba0*/  FMUL.FTZ R31, R12, 0.5 ;  /* 0x3f0000000c1f7820 */ /* 0x000fc60000410000 */
[----:B------:R-:W-:-:S04]  /*1bb0*/  FFMA R3, -R0, R0, R3 ;  /* 0x0000000000037223 */ /* 0x000fc80000000103 */
[----:B------:R-:W-:-:S07]  /*1bc0*/  FFMA R31, R3, R31, R0 ;  /* 0x0000001f031f7223 */ /* 0x000fce0000000000 */
.L_x_250:
[----:B------:R-:W-:Y:S05]  /*1bd0*/  BSYNC.RECONVERGENT B0 ;  /* 0x0000000000007941 */ /* 0x000fea0003800200 */
.L_x_248:
        /* <DEDUP_REMOVED lines=13> */
[----:B------:R-:W-:Y:S05]  /*1cb0*/  CALL.REL.NOINC `($__internal_5_$__cuda_sm3x_div_rn_noftz_f32_slowpath) ;  /* 0x0000002400047944 */ /* 0x000fea0003c00000 */
.L_x_252:
[----:B------:R-:W-:Y:S05]  /*1cc0*/  BSYNC.RECONVERGENT B2 ;  /* 0x0000000000027941 */ /* 0x000fea0003800200 */
.L_x_251:
        /* <DEDUP_REMOVED lines=20> */
[----:B------:R-:W-:Y:S05]  /*1e10*/  CALL.REL.NOINC `($__internal_5_$__cuda_sm3x_div_rn_noftz_f32_slowpath) ;  /* 0x0000002000ac7944 */ /* 0x000fea0003c00000 */
[----:B------:R-:W-:-:S07]  /*1e20*/  IMAD.MOV.U32 R10, RZ, RZ, R0 ;  /* 0x000000ffff0a7224 */ /* 0x000fce00078e0000 */
.L_x_254:
[----:B------:R-:W-:Y:S05]  /*1e30*/  BSYNC.RECONVERGENT B2 ;  /* 0x0000000000027941 */ /* 0x000fea0003800200 */
.L_x_253:
        /* <DEDUP_REMOVED lines=15> */
.L_x_256:
[----:B------:R-:W-:Y:S05]  /*1f30*/  BSYNC.RECONVERGENT B2 ;  /* 0x0000000000027941 */ /* 0x000fea0003800200 */
.L_x_255:
        /* <DEDUP_REMOVED lines=8> */
.L_x_258:
[C---:B-1----:R-:W-:Y:S01]  /*1fc0*/  FMUL.FTZ R0, R12.reuse, R3 ;  /* 0x000000030c007220 */ /* 0x042fe20000410000 */
[----:B------:R-:W-:-:S03]  /*1fd0*/  FMUL.FTZ R31, R12, 0.5 ;  /* 0x3f0000000c1f7820 */ /* 0x000fc60000410000 */
[----:B------:R-:W-:-:S04]  /*1fe0*/  FFMA R3, -R0, R0, R3 ;  /* 0x0000000000037223 */ /* 0x000fc80000000103 */
[----:B------:R-:W-:-:S07]  /*1ff0*/  FFMA R31, R3, R31, R0 ;  /* 0x0000001f031f7223 */ /* 0x000fce0000000000 */
.L_x_259:
[----:B------:R-:W-:Y:S05]  /*2000*/  BSYNC.RECONVERGENT B0 ;  /* 0x0000000000007941 */ /* 0x000fea0003800200 */
.L_x_257:
        /* <DEDUP_REMOVED lines=14> */
.L_x_261:
[----:B------:R-:W-:Y:S05]  /*20f0*/  BSYNC.RECONVERGENT B2 ;  /* 0x0000000000027941 */ /* 0x000fea0003800200 */
.L_x_260:
[----:B------:R-:W-:Y:S01]  /*2100*/  BSSY.RECONVERGENT B0, `(.L_x_262) ;  /* 0x0000011000007945 */ /* 0x000fe20003800200 */
[----:B------:R-:W-:Y:S01]  /*2110*/  ISETP.GE.AND P3, PT, R13, UR13, PT ;  /* 0x0000000d0d007c0c */ /* 0x000fe2000bf66270 */
[----:B------:R-:W-:Y:S01]  /*2120*/  FFMA R0, R25, UR9, R0 ;  /* 0x0000000919007c23 */ /* 0x000fe20008000000 */
[----:B------:R-:W-:Y:S02]  /*2130*/  ISETP.GE.AND P0, PT, R11, UR13, PT ;  /* 0x0000000d0b007c0c */ /* 0x000fe4000bf06270 */
[----:B------:R-:W-:Y:S01]  /*2140*/  ISETP.GE.AND P1, PT, R9, UR13, PT ;  /* 0x0000000d09007c0c */ /* 0x000fe2000bf26270 */
[----:B------:R-:W-:-:S12]  /*2150*/  @P2 BRA `(.L_x_263) ;  /* 0x00000000002c2947 */ /* 0x000fd80003800000 */
[C---:B------:R-:W-:Y:S01]  /*2160*/  IADD3 R3, P2, PT, R15.reuse, UR12, RZ ;  /* 0x0000000c0f037c10 */ /* 0x040fe2000ff5e0ff */
[----:B------:R-:W-:-:S03]  /*2170*/  IMAD.WIDE R30, R15, 0x4, R16 ;  /* 0x000000040f1e7825 */ /* 0x000fc600078e0210 */
[C---:B------:R-:W-:Y:S01]  /*2180*/  LEA.HI.X.SX32 R10, R15.reuse, UR24, 0x1, P2 ;  /* 0x000000180f0a7c11 */ /* 0x040fe200090f0eff */
[----:B------:R-:W-:Y:S01]  /*2190*/  IMAD.WIDE R28, R15, 0x4, R20 ;  /* 0x000000040f1c7825 */ /* 0x000fe200078e0214 */
[----:B------:R-:W-:-:S03]  /*21a0*/  LEA R32, P2, R3, UR6, 0x2 ;  /* 0x0000000603207c11 */ /* 0x000fc6000f8410ff */
[----:B------:R-:W-:Y:S01]  /*21b0*/  IMAD.WIDE R38, R15, 0x4, R18 ;  /* 0x000000040f267825 */ /* 0x000fe200078e0212 */
[----:B------:R-:W-:-:S05]  /*21c0*/  LEA.HI.X R33, R3, UR7, R10, 0x2, P2 ;  /* 0x0000000703217c11 */ /* 0x000fca00090f140a */
[----:B------:R0:W-:Y:S04]  /*21d0*/  STG.E desc[UR18][R32.64], R5 ;  /* 0x0000000520007986 */ /* 0x0001e8000c101912 */
[----:B------:R0:W-:Y:S04]  /*21e0*/  STG.E desc[UR18][R30.64], R5 ;  /* 0x000000051e007986 */ /* 0x0001e8000c101912 */
[----:B------:R0:W-:Y:S04]  /*21f0*/  STG.E desc[UR18][R28.64], R7 ;  /* 0x000000071c007986 */ /* 0x0001e8000c101912 */
[----:B------:R0:W-:Y:S02]  /*2200*/  STG.E desc[UR18][R38.64], R6 ;  /* 0x0000000626007986 */ /* 0x0001e4000c101912 */
.L_x_263:
[----:B------:R-:W-:Y:S05]  /*2210*/  BSYNC.RECONVERGENT B0 ;  /* 0x0000000000007941 */ /* 0x000fea0003800200 */
.L_x_262:
[----:B------:R-:W-:Y:S04]  /*2220*/  BSSY.RECONVERGENT B0, `(.L_x_264) ;  /* 0x000000d000007945 */ /* 0x000fe80003800200 */
[----:B------:R-:W-:Y:S05]  /*2230*/  @P3 BRA `(.L_x_265) ;  /* 0x00000000002c3947 */ /* 0x000fea0003800000 */
[C---:B------:R-:W-:Y:S01]  /*2240*/  IADD3 R3, P2, PT, R13.reuse, UR12, RZ ;  /* 0x0000000c0d037c10 */ /* 0x040fe2000ff5e0ff */
[----:B0-----:R-:W-:-:S03]  /*2250*/  IMAD.WIDE R28, R13, 0x4, R16 ;  /* 0x000000040d1c7825 */ /* 0x001fc600078e0210 */
[----:B------:R-:W-:Y:S02]  /*2260*/  LEA.HI.X.SX32 R6, R13, UR24, 0x1, P2 ;  /* 0x000000180d067c11 */ /* 0x000fe400090f0eff */
[----:B------:R-:W-:-:S04]  /*2270*/  LEA R30, P2, R3, UR6, 0x2 ;  /* 0x00000006031e7c11 */ /* 0x000fc8000f8410ff */
[----:B------:R-:W-:Y:S01]  /*2280*/  LEA.HI.X R31, R3, UR7, R6, 0x2, P2 ;  /* 0x00000007031f7c11 */ /* 0x000fe200090f1406 */
[----:B------:R-:W-:-:S04]  /*2290*/  IMAD.WIDE R6, R13, 0x4, R20 ;  /* 0x000000040d067825 */ /* 0x000fc800078e0214 */
[----:B------:R-:W-:Y:S01]  /*22a0*/  IMAD.WIDE R12, R13, 0x4, R18 ;  /* 0x000000040d0c7825 */ /* 0x000fe200078e0212 */
[----:B------:R1:W-:Y:S04]  /*22b0*/  STG.E desc[UR18][R30.64], R37 ;  /* 0x000000251e007986 */ /* 0x0003e8000c101912 */
[----:B------:R1:W-:Y:S04]  /*22c0*/  STG.E desc[UR18][R28.64], R37 ;  /* 0x000000251c007986 */ /* 0x0003e8000c101912 */
[----:B------:R1:W-:Y:S04]  /*22d0*/  STG.E desc[UR18][R6.64], R4 ;  /* 0x0000000406007986 */ /* 0x0003e8000c101912 */
[----:B------:R1:W-:Y:S02]  /*22e0*/  STG.E desc[UR18][R12.64], R2 ;  /* 0x000000020c007986 */ /* 0x0003e4000c101912 */
.L_x_265:
[----:B------:R-:W-:Y:S05]  /*22f0*/  BSYNC.RECONVERGENT B0 ;  /* 0x0000000000007941 */ /* 0x000fea0003800200 */
.L_x_264:
[----:B------:R-:W-:Y:S04]  /*2300*/  BSSY.RECONVERGENT B0, `(.L_x_266) ;  /* 0x000000d000007945 */ /* 0x000fe80003800200 */
[----:B------:R-:W-:Y:S05]  /*2310*/  @P0 BRA `(.L_x_267) ;  /* 0x00000000002c0947 */ /* 0x000fea0003800000 */
[C---:B------:R-:W-:Y:S01]  /*2320*/  IADD3 R3, P0, PT, R11.reuse, UR12, RZ ;  /* 0x0000000c0b037c10 */ /* 0x040fe2000ff1e0ff */
[----:B01----:R-:W-:-:S03]  /*2330*/  IMAD.WIDE R6, R11, 0x4, R20 ;  /* 0x000000040b067825 */ /* 0x003fc600078e0214 */
        /* <DEDUP_REMOVED lines=9> */
.L_x_267:
[----:B------:R-:W-:Y:S05]  /*23d0*/  BSYNC.RECONVERGENT B0 ;  /* 0x0000000000007941 */ /* 0x000fea0003800200 */
.L_x_266:
[----:B------:R-:W-:Y:S01]  /*23e0*/  BSSY.RECONVERGENT B0, `(.L_x_268) ;  /* 0x000000e000007945 */ /* 0x000fe20003800200 */
[----:B------:R-:W-:-:S03]  /*23f0*/  FFMA R25, -R14, R0, R25 ;  /* 0x000000000e197223 */ /* 0x000fc60000000119 */
[----:B------:R-:W-:Y:S05]  /*2400*/  @P1 BRA `(.L_x_269) ;  /* 0x00000000002c1947 */ /* 0x000fea0003800000 */
[C---:B------:R-:W-:Y:S01]  /*2410*/  IADD3 R0, P0, PT, R9.reuse, UR12, RZ ;  /* 0x0000000c09007c10 */ /* 0x040fe2000ff1e0ff */
[----:B012---:R-:W-:-:S03]  /*2420*/  IMAD.WIDE R4, R9, 0x4, R16 ;  /* 0x0000000409047825 */ /* 0x007fc600078e0210 */
        /* <DEDUP_REMOVED lines=9> */
.L_x_269:
[----:B------:R-:W-:Y:S05]  /*24c0*/  BSYNC.RECONVERGENT B0 ;  /* 0x0000000000007941 */ /* 0x000fea0003800200 */
.L_x_268:
[----:B------:R-:W-:-:S04]  /*24d0*/  ULEA UR4, UR21, UR4, 0x2 ;  /* 0x0000000415047291 */ /* 0x000fc8000f8e10ff */
[----:B------:R-:W-:-:S09]  /*24e0*/  UISETP.GE.AND UP0, UPT, UR4, UR13, UPT ;  /* 0x0000000d0400728c */ /* 0x000fd2000bf06270 */
[----:B------:R-:W-:Y:S05]  /*24f0*/  BRA.U !UP0, `(.L_x_270) ;  /* 0xffffffe5088c7547 */ /* 0x000fea000b83ffff */
[----:B------:R-:W-:Y:S05]  /*2500*/  EXIT ;  /* 0x000000000000794d */ /* 0x000fea0003800000 */
.L_x_225:
[----:B------:R-:W3:Y:S01]  /*2510*/  S2R R10, SR_TID.X ;  /* 0x00000000000a7919 */ /* 0x000ee20000002100 */
[----:B------:R-:W4:Y:S01]  /*2520*/  LDCU UR10, c[0x0][0xf04] ;  /* 0x0001e080ff0a77ac */ /* 0x000f220008000800 */
[----:B------:R-:W0:Y:S01]  /*2530*/  LDCU UR11, c[0x0][0xf08] ;  /* 0x0001e100ff0b77ac */ /* 0x000e220008000800 */
[----:B------:R-:W0:Y:S01]  /*2540*/  LDCU UR9, c[0x0][0xf1c] ;  /* 0x0001e380ff0977ac */ /* 0x000e220008000800 */
[----:B------:R-:W0:Y:S01]  /*2550*/  LDCU UR8, c[0x0][0xf2c] ;  /* 0x0001e580ff0877ac */ /* 0x000e220008000800 */
[----:B------:R-:W-:-:S05]  /*2560*/  UMOV UR4, URZ ;  /* 0x000000ff00047c82 */ /* 0x000fca0008000000 */
.L_x_315:
[----:B-123--:R-:W-:-:S05]  /*2570*/  VIADD R9, R10, UR4 ;  /* 0x000000040a097c36 */ /* 0x00efca0008000000 */
[----:B------:R-:W-:-:S13]  /*2580*/  ISETP.GE.AND P0, PT, R9, UR13, PT ;  /* 0x0000000d09007c0c */ /* 0x000fda000bf06270 */
[----:B0-----:R-:W3:Y:S01]  /*2590*/  @!P0 LDC.64 R6, c[0x0][0xf30] ;  /* 0x0003cc00ff068b82 */ /* 0x001ee20000000a00 */
        /* <DEDUP_REMOVED lines=22> */
[C---:B------:R-:W-:Y:S01]  /*2700*/  @!P2 IADD3 R24, P3, PT, R7.reuse, UR12, RZ ;  /* 0x0000000c0718ac10 */ /* 0x040fe2000ff7e0ff */
[----:B------:R-:W-:Y:S01]  /*2710*/  IMAD.MOV.U32 R6, RZ, RZ, RZ ;  /* 0x000000ffff067224 */ /* 0x000fe200078e00ff */
[----:B------:R-:W-:Y:S02]  /*2720*/  MOV R0, RZ ;  /* 0x000000ff00007202 */ /* 0x000fe40000000f00 */
[----:B--2---:R-:W-:Y:S02]  /*2730*/  @!P2 LEA.HI.X.SX32 R5, R7, UR24, 0x1, P3 ;  /* 0x000000180705ac11 */ /* 0x004fe400098f0eff */
[C---:B------:R-:W-:Y:S01]  /*2740*/  @!P2 LEA R40, P3, R24.reuse, UR22, 0x2 ;  /* 0x000000161828ac11 */ /* 0x040fe2000f8610ff */
[----:B------:R-:W-:Y:S02]  /*2750*/  IMAD.MOV.U32 R37, RZ, RZ, RZ ;  /* 0x000000ffff257224 */ /* 0x000fe400078e00ff */
[----:B0-----:R-:W-:Y:S01]  /*2760*/  @!P0 IMAD.WIDE R22, R9, 0x4, R16 ;  /* 0x0000000409168825 */ /* 0x001fe200078e0210 */
[----:B------:R-:W-:-:S03]  /*2770*/  @!P2 LEA.HI.X R41, R24, UR23, R5, 0x2, P3 ;  /* 0x000000171829ac11 */ /* 0x000fc600098f1405 */
[C---:B------:R-:W-:Y:S01]  /*2780*/  @!P0 IMAD.WIDE R26, R9.reuse, 0x4, R20 ;  /* 0x00000004091a8825 */ /* 0x040fe200078e0214 */
[----:B------:R0:W2:Y:S03]  /*2790*/  @!P0 LDG.E R6, desc[UR18][R22.64] ;  /* 0x0000001216068981 */ /* 0x0000a6000c1e1900 */
[----:B------:R-:W-:Y:S01]  /*27a0*/  @!P0 IMAD.WIDE R28, R9, 0x4, R18 ;  /* 0x00000004091c8825 */ /* 0x000fe200078e0212 */
[----:B------:R1:W2:Y:S04]  /*27b0*/  @!P0 LDG.E R25, desc[UR18][R26.64] ;  /* 0x000000121a198981 */ /* 0x0002a8000c1e1900 */
[----:B------:R1:W2:Y:S01]  /*27c0*/  @!P0 LDG.E R0, desc[UR18][R28.64] ;  /* 0x000000121c008981 */ /* 0x0002a2000c1e1900 */
[----:B---3--:R-:W-:-:S05]  /*27d0*/  @!P1 FMUL R37, R2, R11 ;  /* 0x0000000b02259220 */ /* 0x008fca0000400000 */
[----:B------:R3:W-:Y:S04]  /*27e0*/  @!P1 STG.E desc[UR18][R12.64], R37 ;  /* 0x000000250c009986 */ /* 0x0007e8000c101912 */
[----:B----4-:R-:W4:Y:S04]  /*27f0*/  @!P2 LDG.E R15, desc[UR18][R14.64] ;  /* 0x000000120e0fa981 */ /* 0x010f28000c1e1900 */
[----:B------:R-:W4:Y:S01]  /*2800*/  @!P2 LDG.E R2, desc[UR18][R40.64] ;  /* 0x000000122802a981 */ /* 0x000f22000c1e1900 */
[----:B------:R-:W-:-:S04]  /*2810*/  IADD3 R5, PT, PT, R7, UR21, RZ ;  /* 0x0000001507057c10 */ /* 0x000fc8000fffe0ff */
[----:B------:R-:W-:Y:S01]  /*2820*/  ISETP.GE.AND P0, PT, R5, UR13, PT ;  /* 0x0000000d05007c0c */ /* 0x000fe2000bf06270 */
[----:B------:R-:W-:-:S12]  /*2830*/  HFMA2 R4, -RZ, RZ, 0, 0 ;  /* 0x00000000ff047431 */ /* 0x000fd800000001ff */
[----:B------:R-:W3:Y:S01]  /*2840*/  @!P0 LDC.64 R38, c[0x0][0xf30] ;  /* 0x0003cc00ff268b82 */ /* 0x000ee20000000a00 */
[----:B------:R-:W-:Y:S01]  /*2850*/  @!P0 IADD3 R11, P3, PT, R5, UR12, RZ ;  /* 0x0000000c050b8c10 */ /* 0x000fe2000ff7e0ff */
[----:B------:R-:W-:-:S03]  /*2860*/  HFMA2 R35, -RZ, RZ, 0, 0 ;  /* 0x00000000ff237431 */ /* 0x000fc600000001ff */
[----:B0-----:R-:W-:Y:S02]  /*2870*/  @!P0 LEA.HI.X.SX32 R22, R5, UR24, 0x1, P3 ;  /* 0x0000001805168c11 */ /* 0x001fe400098f0eff */
[C---:B-1----:R-:W-:Y:S01]  /*2880*/  @!P0 LEA R26, P3, R11.reuse, UR22, 0x2 ;  /* 0x000000160b1a8c11 */ /* 0x042fe2000f8610ff */
[C---:B------:R-:W-:Y:S01]  /*2890*/  @!P1 IMAD.WIDE R32, R8.reuse, 0x4, R20 ;  /* 0x0000000408209825 */ /* 0x040fe200078e0214 */
[----:B------:R-:W-:Y:S02]  /*28a0*/  MOV R28, RZ ;  /* 0x000000ff001c7202 */ /* 0x000fe40000000f00 */
[----:B------:R-:W-:Y:S01]  /*28b0*/  @!P0 LEA.HI.X R27, R11, UR23, R22, 0x2, P3 ;  /* 0x000000170b1b8c11 */ /* 0x000fe200098f1416 */
[----:B------:R-:W-:-:S03]  /*28c0*/  @!P1 IMAD.WIDE R22, R8, 0x4, R16 ;  /* 0x0000000408169825 */ /* 0x000fc600078e0210 */
[----:B------:R-:W5:Y:S01]  /*28d0*/  @!P1 LDG.E R28, desc[UR18][R32.64] ;  /* 0x00000012201c9981 */ /* 0x000f62000c1e1900 */
[----:B------:R-:W-:-:S05]  /*28e0*/  @!P1 IMAD.WIDE R30, R8, 0x4, R18 ;  /* 0x00000004081e9825 */ /* 0x000fca00078e0212 */
[----:B------:R-:W5:Y:S01]  /*28f0*/  @!P1 LDG.E R35, desc[UR18][R30.64] ;  /* 0x000000121e239981 */ /* 0x000f62000c1e1900 */
[----:B----4-:R-:W-:Y:S01]  /*2900*/  @!P2 FMUL R4, R2, R15 ;  /* 0x0000000f0204a220 */ /* 0x010fe20000400000 */
[----:B------:R-:W-:-:S06]  /*2910*/  IMAD.MOV.U32 R2, RZ, RZ, RZ ;  /* 0x000000ffff027224 */ /* 0x000fcc00078e00ff */
[----:B------:R0:W5:Y:S04]  /*2920*/  @!P1 LDG.E R2, desc[UR18][R22.64] ;  /* 0x0000001216029981 */ /* 0x000168000c1e1900 */
[----:B------:R-:W-:Y:S04]  /*2930*/  @!P2 STG.E desc[UR18][R40.64], R4 ;  /* 0x000000042800a986 */ /* 0x000fe8000c101912 */
[----:B---3--:R-:W3:Y:S04]  /*2940*/  @!P0 LDG.E R39, desc[UR18][R38.64] ;  /* 0x0000001226278981 */ /* 0x008ee8000c1e1900 */
[----:B------:R-:W3:Y:S01]  /*2950*/  @!P0 LDG.E R12, desc[UR18][R26.64] ;  /* 0x000000121a0c8981 */ /* 0x000ee2000c1e1900 */
[----:B------:R-:W-:Y:S01]  /*2960*/  IMAD.MOV.U32 R11, RZ, RZ, RZ ;  /* 0x000000ffff0b7224 */ /* 0x000fe200078e00ff */
[----:B------:R-:W-:-:S02]  /*2970*/  MOV R13, RZ ;  /* 0x000000ff000d7202 */ /* 0x000fc40000000f00 */
[----:B------:R-:W-:Y:S01]  /*2980*/  CS2R R14, SRZ ;  /* 0x00000000000e7805 */ /* 0x000fe2000001ff00 */
[----:B0-----:R-:W-:-:S04]  /*2990*/  @!P2 IMAD.WIDE R22, R7, 0x4, R16 ;  /* 0x000000040716a825 */ /* 0x001fc800078e0210 */
[----:B--2---:R-:W-:Y:S01]  /*29a0*/  FFMA R3, R6, UR8, R3 ;  /* 0x0000000806037c23 */ /* 0x004fe20008000003 */
[----:B------:R-:W-:Y:S02]  /*29b0*/  HFMA2 R24, -RZ, RZ, 0, 0 ;  /* 0x00000000ff187431 */ /* 0x000fe400000001ff */
[C---:B------:R-:W-:Y:S01]  /*29c0*/  @!P2 IMAD.WIDE R32, R7.reuse, 0x4, R20 ;  /* 0x000000040720a825 */ /* 0x040fe200078e0214 */
[----:B------:R0:W5:Y:S03]  /*29d0*/  @!P2 LDG.E R13, desc[UR18][R22.64] ;  /* 0x00000012160da981 */ /* 0x000166000c1e1900 */
[----:B------:R-:W-:Y:S01]  /*29e0*/  @!P2 IMAD.WIDE R30, R7, 0x4, R18 ;  /* 0x00000004071ea825 */ /* 0x000fe200078e0212 */
[----:B------:R1:W5:Y:S03]  /*29f0*/  @!P2 LDG.E R14, desc[UR18][R32.64] ;  /* 0x00000012200ea981 */ /* 0x000366000c1e1900 */
[----:B------:R-:W-:Y:S01]  /*2a00*/  FMUL R34, R3, UR16 ;  /* 0x0000001003227c20 */ /* 0x000fe20008400000 */
[----:B------:R2:W5:Y:S01]  /*2a10*/  @!P2 LDG.E R15, desc[UR18][R30.64] ;  /* 0x000000121e0fa981 */ /* 0x000562000c1e1900 */
[----:B0-----:R-:W-:-:S02]  /*2a20*/  CS2R R22, SRZ ;  /* 0x0000000000167805 */ /* 0x001fc4000001ff00 */
[----:B------:R-:W-:Y:S01]  /*2a30*/  FFMA R25, R25, UR10, R34 ;  /* 0x0000000a19197c23 */ /* 0x000fe20008000022 */
[----:B-1----:R-:W-:-:S04]  /*2a40*/  @!P0 IMAD.WIDE R32, R5, 0x4, R16 ;  /* 0x0000000405208825 */ /* 0x002fc800078e0210 */
[----:B--2---:R-:W-:-:S04]  /*2a50*/  @!P0 IMAD.WIDE R30, R5, 0x4, R20 ;  /* 0x00000004051e8825 */ /* 0x004fc800078e0214 */
[----:B------:R-:W-:Y:S02]  /*2a60*/  IMAD.U32 R29, RZ, RZ, UR17 ;  /* 0x00000011ff1d7e24 */ /* 0x000fe4000f8e00ff */
[C---:B------:R-:W-:Y:S01]  /*2a70*/  FMUL R34, R3.reuse, UR5 ;  /* 0x0000000503227c20 */ /* 0x040fe20008400000 */
[----:B------:R-:W-:Y:S03]  /*2a80*/  BSSY.RECONVERGENT B2, `(.L_x_271) ;  /* 0x0000017000027945 */ /* 0x000fe60003800200 */
[----:B------:R-:W-:Y:S01]  /*2a90*/  FMUL R3, R3, R34 ;  /* 0x0000002203037220 */ /* 0x000fe20000400000 */
[----:B------:R-:W-:Y:S01]  /*2aa0*/  ISETP.GE.AND P2, PT, R9, UR13, PT ;  /* 0x0000000d09007c0c */ /* 0x000fe2000bf46270 */
[----:B---3--:R-:W-:Y:S02]  /*2ab0*/  @!P0 FMUL R11, R12, R39 ;  /* 0x000000270c0b8220 */ /* 0x008fe40000400000 */
[----:B------:R-:W0:Y:S03]  /*2ac0*/  MUFU.RCP R12, UR17 ;  /* 0x00000011000c7d08 */ /* 0x000e260008001000 */
[----:B------:R1:W-:Y:S04]  /*2ad0*/  @!P0 STG.E desc[UR18][R26.64], R11 ;  /* 0x0000000b1a008986 */ /* 0x0003e8000c101912 */
[----:B------:R-:W5:Y:S04]  /*2ae0*/  @!P0 LDG.E R22, desc[UR18][R32.64] ;  /* 0x0000001220168981 */ /* 0x000f68000c1e1900 */
[----:B------:R-:W5:Y:S01]  /*2af0*/  @!P0 LDG.E R23, desc[UR18][R30.64] ;  /* 0x000000121e178981 */ /* 0x000f62000c1e1900 */
[----:B-1----:R-:W-:-:S04]  /*2b00*/  @!P0 IMAD.WIDE R26, R5, 0x4, R18 ;  /* 0x00000004051a8825 */ /* 0x002fc800078e0212 */
[C---:B0-----:R-:W-:Y:S01]  /*2b10*/  FFMA R29, R12.reuse, -R29, 1 ;  /* 0x3f8000000c1d7423 */ /* 0x041fe2000000081d */
[----:B------:R0:W5:Y:S01]  /*2b20*/  @!P0 LDG.E R24, desc[UR18][R26.64] ;  /* 0x000000121a188981 */ /* 0x000162000c1e1900 */
[----:B------:R-:W1:Y:S02]  /*2b30*/  FCHK P0, R25, UR17 ;  /* 0x0000001119007d02 */ /* 0x000e640008000000 */
[----:B------:R-:W-:-:S04]  /*2b40*/  FFMA R12, R12, R29, R12 ;  /* 0x0000001d0c0c7223 */ /* 0x000fc8000000000c */
[----:B------:R-:W-:-:S04]  /*2b50*/  FFMA R29, R12, R25, RZ ;  /* 0x000000190c1d7223 */ /* 0x000fc800000000ff */
[----:B0-----:R-:W-:Y:S01]  /*2b60*/  FFMA R27, R29, -UR17, R25 ;  /* 0x800000111d1b7c23 */ /* 0x001fe20008000019 */
[----:B------:R-:W-:-:S03]  /*2b70*/  FFMA R26, R0, UR11, R3 ;  /* 0x0000000b001a7c23 */ /* 0x000fc60008000003 */
[----:B------:R-:W-:Y:S01]  /*2b80*/  FFMA R27, R12, R27, R29 ;  /* 0x0000001b0c1b7223 */ /* 0x000fe2000000001d */
[----:B-1----:R-:W-:Y:S06]  /*2b90*/  @!P0 BRA `(.L_x_272) ;  /* 0x0000000000148947 */ /* 0x002fec0003800000 */
[----:B------:R-:W-:Y:S02]  /*2ba0*/  MOV R3, R25 ;  /* 0x0000001900037202 */ /* 0x000fe40000000f00 */
[----:B------:R-:W-:Y:S02]  /*2bb0*/  MOV R0, UR17 ;  /* 0x0000001100007c02 */ /* 0x000fe40008000f00 */
[----:B------:R-:W-:-:S07]  /*2bc0*/  MOV R12, 0x2be0 ;  /* 0x00002be0000c7802 */ /* 0x000fce0000000f00 */
[----:B-----5:R-:W-:Y:S05]  /*2bd0*/  CALL.REL.NOINC `($__internal_5_$__cuda_sm3x_div_rn_noftz_f32_slowpath) ;  /* 0x00000014003c7944 */ /* 0x020fea0003c00000 */
[----:B------:R-:W-:-:S07]  /*2be0*/  IMAD.MOV.U32 R27, RZ, RZ, R0 ;  /* 0x000000ffff1b7224 */ /* 0x000fce00078e0000 */
.L_x_272:
[----:B------:R-:W-:Y:S05]  /*2bf0*/  BSYNC.RECONVERGENT B2 ;  /* 0x0000000000027941 */ /* 0x000fea0003800200 */
.L_x_271:
        /* <DEDUP_REMOVED lines=15> */
.L_x_274:
[----:B------:R-:W-:Y:S05]  /*2cf0*/  BSYNC.RECONVERGENT B2 ;  /* 0x0000000000027941 */ /* 0x000fea0003800200 */
.L_x_273:
[----:B------:R-:W-:Y:S01]  /*2d00*/  IADD3 R0, PT, PT, R3, -0xd000000, RZ ;  /* 0xf300000003007810 */ /* 0x000fe20007ffe0ff */
[----:B------:R0:W1:Y:S01]  /*2d10*/  MUFU.RSQ R12, R3 ;  /* 0x00000003000c7308 */ /* 0x0000620000001400 */
[----:B------:R-:W-:Y:S02]  /*2d20*/  BSSY.RECONVERGENT B0, `(.L_x_275) ;  /* 0x000000a000007945 */ /* 0x000fe40003800200 */
[----:B------:R-:W-:-:S13]  /*2d30*/  ISETP.GT.U32.AND P0, PT, R0, 0x727fffff, PT ;  /* 0x727fffff0000780c */ /* 0x000fda0003f04070 */
[----:B0-----:R-:W-:Y:S05]  /*2d40*/  @!P0 BRA `(.L_x_276) ;  /* 0x00000000000c8947 */ /* 0x001fea0003800000 */
[----:B------:R-:W-:-:S07]  /*2d50*/  MOV R0, 0x2d70 ;  /* 0x00002d7000007802 */ /* 0x000fce0000000f00 */
[----:B-1---5:R-:W-:Y:S05]  /*2d60*/  CALL.REL.NOINC `($__internal_4_$__cuda_sm20_sqrt_rn_f32_slowpath) ;  /* 0x0000001000807944 */ /* 0x022fea0003c00000 */
[----:B------:R-:W-:Y:S05]  /*2d70*/  BRA `(.L_x_277) ;  /* 0x0000000000107947 */ /* 0x000fea0003800000 */
.L_x_276:
[C---:B-1----:R-:W-:Y:S01]  /*2d80*/  FMUL.FTZ R0, R12.reuse, R3 ;  /* 0x000000030c007220 */ /* 0x042fe20000410000 */
[----:B------:R-:W-:-:S03]  /*2d90*/  FMUL.FTZ R31, R12, 0.5 ;  /* 0x3f0000000c1f7820 */ /* 0x000fc60000410000 */
[----:B------:R-:W-:-:S04]  /*2da0*/  FFMA R3, -R0, R0, R3 ;  /* 0x0000000000037223 */ /* 0x000fc80000000103 */
[----:B------:R-:W-:-:S07]  /*2db0*/  FFMA R31, R3, R31, R0 ;  /* 0x0000001f031f7223 */ /* 0x000fce0000000000 */
.L_x_277:
[----:B------:R-:W-:Y:S05]  /*2dc0*/  BSYNC.RECONVERGENT B0 ;  /* 0x0000000000007941 */ /* 0x000fea0003800200 */
.L_x_275:
        /* <DEDUP_REMOVED lines=13> */
[----:B-----5:R-:W-:Y:S05]  /*2ea0*/  CALL.REL.NOINC `($__internal_5_$__cuda_sm3x_div_rn_noftz_f32_slowpath) ;  /* 0x0000001000887944 */ /* 0x020fea0003c00000 */
.L_x_279:
[----:B------:R-:W-:Y:S05]  /*2eb0*/  BSYNC.RECONVERGENT B2 ;  /* 0x0000000000027941 */ /* 0x000fea0003800200 */
.L_x_278:
        /* <DEDUP_REMOVED lines=22> */
[----:B------:R-:W-:Y:S05]  /*3020*/  CALL.REL.NOINC `($__internal_5_$__cuda_sm3x_div_rn_noftz_f32_slowpath) ;  /* 0x0000001000287944 */ /* 0x000fea0003c00000 */
[----:B------:R-:W-:-:S07]  /*3030*/  MOV R34, R0 ;  /* 0x0000000000227202 */ /* 0x000fce0000000f00 */
.L_x_281:
[----:B------:R-:W-:Y:S05]  /*3040*/  BSYNC.RECONVERGENT B2 ;  /* 0x0000000000027941 */ /* 0x000fea0003800200 */
.L_x_280:
        /* <DEDUP_REMOVED lines=10> */
[----:B------:R-:W-:Y:S02]  /*30f0*/  MOV R3, R35 ;  /* 0x0000002300037202 */ /* 0x000fe40000000f00 */
[----:B------:R-:W-:Y:S02]  /*3100*/  MOV R0, UR20 ;  /* 0x0000001400007c02 */ /* 0x000fe40008000f00 */
[----:B------:R-:W-:-:S07]  /*3110*/  MOV R12, 0x3130 ;  /* 0x00003130000c7802 */ /* 0x000fce0000000f00 */
[----:B------:R-:W-:Y:S05]  /*3120*/  CALL.REL.NOINC `($__internal_5_$__cuda_sm3x_div_rn_noftz_f32_slowpath) ;  /* 0x0000000c00e87944 */ /* 0x000fea0003c00000 */
[----:B------:R-:W-:-:S07]  /*3130*/  IMAD.MOV.U32 R3, RZ, RZ, R0 ;  /* 0x000000ffff037224 */ /* 0x000fce00078e0000 */
.L_x_283:
[----:B------:R-:W-:Y:S05]  /*3140*/  BSYNC.RECONVERGENT B2 ;  /* 0x0000000000027941 */ /* 0x000fea0003800200 */
.L_x_282:
        /* <DEDUP_REMOVED lines=8> */
.L_x_285:
[C---:B-1----:R-:W-:Y:S01]  /*31d0*/  FMUL.FTZ R0, R12.reuse, R3 ;  /* 0x000000030c007220 */ /* 0x042fe20000410000 */
[----:B------:R-:W-:-:S03]  /*31e0*/  FMUL.FTZ R31, R12, 0.5 ;  /* 0x3f0000000c1f7820 */ /* 0x000fc60000410000 */
[----:B------:R-:W-:-:S04]  /*31f0*/  FFMA R3, -R0, R0, R3 ;  /* 0x0000000000037223 */ /* 0x000fc80000000103 */
[----:B------:R-:W-:-:S07]  /*3200*/  FFMA R31, R3, R31, R0 ;  /* 0x0000001f031f7223 */ /* 0x000fce0000000000 */
.L_x_286:
[----:B------:R-:W-:Y:S05]  /*3210*/  BSYNC.RECONVERGENT B0 ;  /* 0x0000000000007941 */ /* 0x000fea0003800200 */
.L_x_284:
        /* <DEDUP_REMOVED lines=14> */
.L_x_288:
[----:B------:R-:W-:Y:S05]  /*3300*/  BSYNC.RECONVERGENT B2 ;  /* 0x0000000000027941 */ /* 0x000fea0003800200 */
.L_x_287:
        /* <DEDUP_REMOVED lines=22> */
.L_x_290:
[----:B------:R-:W-:Y:S05]  /*3470*/  BSYNC.RECONVERGENT B2 ;  /* 0x0000000000027941 */ /* 0x000fea0003800200 */
.L_x_289:
        /* <DEDUP_REMOVED lines=14> */
[----:B------:R-:W-:-:S07]  /*3560*/  MOV R3, R0 ;  /* 0x0000000000037202 */ /* 0x000fce0000000f00 */
.L_x_292:
[----:B------:R-:W-:Y:S05]  /*3570*/  BSYNC.RECONVERGENT B2 ;  /* 0x0000000000027941 */ /* 0x000fea0003800200 */
.L_x_291:
        /* <DEDUP_REMOVED lines=8> */
.L_x_294:
[C---:B------:R-:W-:Y:S01]  /*3600*/  FMUL.FTZ R0, R12.reuse, R3 ;  /* 0x000000030c007220 */ /* 0x040fe20000410000 */
[----:B------:R-:W-:-:S03]  /*3610*/  FMUL.FTZ R31, R12, 0.5 ;  /* 0x3f0000000c1f7820 */ /* 0x000fc60000410000 */
[----:B------:R-:W-:-:S04]  /*3620*/  FFMA R3, -R0, R0, R3 ;  /* 0x0000000000037223 */ /* 0x000fc80000000103 */
[----:B------:R-:W-:-:S07]  /*3630*/  FFMA R31, R3, R31, R0 ;  /* 0x0000001f031f7223 */ /* 0x000fce0000000000 */
.L_x_295:
[----:B------:R-:W-:Y:S05]  /*3640*/  BSYNC.RECONVERGENT B0 ;  /* 0x0000000000007941 */ /* 0x000fea0003800200 */
.L_x_293:
        /* <DEDUP_REMOVED lines=10> */
[----:B------:R-:W-:Y:S02]  /*36f0*/  MOV R3, R4 ;  /* 0x0000000400037202 */ /* 0x000fe40000000f00 */
[----:B------:R-:W-:Y:S02]  /*3700*/  MOV R0, R31 ;  /* 0x0000001f00007202 */ /* 0x000fe40000000f00 */
[----:B------:R-:W-:-:S07]  /*3710*/  MOV R12, 0x3730 ;  /* 0x00003730000c7802 */ /* 0x000fce0000000f00 */
[----:B------:R-:W-:Y:S05]  /*3720*/  CALL.REL.NOINC `($__internal_5_$__cuda_sm3x_div_rn_noftz_f32_slowpath) ;  /* 0x0000000800687944 */ /* 0x000fea0003c00000 */
.L_x_297:
[----:B------:R-:W-:Y:S05]  /*3730*/  BSYNC.RECONVERGENT B2 ;  /* 0x0000000000027941 */ /* 0x000fea0003800200 */
.L_x_296:
        /* <DEDUP_REMOVED lines=17> */
[----:B------:R-:W-:Y:S02]  /*3850*/  MOV R3, R23 ;  /* 0x0000001700037202 */ /* 0x000fe40000000f00 */
[----:B------:R-:W-:Y:S02]  /*3860*/  MOV R0, UR17 ;  /* 0x0000001100007c02 */ /* 0x000fe40008000f00 */
[----:B------:R-:W-:-:S07]  /*3870*/  MOV R12, 0x3890 ;  /* 0x00003890000c7802 */ /* 0x000fce0000000f00 */
[----:B------:R-:W-:Y:S05]  /*3880*/  CALL.REL.NOINC `($__internal_5_$__cuda_sm3x_div_rn_noftz_f32_slowpath) ;  /* 0x0000000800107944 */ /* 0x000fea0003c00000 */
[----:B------:R-:W-:-:S07]  /*3890*/  IMAD.MOV.U32 R4, RZ, RZ, R0 ;  /* 0x000000ffff047224 */ /* 0x000fce00078e0000 */
.L_x_299:
[----:B------:R-:W-:Y:S05]  /*38a0*/  BSYNC.RECONVERGENT B2 ;  /* 0x0000000000027941 */ /* 0x000fea0003800200 */
.L_x_298:
        /* <DEDUP_REMOVED lines=15> */
.L_x_301:
[----:B------:R-:W-:Y:S05]  /*39a0*/  BSYNC.RECONVERGENT B2 ;  /* 0x0000000000027941 */ /* 0x000fea0003800200 */
.L_x_300:
        /* <DEDUP_REMOVED lines=8> */
.L_x_303:
[C---:B-1----:R-:W-:Y:S01]  /*3a30*/  FMUL.FTZ R0, R12.reuse, R3 ;  /* 0x000000030c007220 */ /* 0x042fe20000410000 */
[----:B------:R-:W-:-:S03]  /*3a40*/  FMUL.FTZ R31, R12, 0.5 ;  /* 0x3f0000000c1f7820 */ /* 0x000fc60000410000 */
[----:B------:R-:W-:-:S04]  /*3a50*/  FFMA R3, -R0, R0, R3 ;  /* 0x0000000000037223 */ /* 0x000fc80000000103 */
[----:B------:R-:W-:-:S07]  /*3a60*/  FFMA R31, R3, R31, R0 ;  /* 0x0000001f031f7223 */ /* 0x000fce0000000000 */
.L_x_304:
[----:B------:R-:W-:Y:S05]  /*3a70*/  BSYNC.RECONVERGENT B0 ;  /* 0x0000000000007941 */ /* 0x000fea0003800200 */
.L_x_302:
        /* <DEDUP_REMOVED lines=14> */
.L_x_306:
[----:B------:R-:W-:Y:S05]  /*3b60*/  BSYNC.RECONVERGENT B2 ;  /* 0x0000000000027941 */ /* 0x000fea0003800200 */
.L_x_305:
[----:B------:R-:W-:Y:S01]  /*3b70*/  BSSY.RECONVERGENT B0, `(.L_x_307) ;  /* 0x0000010000007945 */ /* 0x000fe20003800200 */
[----:B------:R-:W-:Y:S02]  /*3b80*/  ISETP.GE.AND P3, PT, R8, UR13, PT ;  /* 0x0000000d08007c0c */ /* 0x000fe4000bf66270 */
        /* <DEDUP_REMOVED lines=14> */
.L_x_308:
[----:B------:R-:W-:Y:S05]  /*3c70*/  BSYNC.RECONVERGENT B0 ;  /* 0x0000000000007941 */ /* 0x000fea0003800200 */
.L_x_307:
[----:B------:R-:W-:Y:S04]  /*3c80*/  BSSY.RECONVERGENT B0, `(.L_x_309) ;  /* 0x000000d000007945 */ /* 0x000fe80003800200 */
[----:B------:R-:W-:Y:S05]  /*3c90*/  @P3 BRA `(.L_x_310) ;  /* 0x00000000002c3947 */ /* 0x000fea0003800000 */
[C---:B------:R-:W-:Y:S01]  /*3ca0*/  IADD3 R3, P2, PT, R8.reuse, UR12, RZ ;  /* 0x0000000c08037c10 */ /* 0x040fe2000ff5e0ff */
[----:B0-----:R-:W-:-:S03]  /*3cb0*/  IMAD.WIDE R32, R8, 0x4, R16 ;  /* 0x0000000408207825 */ /* 0x001fc600078e0210 */
        /* <DEDUP_REMOVED lines=9> */
.L_x_310:
[----:B------:R-:W-:Y:S05]  /*3d50*/  BSYNC.RECONVERGENT B0 ;  /* 0x0000000000007941 */ /* 0x000fea0003800200 */
.L_x_309:
[----:B------:R-:W-:Y:S04]  /*3d60*/  BSSY.RECONVERGENT B0, `(.L_x_311) ;  /* 0x000000d000007945 */ /* 0x000fe80003800200 */
[----:B------:R-:W-:Y:S05]  /*3d70*/  @P0 BRA `(.L_x_312) ;  /* 0x00000000002c0947 */ /* 0x000fea0003800000 */
[C---:B------:R-:W-:Y:S01]  /*3d80*/  IADD3 R3, P0, PT, R7.reuse, UR12, RZ ;  /* 0x0000000c07037c10 */ /* 0x040fe2000ff1e0ff */
[----:B-1----:R-:W-:-:S03]  /*3d90*/  IMAD.WIDE R8, R7, 0x4, R16 ;  /* 0x0000000407087825 */ /* 0x002fc600078e0210 */
[C---:B------:R-:W-:Y:S01]  /*3da0*/  LEA.HI.X.SX32 R4, R7.reuse, UR24, 0x1, P0 ;  /* 0x0000001807047c11 */ /* 0x040fe200080f0eff */
[----:B------:R-:W-:Y:S01]  /*3db0*/  IMAD.WIDE R28, R7, 0x4, R20 ;  /* 0x00000004071c7825 */ /* 0x000fe200078e0214 */
[----:B------:R-:W-:-:S03]  /*3dc0*/  LEA R2, P0, R3, UR6, 0x2 ;  /* 0x0000000603027c11 */ /* 0x000fc6000f8010ff */
[----:B0-----:R-:W-:Y:S01]  /*3dd0*/  IMAD.WIDE R6, R7, 0x4, R18 ;  /* 0x0000000407067825 */ /* 0x001fe200078e0212 */
[----:B------:R-:W-:-:S05]  /*3de0*/  LEA.HI.X R3, R3, UR7, R4, 0x2, P0 ;  /* 0x0000000703037c11 */ /* 0x000fca00080f1404 */
[----:B------:R2:W-:Y:S04]  /*3df0*/  STG.E desc[UR18][R2.64], R13 ;  /* 0x0000000d02007986 */ /* 0x0005e8000c101912 */
[----:B------:R2:W-:Y:S04]  /*3e00*/  STG.E desc[UR18][R8.64], R13 ;  /* 0x0000000d08007986 */ /* 0x0005e8000c101912 */
[----:B------:R2:W-:Y:S04]  /*3e10*/  STG.E desc[UR18][R28.64], R14 ;  /* 0x0000000e1c007986 */ /* 0x0005e8000c101912 */
[----:B------:R2:W-:Y:S02]  /*3e20*/  STG.E desc[UR18][R6.64], R15 ;  /* 0x0000000f06007986 */ /* 0x0005e4000c101912 */
.L_x_312:
[----:B------:R-:W-:Y:S05]  /*3e30*/  BSYNC.RECONVERGENT B0 ;  /* 0x0000000000007941 */ /* 0x000fea0003800200 */
.L_x_311:
[----:B------:R-:W-:Y:S01]  /*3e40*/  BSSY.RECONVERGENT B0, `(.L_x_313) ;  /* 0x000000e000007945 */ /* 0x000fe20003800200 */
[----:B------:R-:W-:-:S03]  /*3e50*/  FFMA R27, -R27, R0, R22 ;  /* 0x000000001b1b7223 */ /* 0x000fc60000000116 */
[----:B------:R-:W-:Y:S05]  /*3e60*/  @P1 BRA `(.L_x_314) ;  /* 0x00000000002c1947 */ /* 0x000fea0003800000 */
[C---:B------:R-:W-:Y:S01]  /*3e70*/  IADD3 R0, P0, PT, R5.reuse, UR12, RZ ;  /* 0x0000000c05007c10 */ /* 0x040fe2000ff1e0ff */
[----:B0-2---:R-:W-:-:S03]  /*3e80*/  IMAD.WIDE R6, R5, 0x4, R16 ;  /* 0x0000000405067825 */ /* 0x005fc600078e0210 */
[C---:B------:R-:W-:Y:S01]  /*3e90*/  LEA.HI.X.SX32 R3, R5.reuse, UR24, 0x1, P0 ;  /* 0x0000001805037c11 */ /* 0x040fe200080f0eff */
[----:B-1----:R-:W-:Y:S01]  /*3ea0*/  IMAD.WIDE R8, R5, 0x4, R20 ;  /* 0x0000000405087825 */ /* 0x002fe200078e0214 */
[----:B------:R-:W-:-:S03]  /*3eb0*/  LEA R2, P0, R0, UR6, 0x2 ;  /* 0x0000000600027c11 */ /* 0x000fc6000f8010ff */
[----:B------:R-:W-:Y:S01]  /*3ec0*/  IMAD.WIDE R4, R5, 0x4, R18 ;  /* 0x0000000405047825 */ /* 0x000fe200078e0212 */
[----:B------:R-:W-:-:S05]  /*3ed0*/  LEA.HI.X R3, R0, UR7, R3, 0x2, P0 ;  /* 0x0000000700037c11 */ /* 0x000fca00080f1403 */
[----:B------:R3:W-:Y:S04]  /*3ee0*/  STG.E desc[UR18][R2.64], R27 ;  /* 0x0000001b02007986 */ /* 0x0007e8000c101912 */
[----:B------:R3:W-:Y:S04]  /*3ef0*/  STG.E desc[UR18][R6.64], R27 ;  /* 0x0000001b06007986 */ /* 0x0007e8000c101912 */
[----:B------:R3:W-:Y:S04]  /*3f00*/  STG.E desc[UR18][R8.64], R23 ;  /* 0x0000001708007986 */ /* 0x0007e8000c101912 */
[----:B------:R3:W-:Y:S02]  /*3f10*/  STG.E desc[UR18][R4.64], R24 ;  /* 0x0000001804007986 */ /* 0x0007e4000c101912 */
.L_x_314:
[----:B------:R-:W-:Y:S05]  /*3f20*/  BSYNC.RECONVERGENT B0 ;  /* 0x0000000000007941 */ /* 0x000fea0003800200 */
.L_x_313:
[----:B------:R-:W-:-:S04]  /*3f30*/  ULEA UR4, UR21, UR4, 0x2 ;  /* 0x0000000415047291 */ /* 0x000fc8000f8e10ff */
[----:B------:R-:W-:-:S09]  /*3f40*/  UISETP.GE.AND UP0, UPT, UR4, UR13, UPT ;  /* 0x0000000d0400728c */ /* 0x000fd2000bf06270 */
[----:B------:R-:W-:Y:S05]  /*3f50*/  BRA.U !UP0, `(.L_x_315) ;  /* 0xffffffe508847547 */ /* 0x000fea000b83ffff */
[----:B------:R-:W-:Y:S05]  /*3f60*/  EXIT ;  /* 0x000000000000794d */ /* 0x000fea0003800000 */
        .weak           $__internal_4_$__cuda_sm20_sqrt_rn_f32_slowpath
        .type           $__internal_4_$__cuda_sm20_sqrt_rn_f32_slowpath,@function
        .size           $__internal_4_$__cuda_sm20_sqrt_rn_f32_slowpath,($__internal_5_$__cuda_sm3x_div_rn_noftz_f32_slowpath - $__internal_4_$__cuda_sm20_sqrt_rn_f32_slowpath)
$__internal_4_$__cuda_sm20_sqrt_rn_f32_slowpath:
        /* <DEDUP_REMOVED lines=19> */
.L_x_316:
[----:B------:R-:W-:Y:S01]  /*40a0*/  MOV R32, R0 ;  /* 0x0000000000207202 */ /* 0x000fe20000000f00 */
[----:B------:R-:W-:-:S04]  /*40b0*/  IMAD.MOV.U32 R33, RZ, RZ, 0x0 ;  /* 0x00000000ff217424 */ /* 0x000fc800078e00ff */
[----:B------:R-:W-:Y:S05]  /*40c0*/  RET.REL.NODEC R32 `(_Z25multi_tensor_apply_kernelI18TensorListMetadataILi5ELb0EEN18transformer_engine17multi_tensor_adam27AdamCapturableMasterFunctorIffEEJffPiifPfNS3_10adamMode_tEfS7_EEvlPViT_T0_DpT1_) ;  /* 0xffffffbc20cc7950 */ /* 0x000fea0003c3ffff */
        .weak           $__internal_5_$__cuda_sm3x_div_rn_noftz_f32_slowpath
        .type           $__internal_5_$__cuda_sm3x_div_rn_noftz_f32_slowpath,@function
        .size           $__internal_5_$__cuda_sm3x_div_rn_noftz_f32_slowpath,($_Z25multi_tensor_apply_kernelI18TensorListMetadataILi5ELb0EEN18transformer_engine17multi_tensor_adam27AdamCapturableMasterFunctorIffEEJffPiifPfNS3_10adamMode_tEfS7_EEvlPViT_T0_DpT1_$__internal_accurate_pow - $__internal_5_$__cuda_sm3x_div_rn_noftz_f32_slowpath)
$__internal_5_$__cuda_sm3x_div_rn_noftz_f32_slowpath:
        /* <DEDUP_REMOVED lines=34> */
.L_x_318:
        /* <DEDUP_REMOVED lines=51> */
.L_x_325:
[----:B------:R-:W-:-:S04]  /*4620*/  LOP3.LUT R30, R30, 0x80000000, RZ, 0xc0, !PT ;  /* 0x800000001e1e7812 */ /* 0x000fc800078ec0ff */
[----:B------:R-:W-:Y:S01]  /*4630*/  LOP3.LUT R30, R30, 0x7f800000, RZ, 0xfc, !PT ;  /* 0x7f8000001e1e7812 */ /* 0x000fe200078efcff */
[----:B------:R-:W-:Y:S06]  /*4640*/  BRA `(.L_x_326) ;  /* 0x0000000000047947 */ /* 0x000fec0003800000 */
.L_x_324:
[----:B------:R-:W-:-:S07]  /*4650*/  IMAD R30, R33, 0x800000, R30 ;  /* 0x00800000211e7824 */ /* 0x000fce00078e021e */
.L_x_326:
[----:B------:R-:W-:Y:S05]  /*4660*/  BSYNC.RECONVERGENT B1 ;  /* 0x0000000000017941 */ /* 0x000fea0003800200 */
.L_x_323:
[----:B------:R-:W-:Y:S01]  /*4670*/  MOV R0, R30 ;  /* 0x0000001e00007202 */ /* 0x000fe20000000f00 */
[----:B------:R-:W-:Y:S06]  /*4680*/  BRA `(.L_x_327) ;  /* 0x0000000000207947 */ /* 0x000fec0003800000 */
.L_x_322:
[----:B------:R-:W-:-:S04]  /*4690*/  LOP3.LUT R0, R0, 0x80000000, R3, 0x48, !PT ;  /* 0x8000000000007812 */ /* 0x000fc800078e4803 */
[----:B------:R-:W-:Y:S01]  /*46a0*/  LOP3.LUT R0, R0, 0x7f800000, RZ, 0xfc, !PT ;  /* 0x7f80000000007812 */ /* 0x000fe200078efcff */
[----:B------:R-:W-:Y:S06]  /*46b0*/  BRA `(.L_x_327) ;  /* 0x0000000000147947 */ /* 0x000fec0003800000 */
.L_x_321:
[----:B------:R-:W-:Y:S01]  /*46c0*/  LOP3.LUT R0, R0, 0x80000000, R3, 0x48, !PT ;  /* 0x8000000000007812 */ /* 0x000fe200078e4803 */
[----:B------:R-:W-:Y:S06]  /*46d0*/  BRA `(.L_x_327) ;  /* 0x00000000000c7947 */ /* 0x000fec0003800000 */
.L_x_320:
[----:B------:R-:W0:Y:S01]  /*46e0*/  MUFU.RSQ R0, -QNAN ;  /* 0xffc0000000007908 */ /* 0x000e220000001400 */
[----:B------:R-:W-:Y:S05]  /*46f0*/  BRA `(.L_x_327) ;  /* 0x0000000000047947 */ /* 0x000fea0003800000 */
.L_x_319:
[----:B------:R-:W-:-:S07]  /*4700*/  FADD.FTZ R0, R3, R0 ;  /* 0x0000000003007221 */ /* 0x000fce0000010000 */
.L_x_327:
[----:B------:R-:W-:Y:S05]  /*4710*/  BSYNC.RECONVERGENT B0 ;  /* 0x0000000000007941 */ /* 0x000fea0003800200 */
.L_x_317:
[----:B------:R-:W-:Y:S01]  /*4720*/  MOV R30, R12 ;  /* 0x0000000c001e7202 */ /* 0x000fe20000000f00 */
[----:B------:R-:W-:-:S04]  /*4730*/  IMAD.MOV.U32 R31, RZ, RZ, 0x0 ;  /* 0x00000000ff1f7424 */ /* 0x000fc800078e00ff */
[----:B0-----:R-:W-:Y:S05]  /*4740*/  RET.REL.NODEC R30 `(_Z25multi_tensor_apply_kernelI18TensorListMetadataILi5ELb0EEN18transformer_engine17multi_tensor_adam27AdamCapturableMasterFunctorIffEEJffPiifPfNS3_10adamMode_tEfS7_EEvlPViT_T0_DpT1_) ;  /* 0xffffffb81e2c7950 */ /* 0x001fea0003c3ffff */
        .type           $_Z25multi_tensor_apply_kernelI18TensorListMetadataILi5ELb0EEN18transformer_engine17multi_tensor_adam27AdamCapturableMasterFunctorIffEEJffPiifPfNS3_10adamMode_tEfS7_EEvlPViT_T0_DpT1_$__internal_accurate_pow,@function
        .size           $_Z25multi_tensor_apply_kernelI18TensorListMetadataILi5ELb0EEN18transformer_engine17multi_tensor_adam27AdamCapturableMasterFunctorIffEEJffPiifPfNS3_10adamMode_tEfS7_EEvlPViT_T0_DpT1_$__internal_accurate_pow,(.L_x_5870 - $_Z25multi_tensor_apply_kernelI18TensorListMetadataILi5ELb0EEN18transformer_engine17multi_tensor_adam27AdamCapturableMasterFunctorIffEEJffPiifPfNS3_10adamMode_tEfS7_EEvlPViT_T0_DpT1_$__internal_accurate_pow)
$_Z25multi_tensor_apply_kernelI18TensorListMetadataILi5ELb0EEN18transformer_engine17multi_tensor_adam27AdamCapturableMasterFunctorIffEEJffPiifPfNS3_10adamMode_tEfS7_EEvlPViT_T0_DpT1_$__internal_accurate_pow:
        /* <DEDUP_REMOVED lines=170> */
.L_x_328:
[----:B------:R-:W-:Y:S02]  /*51f0*/  DFMA R10, R14, R8, R8 ;  /* 0x000000080e0a722b */ /* 0x000fe40000000008 */
[----:B------:R-:W-:-:S08]  /*5200*/  DSETP.NEU.AND P2, PT, |R8|, +INF , PT ;  /* 0x7ff000000800742a */ /* 0x000fd00003f4d200 */
[----:B------:R-:W-:Y:S02]  /*5210*/  FSEL R8, R8, R10, !P2 ;  /* 0x0000000a08087208 */ /* 0x000fe40005000000 */
[----:B------:R-:W-:Y:S02]  /*5220*/  FSEL R5, R9, R11, !P2 ;  /* 0x0000000b09057208 */ /* 0x000fe40005000000 */
[----:B------:R-:W-:Y:S02]  /*5230*/  MOV R10, R0 ;  /* 0x00000000000a7202 */ /* 0x000fe40000000f00 */
[----:B------:R-:W-:-:S04]  /*5240*/  MOV R11, 0x0 ;  /* 0x00000000000b7802 */ /* 0x000fc80000000f00 */
[----:B------:R-:W-:Y:S05]  /*5250*/  RET.REL.NODEC R10 `(_Z25multi_tensor_apply_kernelI18TensorListMetadataILi5ELb0EEN18transformer_engine17multi_tensor_adam27AdamCapturableMasterFunctorIffEEJffPiifPfNS3_10adamMode_tEfS7_EEvlPViT_T0_DpT1_) ;  /* 0xffffffac0a687950 */ /* 0x000fea0003c3ffff */
.L_x_329:
        /* <DEDUP_REMOVED lines=10> */
.L_x_5870:


//--------------------- .text._Z25multi_tensor_apply_kernelI18TensorListMetadataILi4ELb0EEN18transformer_engine17multi_tensor_adam21AdamCapturableFunctorI13__nv_bfloat16fEEJffPiifPfNS3_10adamMode_tEfS8_EEvlPViT_T0_DpT1_ --------------------------
	.section	.text._Z25multi_tensor_apply_kernelI18TensorListMetadataILi4ELb0EEN18transformer_engine17multi_tensor_adam21AdamCapturableFunctorI13__nv_bfloat16fEEJffPiifPfNS3_10adamMode_tEfS8_EEvlPViT_T0_DpT1_,"ax",@progbits
	.align	128
        .global         _Z25multi_tensor_apply_kernelI18TensorListMetadataILi4ELb0EEN18transformer_engine17multi_tensor_adam21AdamCapturableFunctorI13__nv_bfloat16fEEJffPiifPfNS3_10adamMode_tEfS8_EEvlPViT_T0_DpT1_
        .type           _Z25multi_tensor_apply_kernelI18TensorListMetadataILi4ELb0EEN18transformer_engine17multi_tensor_adam21AdamCapturableFunctorI13__nv_bfloat16fEEJffPiifPfNS3_10adamMode_tEfS8_EEvlPViT_T0_DpT1_,@function
        .size           _Z25multi_tensor_apply_kernelI18TensorListMetadataILi4ELb0EEN18transformer_engine17multi_tensor_adam21AdamCapturableFunctorI13__nv_bfloat16fEEJffPiifPfNS3_10adamMode_tEfS8_EEvlPViT_T0_DpT1_,(.L_x_5873 - _Z25multi_tensor_apply_kernelI18TensorListMetadataILi4ELb0EEN18transformer_engine17multi_tensor_adam21AdamCapturableFunctorI13__nv_bfloat16fEEJffPiifPfNS3_10adamMode_tEfS8_EEvlPViT_T0_DpT1_)
        .other          _Z25multi_tensor_apply_kernelI18TensorListMetadataILi4ELb0EEN18transformer_engine17multi_tensor_adam21AdamCapturableFunctorI13__nv_bfloat16fEEJffPiifPfNS3_10adamMode_tEfS8_EEvlPViT_T0_DpT1_,@"STO_CUDA_ENTRY STV_DEFAULT"
_Z25multi_tensor_apply_kernelI18TensorListMetadataILi4ELb0EEN18transformer_engine17multi_tensor_adam21AdamCapturableFunctorI13__nv_bfloat16fEEJffPiifPfNS3_10adamMode_tEfS8_EEvlPViT_T0_DpT1_:
.text._Z25multi_tensor_apply_kernelI18TensorListMetadataILi4ELb0EEN18transformer_engine17multi_tensor_adam21AdamCapturableFunctorI13__nv_bfloat16fEEJffPiifPfNS3_10adamMode_tEfS8_EEvlPViT_T0_DpT1_:
        /* <DEDUP_REMOVED lines=29> */
[----:B------:R-:W-:Y:S05]  /*01d0*/  CALL.REL.NOINC `($_Z25multi_tensor_apply_kernelI18TensorListMetadataILi4ELb0EEN18transformer_engine17multi_tensor_adam21AdamCapturableFunctorI13__nv_bfloat16fEEJffPiifPfNS3_10adamMode_tEfS8_EEvlPViT_T0_DpT1_$__internal_accurate_pow) ;  /* 0x0000004000dc7944 */ /* 0x000fea0003c00000 */
        /* <DEDUP_REMOVED lines=21> */
.L_x_331:
        /* <DEDUP_REMOVED lines=14> */
.L_x_332:
        /* <DEDUP_REMOVED lines=16> */
[----:B------:R-:W-:Y:S05]  /*0510*/  CALL.REL.NOINC `($_Z25multi_tensor_apply_kernelI18TensorListMetadataILi4ELb0EEN18transformer_engine17multi_tensor_adam21AdamCapturableFunctorI13__nv_bfloat16fEEJffPiifPfNS3_10adamMode_tEfS8_EEvlPViT_T0_DpT1_$__internal_accurate_pow) ;  /* 0x00000040000c7944 */ /* 0x000fea0003c00000 */
[----:B------:R-:W0:Y:S01]  /*0520*/  LDC R14, c[0x0][0xef0] ;  /* 0x0003bc00ff0e7b82 */ /* 0x000e220000000800 */
[----:B------:R-:W-:Y:S01]  /*0530*/  IMAD.MOV.U32 R9, RZ, RZ, R5 ;  /* 0x000000ffff097224 */ /* 0x000fe200078e0005 */
[----:B------:R-:W-:Y:S01]  /*0540*/  DADD R10, R6, R30 ;  /* 0x00000000060a7229 */ /* 0x000fe2000000001e */
[----:B------:R-:W-:-:S04]  /*0550*/  ISETP.GE.AND P2, PT, R31, RZ, PT ;  /* 0x000000ff1f00720c */ /* 0x000fc80003f46270 */
[----:B------:R-:W-:-:S05]  /*0560*/  DADD R12, -RZ, -R8 ;  /* 0x00000000ff0c7229 */ /* 0x000fca0000000908 */
[----:B------:R-:W-:-:S04]  /*0570*/  LOP3.LUT R10, R11, 0x7ff00000, RZ, 0xc0, !PT ;  /* 0x7ff000000b0a7812 */ /* 0x000fc800078ec0ff */
[----:B------:R-:W-:Y:S02]  /*0580*/  ISETP.NE.AND P3, PT, R10, 0x7ff00000, PT ;  /* 0x7ff000000a00780c */ /* 0x000fe40003f65270 */
[-C--:B------:R-:W-:Y:S02]  /*0590*/  FSEL R9, R12, R8.reuse, !P1 ;  /* 0x000000080c097208 */ /* 0x080fe40004800000 */
[-C--:B------:R-:W-:Y:S02]  /*05a0*/  FSEL R12, R13, R5.reuse, !P1 ;  /* 0x000000050d0c7208 */ /* 0x080fe40004800000 */
[----:B------:R-:W-:Y:S02]  /*05b0*/  FSEL R8, R9, R8, !P2 ;  /* 0x0000000809087208 */ /* 0x000fe40005000000 */
        /* <DEDUP_REMOVED lines=10> */
.L_x_333:
        /* <DEDUP_REMOVED lines=14> */
.L_x_334:
[----:B------:R-:W-:Y:S01]  /*0740*/  DADD R8, -R8, 1 ;  /* 0x3ff0000008087429 */ /* 0x000fe20000000100 */
[----:B------:R-:W-:Y:S02]  /*0750*/  ISETP.NE.AND P1, PT, R2, RZ, PT ;  /* 0x000000ff0200720c */ /* 0x000fe40003f25270 */
[----:B------:R-:W-:-:S07]  /*0760*/  FSETP.NEU.AND P0, PT, R14, 1, PT ;  /* 0x3f8000000e00780b */ /* 0x000fce0003f0d000 */
[----:B------:R-:W0:Y:S02]  /*0770*/  F2F.F32.F64 R8, R8 ;  /* 0x0000000800087310 */ /* 0x000e240000301000 */
[----:B0-----:R-:W-:-:S04]  /*0780*/  FSEL R0, R8, RZ, P1 ;  /* 0x000000ff08007208 */ /* 0x001fc80000800000 */
[----:B------:R-:W-:-:S04]  /*0790*/  FSEL R0, R0, RZ, P0 ;  /* 0x000000ff00007208 */ /* 0x000fc80000000000 */
[----:B------:R-:W-:-:S15]  /*07a0*/  R2UR UR19, R0 ;  /* 0x00000000001372ca */ /* 0x000fde00000e0000 */
.L_x_330:
        /* <DEDUP_REMOVED lines=24> */
[----:B------:R-:W-:-:S02]  /*0930*/  UISETP.LT.U32.AND UP3, UPT, UR13, UR15, UPT ;  /* 0x0000000f0d00728c */ /* 0x000fc4000bf61070 */
[----:B------:R-:W-:Y:S02]  /*0940*/  USHF.R.S32.HI UR21, URZ, 0x1f, UR12 ;  /* 0x0000001fff157899 */ /* 0x000fe4000801140c */
[----:B------:R-:W-:Y:S02]  /*0950*/  USHF.L.U32 UR14, UR12, 0x2, URZ ;  /* 0x000000020c0e7899 */ /* 0x000fe400080006ff */
[----:B-1----:R-:W-:Y:S01]  /*0960*/  ULEA UR22, UP0, UR12, UR4, 0x1 ;  /* 0x000000040c167291 */ /* 0x002fe2000f8008ff */
[----:B0-----:R-:W-:Y:S01]  /*0970*/  FADD R0, -R0, 1 ;  /* 0x3f80000000007421 */ /* 0x001fe20000000100 */
[----:B------:R-:W-:Y:S02]  /*0980*/  USEL UR13, UR13, UR15, UP3 ;  /* 0x0000000f0d0d7287 */ /* 0x000fe40009800000 */
[----:B------:R-:W-:Y:S02]  /*0990*/  USHF.L.U64.HI UR4, UR12, 0x2, UR21 ;  /* 0x000000020c047899 */ /* 0x000fe40008010215 */
[----:B--2---:R-:W-:Y:S01]  /*09a0*/  UIADD3 UR23, UP1, UPT, UR8, UR14, URZ ;  /* 0x0000000e08177290 */ /* 0x004fe2000ff3e0ff */
[----:B------:R-:W-:Y:S01]  /*09b0*/  IMAD.U32 R20, RZ, RZ, UR22 ;  /* 0x00000016ff147e24 */ /* 0x000fe2000f8e00ff */
[----:B----4-:R-:W-:Y:S01]  /*09c0*/  UISETP.NE.AND UP3, UPT, UR24, URZ, UPT ;  /* 0x000000ff1800728c */ /* 0x010fe2000bf65270 */
[----:B---3--:R-:W-:Y:S01]  /*09d0*/  FADD R2, -R2, 1 ;  /* 0x3f80000002027421 */ /* 0x008fe20000000100 */
[----:B-----5:R-:W-:Y:S01]  /*09e0*/  UIADD3 UR14, UP2, UPT, UR10, UR14, URZ ;  /* 0x0000000e0a0e7290 */ /* 0x020fe2000ff5e0ff */
[----:B------:R-:W-:Y:S01]  /*09f0*/  R2UR UR10, R0 ;  /* 0x00000000000a72ca */ /* 0x000fe200000e0000 */
[----:B------:R-:W-:Y:S01]  /*0a00*/  UIADD3.X UR8, UPT, UPT, UR9, UR4, URZ, UP1, !UPT ;  /* 0x0000000409087290 */ /* 0x000fe20008ffe4ff */
[----:B------:R-:W-:Y:S01]  /*0a10*/  MOV R18, UR23 ;  /* 0x0000001700127c02 */ /* 0x000fe20008000f00 */
[----:B------:R-:W-:Y:S01]  /*0a20*/  ULEA.HI.X UR5, UR12, UR5, UR21, 0x1, UP0 ;  /* 0x000000050c057291 */ /* 0x000fe200080f0c15 */
[----:B------:R-:W-:Y:S01]  /*0a30*/  R2UR UR15, R2 ;  /* 0x00000000020f72ca */ /* 0x000fe200000e0000 */
[----:B------:R-:W-:Y:S01]  /*0a40*/  UIADD3.X UR4, UPT, UPT, UR11, UR4, URZ, UP2, !UPT ;  /* 0x000000040b047290 */ /* 0x000fe200097fe4ff */
[----:B------:R-:W-:Y:S01]  /*0a50*/  IMAD.U32 R16, RZ, RZ, UR14 ;  /* 0x0000000eff107e24 */ /* 0x000fe2000f8e00ff */
[----:B------:R-:W0:Y:S01]  /*0a60*/  LDCU.64 UR6, c[0x0][UR6+0x380] ;  /* 0x00007000060677ac */ /* 0x000e220008000a00 */
[----:B------:R-:W-:Y:S01]  /*0a70*/  IMAD.U32 R19, RZ, RZ, UR8 ;  /* 0x00000008ff137e24 */ /* 0x000fe2000f8e00ff */
[----:B------:R-:W-:-:S02]  /*0a80*/  MOV R21, UR5 ;  /* 0x0000000500157c02 */ /* 0x000fc40008000f00 */
[----:B------:R-:W-:Y:S01]  /*0a90*/  MOV R17, UR4 ;  /* 0x0000000400117c02 */ /* 0x000fe20008000f00 */
[----:B------:R-:W1:Y:S01]  /*0aa0*/  LDCU UR20, c[0x0][0x360] ;  /* 0x00006c00ff1477ac */ /* 0x000e620008000800 */
[----:B------:R-:W-:Y:S06]  /*0ab0*/  BRA.U !UP3, `(.L_x_335) ;  /* 0x000000190b587547 */ /* 0x000fec000b800000 */
[----:B------:R-:W2:Y:S01]  /*0ac0*/  S2R R8, SR_TID.X ;  /* 0x0000000000087919 */ /* 0x000ea20000002100 */
[----:B------:R-:W3:Y:S01]  /*0ad0*/  LDCU UR9, c[0x0][0xeec] ;  /* 0x0001dd80ff0977ac */ /* 0x000ee20008000800 */
[----:B------:R-:W4:Y:S01]  /*0ae0*/  LDCU UR11, c[0x0][0xef0] ;  /* 0x0001de00ff0b77ac */ /* 0x000f220008000800 */
[----:B------:R-:W0:Y:S01]  /*0af0*/  LDCU UR5, c[0x0][0xf04] ;  /* 0x0001e080ff0577ac */ /* 0x000e220008000800 */
[----:B------:R-:W0:Y:S01]  /*0b00*/  LDCU UR8, c[0x0][0xf14] ;  /* 0x0001e280ff0877ac */ /* 0x000e220008000800 */
[----:B------:R-:W-:-:S05]  /*0b10*/  UMOV UR4, URZ ;  /* 0x000000ff00047c82 */ /* 0x000fca0008000000 */
.L_x_372:
[----:B-12---:R-:W-:-:S05]  /*0b20*/  VIADD R15, R8, UR4 ;  /* 0x00000004080f7c36 */ /* 0x006fca0008000000 */
[----:B------:R-:W-:-:S13]  /*0b30*/  ISETP.GE.AND P4, PT, R15, UR13, PT ;  /* 0x0000000d0f007c0c */ /* 0x000fda000bf86270 */
[----:B------:R-:W2:Y:S01]  /*0b40*/  @!P4 LDC.64 R6, c[0x0][0xf18] ;  /* 0x0003c600ff06cb82 */ /* 0x000ea20000000a00 */
[----:B------:R-:W-:-:S04]  /*0b50*/  @!P4 IADD3 R0, P0, PT, R15, UR12, RZ ;  /* 0x0000000c0f00cc10 */ /* 0x000fc8000ff1e0ff */
[----:B------:R-:W-:Y:S02]  /*0b60*/  @!P4 LEA.HI.X.SX32 R3, R15, UR21, 0x1, P0 ;  /* 0x000000150f03cc11 */ /* 0x000fe400080f0eff */
[----:B0-----:R-:W-:-:S04]  /*0b70*/  @!P4 LEA R4, P0, R0, UR6, 0x1 ;  /* 0x000000060004cc11 */ /* 0x001fc8000f8008ff */
[----:B------:R-:W-:-:S05]  /*0b80*/  @!P4 LEA.HI.X R5, R0, UR7, R3, 0x1, P0 ;  /* 0x000000070005cc11 */ /* 0x000fca00080f0c03 */
[----:B------:R-:W3:Y:S04]  /*0b90*/  @!P4 LDG.E.U16 R0, desc[UR16][R4.64] ;  /* 0x000000100400c981 */ /* 0x000ee8000c1e1500 */
[----:B--2---:R-:W2:Y:S01]  /*0ba0*/  @!P4 LDG.E R7, desc[UR16][R6.64] ;  /* 0x000000100607c981 */ /* 0x004ea2000c1e1900 */
[----:B-1----:R-:W-:Y:S01]  /*0bb0*/  IADD3 R13, PT, PT, R15, UR20, RZ ;  /* 0x000000140f0d7c10 */ /* 0x002fe2000fffe0ff */
[----:B------:R-:W-:-:S03]  /*0bc0*/  IMAD.MOV.U32 R14, RZ, RZ, RZ ;  /* 0x000000ffff0e7224 */ /* 0x000fc600078e00ff */
[----:B------:R-:W-:-:S13]  /*0bd0*/  ISETP.GE.AND P3, PT, R13, UR13, PT ;  /* 0x0000000d0d007c0c */ /* 0x000fda000bf66270 */
[----:B------:R-:W0:Y:S01]  /*0be0*/  @!P3 LDC.64 R22, c[0x0][0xf18] ;  /* 0x0003c600ff16bb82 */ /* 0x000e220000000a00 */
[----:B------:R-:W-:-:S04]  /*0bf0*/  @!P3 IADD3 R3, P0, PT, R13, UR12, RZ ;  /* 0x0000000c0d03bc10 */ /* 0x000fc8000ff1e0ff */
[----:B------:R-:W-:Y:S02]  /*0c00*/  @!P3 LEA.HI.X.SX32 R10, R13, UR21, 0x1, P0 ;  /* 0x000000150d0abc11 */ /* 0x000fe400080f0eff */
[----:B------:R-:W-:-:S04]  /*0c10*/  @!P3 LEA R2, P0, R3, UR6, 0x1 ;  /* 0x000000060302bc11 */ /* 0x000fc8000f8008ff */
[----:B------:R-:W-:Y:S02]  /*0c20*/  @!P3 LEA.HI.X R3, R3, UR7, R10, 0x1, P0 ;  /* 0x000000070303bc11 */ /* 0x000fe400080f0c0a */
[----:B---3--:R-:W-:-:S05]  /*0c30*/  @!P4 SHF.L.U32 R0, R0, 0x10, RZ ;  /* 0x000000100000c819 */ /* 0x008fca00000006ff */
[----:B--2---:R-:W-:-:S05]  /*0c40*/  @!P4 FMUL R14, R0, R7 ;  /* 0x00000007000ec220 */ /* 0x004fca0000400000 */
[----:B------:R-:W-:-:S04]  /*0c50*/  @!P4 F2FP.BF16.F32.PACK_AB R0, RZ, R14 ;  /* 0x0000000eff00c23e */ /* 0x000fc800000010ff */
[----:B------:R-:W-:-:S05]  /*0c60*/  PRMT R6, R0, 0x7610, R6 ;  /* 0x0000761000067816 */ /* 0x000fca0000000006 */
[----:B------:R1:W-:Y:S04]  /*0c70*/  @!P4 STG.E.U16 desc[UR16][R4.64], R6 ;  /* 0x000000060400c986 */ /* 0x0003e8000c101510 */
[----:B------:R-:W2:Y:S04]  /*0c80*/  @!P3 LDG.E.U16 R0, desc[UR16][R2.64] ;  /* 0x000000100200b981 */ /* 0x000ea8000c1e1500 */
[----:B0-----:R-:W3:Y:S01]  /*0c90*/  @!P3 LDG.E R23, desc[UR16][R22.64] ;  /* 0x000000101617b981 */ /* 0x001ee2000c1e1900 */
[----:B------:R-:W-:Y:S02]  /*0ca0*/  VIADD R11, R13, UR20 ;  /* 0x000000140d0b7c36 */ /* 0x000fe40008000000 */
[----:B------:R-:W-:Y:S01]  /*0cb0*/  HFMA2 R12, -RZ, RZ, 0, 0 ;  /* 0x00000000ff0c7431 */ /* 0x000fe200000001ff */
[----:B------:R-:W-:Y:S01]  /*0cc0*/  CS2R R24, SRZ ;  /* 0x0000000000187805 */ /* 0x000fe2000001ff00 */
[----:B-1----:R-:W-:-:S02]  /*0cd0*/  HFMA2 R5, -RZ, RZ, 0, 0 ;  /* 0x00000000ff057431 */ /* 0x002fc400000001ff */
[----:B------:R-:W-:Y:S01]  /*0ce0*/  @!P4 IMAD.WIDE R6, R15, 0x4, R18 ;  /* 0x000000040f06c825 */ /* 0x000fe200078e0212 */
[----:B------:R-:W-:-:S03]  /*0cf0*/  ISETP.GE.AND P2, PT, R11, UR13, PT ;  /* 0x0000000d0b007c0c */ /* 0x000fc6000bf46270 */
[C---:B------:R-:W-:Y:S01]  /*0d00*/  @!P4 IMAD.WIDE R30, R15.reuse, 0x4, R16 ;  /* 0x000000040f1ec825 */ /* 0x040fe200078e0210 */
[----:B------:R0:W4:Y:S03]  /*0d10*/  @!P4 LDG.E R25, desc[UR16][R6.64] ;  /* 0x000000100619c981 */ /* 0x000126000c1e1900 */
[----:B------:R-:W-:Y:S01]  /*0d20*/  @!P4 IMAD.WIDE R32, R15, 0x2, R20 ;  /* 0x000000020f20c825 */ /* 0x000fe200078e0214 */
[----:B------:R1:W4:Y:S05]  /*0d30*/  @!P4 LDG.E R5, desc[UR16][R30.64] ;  /* 0x000000101e05c981 */ /* 0x00032a000c1e1900 */
[----:B------:R-:W0:Y:S01]  /*0d40*/  @!P2 LDC.64 R26, c[0x0][0xf18] ;  /* 0x0003c600ff1aab82 */ /* 0x000e220000000a00 */
[----:B------:R-:W-:-:S04]  /*0d50*/  @!P2 IADD3 R9, P0, PT, R11, UR12, RZ ;  /* 0x0000000c0b09ac10 */ /* 0x000fc8000ff1e0ff */
[----:B------:R-:W-:Y:S02]  /*0d60*/  @!P2 LEA.HI.X.SX32 R4, R11, UR21, 0x1, P0 ;  /* 0x000000150b04ac11 */ /* 0x000fe400080f0eff */
[----:B------:R-:W-:-:S04]  /*0d70*/  @!P2 LEA R34, P0, R9, UR6, 0x1 ;  /* 0x000000060922ac11 */ /* 0x000fc8000f8008ff */
[----:B------:R-:W-:Y:S01]  /*0d80*/  @!P2 LEA.HI.X R35, R9, UR7, R4, 0x1, P0 ;  /* 0x000000070923ac11 */ /* 0x000fe200080f0c04 */
[----:B--2---:R-:W-:-:S04]  /*0d90*/  @!P3 IMAD.U32 R0, R0, 0x10000, RZ ;  /* 0x000100000000b824 */ /* 0x004fc800078e00ff */
[----:B---3--:R-:W-:-:S05]  /*0da0*/  @!P3 FMUL R12, R0, R23 ;  /* 0x00000017000cb220 */ /* 0x008fca0000400000 */
[----:B------:R-:W-:-:S04]  /*0db0*/  @!P3 F2FP.BF16.F32.PACK_AB R0, RZ, R12 ;  /* 0x0000000cff00b23e */ /* 0x000fc800000010ff */
[----:B------:R-:W-:Y:S02]  /*0dc0*/  PRMT R23, R0, 0x7610, R23 ;  /* 0x0000761000177816 */ /* 0x000fe40000000017 */
[----:B------:R2:W3:Y:S04]  /*0dd0*/  @!P4 LDG.E.U16 R0, desc[UR16][R32.64] ;  /* 0x000000102000c981 */ /* 0x0004e8000c1e1500 */
[----:B------:R1:W-:Y:S04]  /*0de0*/  @!P3 STG.E.U16 desc[UR16][R2.64], R23 ;  /* 0x000000170200b986 */ /* 0x0003e8000c101510 */
[----:B------:R-:W4:Y:S04]  /*0df0*/  @!P2 LDG.E.U16 R4, desc[UR16][R34.64] ;  /* 0x000000102204a981 */ /* 0x000f28000c1e1500 */
[----:B0-----:R-:W3:Y:S01]  /*0e00*/  @!P2 LDG.E R27, desc[UR16][R26.64] ;  /* 0x000000101a1ba981 */ /* 0x001ee2000c1e1900 */
[----:B------:R-:W-:-:S05]  /*0e10*/  VIADD R9, R11, UR20 ;  /* 0x000000140b097c36 */ /* 0x000fca0008000000 */
[----:B------:R-:W-:Y:S02]  /*0e20*/  ISETP.GE.AND P1, PT, R9, UR13, PT ;  /* 0x0000000d09007c0c */ /* 0x000fe4000bf26270 */
[----:B------:R-:W-:-:S11]  /*0e30*/  MOV R28, RZ ;  /* 0x000000ff001c7202 */ /* 0x000fd60000000f00 */
[----:B-1----:R-:W0:Y:S01]  /*0e40*/  @!P1 LDC.64 R22, c[0x0][0xf18] ;  /* 0x0003c600ff169b82 */ /* 0x002e220000000a00 */
[----:B------:R-:W-:Y:S01]  /*0e50*/  @!P1 IADD3 R10, P0, PT, R9, UR12, RZ ;  /* 0x0000000c090a9c10 */ /* 0x000fe2000ff1e0ff */
[----:B------:R-:W-:-:S03]  /*0e60*/  IMAD.MOV.U32 R2, RZ, RZ, RZ ;  /* 0x000000ffff027224 */ /* 0x000fc600078e00ff */
[----:B------:R-:W-:Y:S02]  /*0e70*/  @!P1 LEA.HI.X.SX32 R7, R9, UR21, 0x1, P0 ;  /* 0x0000001509079c11 */ /* 0x000fe400080f0eff */
[----:B------:R-:W-:Y:S01]  /*0e80*/  @!P1 LEA R6, P0, R10, UR6, 0x1 ;  /* 0x000000060a069c11 */ /* 0x000fe2000f8008ff */
[----:B------:R-:W-:-:S04]  /*0e90*/  @!P3 IMAD.WIDE R36, R13, 0x4, R18 ;  /* 0x000000040d24b825 */ /* 0x000fc800078e0212 */
[----:B------:R-:W-:Y:S01]  /*0ea0*/  @!P3 IMAD.WIDE R30, R13, 0x4, R16 ;  /* 0x000000040d1eb825 */ /* 0x000fe200078e0210 */
[----:B------:R-:W-:-:S03]  /*0eb0*/  @!P1 LEA.HI.X R7, R10, UR7, R7, 0x1, P0 ;  /* 0x000000070a079c11 */ /* 0x000fc600080f0c07 */
[----:B--2---:R-:W-:Y:S01]  /*0ec0*/  @!P3 IMAD.WIDE R32, R13, 0x2, R20 ;  /* 0x000000020d20b825 */ /* 0x004fe200078e0214 */
[----:B------:R-:W5:Y:S03]  /*0ed0*/  @!P3 LDG.E R2, desc[UR16][R30.64] ;  /* 0x000000101e02b981 */ /* 0x000f66000c1e1900 */
[----:B----4-:R-:W-:-:S04]  /*0ee0*/  @!P2 IMAD.U32 R4, R4, 0x10000, RZ ;  /* 0x000100000404a824 */ /* 0x010fc800078e00ff */
[----:B---3--:R-:W-:Y:S01]  /*0ef0*/  @!P2 FMUL R28, R4, R27 ;  /* 0x0000001b041ca220 */ /* 0x008fe20000400000 */
[----:B------:R-:W-:-:S04]  /*0f00*/  HFMA2 R4, -RZ, RZ, 0, 0 ;  /* 0x00000000ff047431 */ /* 0x000fc800000001ff */
[----:B------:R-:W-:-:S04]  /*0f10*/  @!P2 F2FP.BF16.F32.PACK_AB R3, RZ, R28 ;  /* 0x0000001cff03a23e */ /* 0x000fc800000010ff */
[----:B------:R-:W-:Y:S01]  /*0f20*/  PRMT R29, R3, 0x7610, R29 ;  /* 0x00007610031d7816 */ /* 0x000fe2000000001d */
[----:B------:R-:W5:Y:S04]  /*0f30*/  @!P3 LDG.E R4, desc[UR16][R36.64] ;  /* 0x000000102404b981 */ /* 0x000f68000c1e1900 */
[----:B------:R1:W2:Y:S04]  /*0f40*/  @!P3 LDG.E.U16 R3, desc[UR16][R32.64] ;  /* 0x000000102003b981 */ /* 0x0002a8000c1e1500 */
[----:B------:R3:W-:Y:S04]  /*0f50*/  @!P2 STG.E.U16 desc[UR16][R34.64], R29 ;  /* 0x0000001d2200a986 */ /* 0x0007e8000c101510 */
[----:B------:R-:W4:Y:S04]  /*0f60*/  @!P1 LDG.E.U16 R10, desc[UR16][R6.64] ;  /* 0x00000010060a9981 */ /* 0x000f28000c1e1500 */
[----:B0-----:R-:W2:Y:S01]  /*0f70*/  @!P1 LDG.E R23, desc[UR16][R22.64] ;  /* 0x0000001016179981 */ /* 0x001ea2000c1e1900 */
[----:B------:R-:W-:Y:S01]  /*0f80*/  CS2R R26, SRZ ;  /* 0x00000000001a7805 */ /* 0x000fe2000001ff00 */
[----:B-1----:R-:W-:-:S04]  /*0f90*/  @!P2 IMAD.WIDE R32, R11, 0x4, R18 ;  /* 0x000000040b20a825 */ /* 0x002fc800078e0212 */
[C---:B------:R-:W-:Y:S01]  /*0fa0*/  @!P2 IMAD.WIDE R30, R11.reuse, 0x4, R16 ;  /* 0x000000040b1ea825 */ /* 0x040fe200078e0210 */
[----:B------:R0:W5:Y:S03]  /*0fb0*/  @!P2 LDG.E R27, desc[UR16][R32.64] ;  /* 0x00000010201ba981 */ /* 0x000166000c1e1900 */
[--C-:B------:R-:W-:Y:S01]  /*0fc0*/  @!P2 IMAD.WIDE R36, R11, 0x2, R20.reuse ;  /* 0x000000020b24a825 */ /* 0x100fe200078e0214 */
[----:B------:R1:W5:Y:S03]  /*0fd0*/  @!P2 LDG.E R26, desc[UR16][R30.64] ;  /* 0x000000101e1aa981 */ /* 0x000366000c1e1900 */
[----:B---3--:R-:W-:Y:S01]  /*0fe0*/  @!P1 IMAD.WIDE R34, R9, 0x2, R20 ;  /* 0x0000000209229825 */ /* 0x008fe200078e0214 */
[----:B----4-:R-:W-:-:S05]  /*0ff0*/  @!P1 SHF.L.U32 R10, R10, 0x10, RZ ;  /* 0x000000100a0a9819 */ /* 0x010fca00000006ff */
[----:B--2---:R-:W-:-:S05]  /*1000*/  @!P1 FMUL R24, R10, R23 ;  /* 0x000000170a189220 */ /* 0x004fca0000400000 */
[----:B------:R-:W-:-:S04]  /*1010*/  @!P1 F2FP.BF16.F32.PACK_AB R10, RZ, R24 ;  /* 0x00000018ff0a923e */ /* 0x000fc800000010ff */
[----:B0-----:R-:W-:Y:S02]  /*1020*/  PRMT R33, R10, 0x7610, R33 ;  /* 0x000076100a217816 */ /* 0x001fe40000000021 */
[----:B------:R-:W-:Y:S01]  /*1030*/  CS2R R22, SRZ ;  /* 0x0000000000167805 */ /* 0x000fe2000001ff00 */
[----:B------:R-:W2:Y:S04]  /*1040*/  @!P2 LDG.E.U16 R10, desc[UR16][R36.64] ;  /* 0x00000010240aa981 */ /* 0x000ea8000c1e1500 */
[----:B------:R0:W-:Y:S04]  /*1050*/  @!P1 STG.E.U16 desc[UR16][R6.64], R33 ;  /* 0x0000002106009986 */ /* 0x0001e8000c101510 */
[----:B------:R-:W3:Y:S01]  /*1060*/  @!P1 LDG.E.U16 R29, desc[UR16][R34.64] ;  /* 0x00000010221d9981 */ /* 0x000ee2000c1e1500 */
[----:B0-----:R-:W-:-:S05]  /*1070*/  @!P1 IMAD.WIDE R32, R9, 0x4, R18 ;  /* 0x0000000409209825 */ /* 0x001fca00078e0212 */
[----:B------:R-:W5:Y:S01]  /*1080*/  @!P1 LDG.E R23, desc[UR16][R32.64] ;  /* 0x0000001020179981 */ /* 0x000f62000c1e1900 */
[----:B-1----:R-:W-:-:S05]  /*1090*/  @!P1 IMAD.WIDE R30, R9, 0x4, R16 ;  /* 0x00000004091e9825 */ /* 0x002fca00078e0210 */
[----:B------:R0:W5:Y:S02]  /*10a0*/  @!P1 LDG.E R22, desc[UR16][R30.64] ;  /* 0x000000101e169981 */ /* 0x000164000c1e1900 */
[----:B0-----:R-:W0:Y:S01]  /*10b0*/  MUFU.RCP R30, UR18 ;  /* 0x00000012001e7d08 */ /* 0x001e220008001000 */
[----:B------:R-:W-:Y:S01]  /*10c0*/  FMUL R36, R14, UR10 ;  /* 0x0000000a0e247c20 */ /* 0x000fe20008400000 */
[----:B------:R-:W-:-:S03]  /*10d0*/  IMAD.U32 R37, RZ, RZ, UR18 ;  /* 0x00000012ff257e24 */ /* 0x000fc6000f8e00ff */
        /* <DEDUP_REMOVED lines=8> */
[----:B------:R-:W-:Y:S01]  /*1160*/  BSSY.RECONVERGENT B2, `(.L_x_336) ;  /* 0x0000010000027945 */ /* 0x000fe20003800200 */
[----:B------:R-:W-:Y:S02]  /*1170*/  FFMA R6, R5, UR11, R6 ;  /* 0x0000000b05067c23 */ /* 0x000fe40008000006 */
[----:B------:R-:W-:Y:S01]  /*1180*/  FFMA R14, R37, R35, R34 ;  /* 0x00000023250e7223 */ /* 0x000fe20000000022 */
[----:B------:R-:W-:Y:S02]  /*1190*/  CS2R R34, SRZ ;  /* 0x0000000000227805 */ /* 0x000fe4000001ff00 */
[----:B------:R-:W-:Y:S01]  /*11a0*/  MOV R5, RZ ;  /* 0x000000ff00057202 */ /* 0x000fe20000000f00 */
[----:B------:R-:W-:Y:S01]  /*11b0*/  IMAD.MOV.U32 R25, RZ, RZ, RZ ;  /* 0x000000ffff197224 */ /* 0x000fe200078e00ff */
[----:B------:R-:W-:Y:S01]  /*11c0*/  @!P4 SHF.L.U32 R5, R0, 0x10, RZ ;  /* 0x000000100005c819 */ /* 0x000fe200000006ff */
[----:B------:R-:W-:Y:S01]  /*11d0*/  @!P3 IMAD.U32 R34, R3, 0x10000, RZ ;  /* 0x000100000322b824 */ /* 0x000fe200078e00ff */
[----:B--2---:R-:W-:Y:S01]  /*11e0*/  @!P2 SHF.L.U32 R35, R10, 0x10, RZ ;  /* 0x000000100a23a819 */ /* 0x004fe200000006ff */
[----:B---3--:R-:W-:Y:S01]  /*11f0*/  @!P1 IMAD.U32 R25, R29, 0x10000, RZ ;  /* 0x000100001d199824 */ /* 0x008fe200078e00ff */
[----:B-1----:R-:W-:Y:S06]  /*1200*/  @!P0 BRA `(.L_x_337) ;  /* 0x0000000000148947 */ /* 0x002fec0003800000 */
[----:B------:R-:W-:Y:S01]  /*1210*/  MOV R3, R7 ;  /* 0x0000000700037202 */ /* 0x000fe20000000f00 */
[----:B------:R-:W-:Y:S01]  /*1220*/  IMAD.U32 R0, RZ, RZ, UR18 ;  /* 0x00000012ff007e24 */ /* 0x000fe2000f8e00ff */
[----:B------:R-:W-:-:S07]  /*1230*/  MOV R10, 0x1250 ;  /* 0x00001250000a7802 */ /* 0x000fce0000000f00 */
[----:B-----5:R-:W-:Y:S05]  /*1240*/  CALL.REL.NOINC `($__internal_7_$__cuda_sm3x_div_rn_noftz_f32_slowpath) ;  /* 0x0000002c00207944 */ /* 0x020fea0003c00000 */
[----:B------:R-:W-:-:S07]  /*1250*/  MOV R14, R0 ;  /* 0x00000000000e7202 */ /* 0x000fce0000000f00 */
.L_x_337:
[----:B------:R-:W-:Y:S05]  /*1260*/  BSYNC.RECONVERGENT B2 ;  /* 0x0000000000027941 */ /* 0x000fea0003800200 */
.L_x_336:
        /* <DEDUP_REMOVED lines=13> */
[----:B-----5:R-:W-:Y:S05]  /*1340*/  CALL.REL.NOINC `($__internal_7_$__cuda_sm3x_div_rn_noftz_f32_slowpath) ;  /* 0x0000002800e07944 */ /* 0x020fea0003c00000 */
[----:B------:R-:W-:-:S07]  /*1350*/  MOV R3, R0 ;  /* 0x0000000000037202 */ /* 0x000fce0000000f00 */
.L_x_339:
[----:B------:R-:W-:Y:S05]  /*1360*/  BSYNC.RECONVERGENT B2 ;  /* 0x0000000000027941 */ /* 0x000fea0003800200 */
.L_x_338:
[----:B------:R-:W-:Y:S01]  /*1370*/  VIADD R0, R3, 0xf3000000 ;  /* 0xf300000003007836 */ /* 0x000fe20000000000 */
[----:B------:R0:W1:Y:S01]  /*1380*/  MUFU.RSQ R10, R3 ;  /* 0x00000003000a7308 */ /* 0x0000620000001400 */
[----:B------:R-:W-:Y:S03]  /*1390*/  BSSY.RECONVERGENT B0, `(.L_x_340) ;  /* 0x000000a000007945 */ /* 0x000fe60003800200 */
[----:B------:R-:W-:-:S13]  /*13a0*/  ISETP.GT.U32.AND P0, PT, R0, 0x727fffff, PT ;  /* 0x727fffff0000780c */ /* 0x000fda0003f04070 */
[----:B01----:R-:W-:Y:S05]  /*13b0*/  @!P0 BRA `(.L_x_341) ;  /* 0x00000000000c8947 */ /* 0x003fea0003800000 */
[----:B------:R-:W-:-:S07]  /*13c0*/  MOV R0, 0x13e0 ;  /* 0x000013e000007802 */ /* 0x000fce0000000f00 */
[----:B-----5:R-:W-:Y:S05]  /*13d0*/  CALL.REL.NOINC `($__internal_6_$__cuda_sm20_sqrt_rn_f32_slowpath) ;  /* 0x0000002800647944 */ /* 0x020fea0003c00000 */
[----:B------:R-:W-:Y:S05]  /*13e0*/  BRA `(.L_x_342) ;  /* 0x0000000000107947 */ /* 0x000fea0003800000 */
.L_x_341:
[C---:B------:R-:W-:Y:S01]  /*13f0*/  FMUL.FTZ R0, R10.reuse, R3 ;  /* 0x000000030a007220 */ /* 0x040fe20000410000 */
[----:B------:R-:W-:-:S03]  /*1400*/  FMUL.FTZ R31, R10, 0.5 ;  /* 0x3f0000000a1f7820 */ /* 0x000fc60000410000 */
[----:B------:R-:W-:-:S04]  /*1410*/  FFMA R3, -R0, R0, R3 ;  /* 0x0000000000037223 */ /* 0x000fc80000000103 */
[----:B------:R-:W-:-:S07]  /*1420*/  FFMA R31, R3, R31, R0 ;  /* 0x0000001f031f7223 */ /* 0x000fce0000000000 */
.L_x_342:
[----:B------:R-:W-:Y:S05]  /*1430*/  BSYNC.RECONVERGENT B0 ;  /* 0x0000000000007941 */ /* 0x000fea0003800200 */
.L_x_340:
        /* <DEDUP_REMOVED lines=13> */
[----:B-----5:R-:W-:Y:S05]  /*1510*/  CALL.REL.NOINC `($__internal_7_$__cuda_sm3x_div_rn_noftz_f32_slowpath) ;  /* 0x00000028006c7944 */ /* 0x020fea0003c00000 */
.L_x_344:
[----:B------:R-:W-:Y:S05]  /*1520*/  BSYNC.RECONVERGENT B2 ;  /* 0x0000000000027941 */ /* 0x000fea0003800200 */
.L_x_343:
[----:B------:R-:W0:Y:S02]  /*1530*/  LDC.64 R30, c[0x0][0xf08] ;  /* 0x0003c200ff1e7b82 */ /* 0x000e240000000a00 */
[----:B0-----:R-:W2:Y:S01]  /*1540*/  LDG.E R14, desc[UR16][R30.64] ;  /* 0x000000101e0e7981 */ /* 0x001ea2000c1e1900 */
[----:B------:R-:W0:Y:S01]  /*1550*/  MUFU.RCP R10, UR18 ;  /* 0x00000012000a7d08 */ /* 0x000e220008001000 */
[----:B------:R-:W-:Y:S01]  /*1560*/  FMUL R3, R12, UR10 ;  /* 0x0000000a0c037c20 */ /* 0x000fe20008400000 */
[----:B------:R-:W-:Y:S01]  /*1570*/  MOV R29, UR18 ;  /* 0x00000012001d7c02 */ /* 0x000fe20008000f00 */
[----:B------:R-:W-:Y:S01]  /*1580*/  FFMA R0, R5, UR8, R0 ;  /* 0x0000000805007c23 */ /* 0x000fe20008000000 */
[----:B------:R-:W-:Y:S01]  /*1590*/  BSSY.RECONVERGENT B2, `(.L_x_345) ;  /* 0x0000012000027945 */ /* 0x000fe20003800200 */
[----:B-----5:R-:W-:-:S04]  /*15a0*/  FFMA R4, R4, UR9, R3 ;  /* 0x0000000904047c23 */ /* 0x020fc80008000003 */
        /* <DEDUP_REMOVED lines=14> */
[----:B------:R-:W-:Y:S05]  /*1690*/  CALL.REL.NOINC `($__internal_7_$__cuda_sm3x_div_rn_noftz_f32_slowpath) ;  /* 0x00000028000c7944 */ /* 0x000fea0003c00000 */
[----:B------:R-:W-:-:S07]  /*16a0*/  IMAD.MOV.U32 R12, RZ, RZ, R0 ;  /* 0x000000ffff0c7224 */ /* 0x000fce00078e0000 */
.L_x_346:
[----:B------:R-:W-:Y:S05]  /*16b0*/  BSYNC.RECONVERGENT B2 ;  /* 0x0000000000027941 */ /* 0x000fea0003800200 */
.L_x_345:
        /* <DEDUP_REMOVED lines=13> */
[----:B------:R-:W-:Y:S05]  /*1790*/  CALL.REL.NOINC `($__internal_7_$__cuda_sm3x_div_rn_noftz_f32_slowpath) ;  /* 0x0000002400cc7944 */ /* 0x000fea0003c00000 */
[----:B------:R-:W-:-:S07]  /*17a0*/  IMAD.MOV.U32 R3, RZ, RZ, R0 ;  /* 0x000000ffff037224 */ /* 0x000fce00078e0000 */
.L_x_348:
[----:B------:R-:W-:Y:S05]  /*17b0*/  BSYNC.RECONVERGENT B2 ;  /* 0x0000000000027941 */ /* 0x000fea0003800200 */
.L_x_347:
[----:B------:R-:W-:Y:S01]  /*17c0*/  IADD3 R0, PT, PT, R3, -0xd000000, RZ ;  /* 0xf300000003007810 */ /* 0x000fe20007ffe0ff */
[----:B------:R0:W1:Y:S01]  /*17d0*/  MUFU.RSQ R10, R3 ;  /* 0x00000003000a7308 */ /* 0x0000620000001400 */
[----:B------:R-:W-:Y:S02]  /*17e0*/  BSSY.RECONVERGENT B0, `(.L_x_349) ;  /* 0x000000a000007945 */ /* 0x000fe40003800200 */
[----:B------:R-:W-:-:S13]  /*17f0*/  ISETP.GT.U32.AND P0, PT, R0, 0x727fffff, PT ;  /* 0x727fffff0000780c */ /* 0x000fda0003f04070 */
[----:B0-----:R-:W-:Y:S05]  /*1800*/  @!P0 BRA `(.L_x_350) ;  /* 0x00000000000c8947 */ /* 0x001fea0003800000 */
[----:B------:R-:W-:-:S07]  /*1810*/  MOV R0, 0x1830 ;  /* 0x0000183000007802 */ /* 0x000fce0000000f00 */
[----:B-1----:R-:W-:Y:S05]  /*1820*/  CALL.REL.NOINC `($__internal_6_$__cuda_sm20_sqrt_rn_f32_slowpath) ;  /* 0x0000002400507944 */ /* 0x002fea0003c00000 */
[----:B------:R-:W-:Y:S05]  /*1830*/  BRA `(.L_x_351) ;  /* 0x0000000000107947 */ /* 0x000fea0003800000 */
.L_x_350:
[C---:B-1----:R-:W-:Y:S01]  /*1840*/  FMUL.FTZ R0, R10.reuse, R3 ;  /* 0x000000030a007220 */ /* 0x042fe20000410000 */
[----:B------:R-:W-:-:S03]  /*1850*/  FMUL.FTZ R31, R10, 0.5 ;  /* 0x3f0000000a1f7820 */ /* 0x000fc60000410000 */
[----:B------:R-:W-:-:S04]  /*1860*/  FFMA R3, -R0, R0, R3 ;  /* 0x0000000000037223 */ /* 0x000fc80000000103 */
[----:B------:R-:W-:-:S07]  /*1870*/  FFMA R31, R3, R31, R0 ;  /* 0x0000001f031f7223 */ /* 0x000fce0000000000 */
.L_x_351:
[----:B------:R-:W-:Y:S05]  /*1880*/  BSYNC.RECONVERGENT B0 ;  /* 0x0000000000007941 */ /* 0x000fea0003800200 */
.L_x_349:
        /* <DEDUP_REMOVED lines=13> */
[----:B------:R-:W-:Y:S05]  /*1960*/  CALL.REL.NOINC `($__internal_7_$__cuda_sm3x_div_rn_noftz_f32_slowpath) ;  /* 0x0000002400587944 */ /* 0x000fea0003c00000 */
.L_x_353:
[----:B------:R-:W-:Y:S05]  /*1970*/  BSYNC.RECONVERGENT B2 ;  /* 0x0000000000027941 */ /* 0x000fea0003800200 */
.L_x_352:
[----:B------:R-:W0:Y:S01]  /*1980*/  MUFU.RCP R12, UR18 ;  /* 0x00000012000c7d08 */ /* 0x000e220008001000 */
[C---:B------:R-:W-:Y:S01]  /*1990*/  FMUL R10, R28.reuse, UR10 ;  /* 0x0000000a1c0a7c20 */ /* 0x040fe20008400000 */
[----:B------:R-:W-:Y:S02]  /*19a0*/  IMAD.U32 R3, RZ, RZ, UR18 ;  /* 0x00000012ff037e24 */ /* 0x000fe4000f8e00ff */
[----:B------:R-:W-:Y:S01]  /*19b0*/  FMUL R29, R28, UR15 ;  /* 0x0000000f1c1d7c20 */ /* 0x000fe20008400000 */
[----:B------:R-:W-:Y:S01]  /*19c0*/  BSSY.RECONVERGENT B2, `(.L_x_354) ;  /* 0x0000012000027945 */ /* 0x000fe20003800200 */
[----:B------:R-:W-:Y:S02]  /*19d0*/  FFMA R27, R27, UR9, R10 ;  /* 0x000000091b1b7c23 */ /* 0x000fe4000800000a */
[----:B------:R-:W-:Y:S02]  /*19e0*/  FMUL R29, R29, R28 ;  /* 0x0000001c1d1d7220 */ /* 0x000fe40000400000 */
[----:B------:R-:W1:Y:S02]  /*19f0*/  FCHK P0, R27, UR18 ;  /* 0x000000121b007d02 */ /* 0x000e640008000000 */
[----:B------:R-:W-:Y:S01]  /*1a00*/  FFMA R26, R26, UR11, R29 ;  /* 0x0000000b1a1a7c23 */ /* 0x000fe2000800001d */
[----:B0-----:R-:W-:-:S04]  /*1a10*/  FFMA R3, R12, -R3, 1 ;  /* 0x3f8000000c037423 */ /* 0x001fc80000000803 */
[----:B------:R-:W-:Y:S01]  /*1a20*/  FFMA R12, R12, R3, R12 ;  /* 0x000000030c0c7223 */ /* 0x000fe2000000000c */
[----:B------:R-:W-:-:S03]  /*1a30*/  FFMA R3, R34, UR8, R0 ;  /* 0x0000000822037c23 */ /* 0x000fc60008000000 */
[----:B------:R-:W-:Y:S01]  /*1a40*/  FFMA R10, R12, R27, RZ ;  /* 0x0000001b0c0a7223 */ /* 0x000fe200000000ff */
[----:B------:R-:W-:-:S03]  /*1a50*/  FFMA R34, -R14, R3, R34 ;  /* 0x000000030e227223 */ /* 0x000fc60000000122 */
[----:B------:R-:W-:-:S04]  /*1a60*/  FFMA R31, R10, -UR18, R27 ;  /* 0x800000120a1f7c23 */ /* 0x000fc8000800001b */
[----:B------:R-:W-:Y:S01]  /*1a70*/  FFMA R12, R12, R31, R10 ;  /* 0x0000001f0c0c7223 */ /* 0x000fe2000000000a */
[----:B-1----:R-:W-:Y:S06]  /*1a80*/  @!P0 BRA `(.L_x_355) ;  /* 0x0000000000148947 */ /* 0x002fec0003800000 */
[----:B------:R-:W-:Y:S01]  /*1a90*/  MOV R3, R27 ;  /* 0x0000001b00037202 */ /* 0x000fe20000000f00 */
[----:B------:R-:W-:Y:S01]  /*1aa0*/  IMAD.U32 R0, RZ, RZ, UR18 ;  /* 0x00000012ff007e24 */ /* 0x000fe2000f8e00ff */
[----:B------:R-:W-:-:S07]  /*1ab0*/  MOV R10, 0x1ad0 ;  /* 0x00001ad0000a7802 */ /* 0x000fce0000000f00 */
[----:B------:R-:W-:Y:S05]  /*1ac0*/  CALL.REL.NOINC `($__internal_7_$__cuda_sm3x_div_rn_noftz_f32_slowpath) ;  /* 0x0000002400007944 */ /* 0x000fea0003c00000 */
[----:B------:R-:W-:-:S07]  /*1ad0*/  MOV R12, R0 ;  /* 0x00000000000c7202 */ /* 0x000fce0000000f00 */
.L_x_355:
[----:B------:R-:W-:Y:S05]  /*1ae0*/  BSYNC.RECONVERGENT B2 ;  /* 0x0000000000027941 */ /* 0x000fea0003800200 */
.L_x_354:
        /* <DEDUP_REMOVED lines=15> */
.L_x_357:
[----:B------:R-:W-:Y:S05]  /*1be0*/  BSYNC.RECONVERGENT B2 ;  /* 0x0000000000027941 */ /* 0x000fea0003800200 */
.L_x_356:
[----:B------:R-:W-:Y:S01]  /*1bf0*/  VIADD R0, R3, 0xf3000000 ;  /* 0xf300000003007836 */ /* 0x000fe20000000000 */
[----:B------:R0:W1:Y:S01]  /*1c00*/  MUFU.RSQ R10, R3 ;  /* 0x00000003000a7308 */ /* 0x0000620000001400 */
[----:B------:R-:W-:Y:S03]  /*1c10*/  BSSY.RECONVERGENT B0, `(.L_x_358) ;  /* 0x000000a000007945 */ /* 0x000fe60003800200 */
[----:B------:R-:W-:-:S13]  /*1c20*/  ISETP.GT.U32.AND P0, PT, R0, 0x727fffff, PT ;  /* 0x727fffff0000780c */ /* 0x000fda0003f04070 */
[----:B01----:R-:W-:Y:S05]  /*1c30*/  @!P0 BRA `(.L_x_359) ;  /* 0x00000000000c8947 */ /* 0x003fea0003800000 */
[----:B------:R-:W-:-:S07]  /*1c40*/  MOV R0, 0x1c60 ;  /* 0x00001c6000007802 */ /* 0x000fce0000000f00 */
[----:B------:R-:W-:Y:S05]  /*1c50*/  CALL.REL.NOINC `($__internal_6_$__cuda_sm20_sqrt_rn_f32_slowpath) ;  /* 0x0000002000447944 */ /* 0x000fea0003c00000 */
[----:B------:R-:W-:Y:S05]  /*1c60*/  BRA `(.L_x_360) ;  /* 0x0000000000107947 */ /* 0x000fea0003800000 */
.L_x_359:
[C---:B------:R-:W-:Y:S01]  /*1c70*/  FMUL.FTZ R0, R10.reuse, R3 ;  /* 0x000000030a007220 */ /* 0x040fe20000410000 */
[----:B------:R-:W-:-:S03]  /*1c80*/  FMUL.FTZ R31, R10, 0.5 ;  /* 0x3f0000000a1f7820 */ /* 0x000fc60000410000 */
[----:B------:R-:W-:-:S04]  /*1c90*/  FFMA R3, -R0, R0, R3 ;  /* 0x0000000000037223 */ /* 0x000fc80000000103 */
[----:B------:R-:W-:-:S07]  /*1ca0*/  FFMA R31, R3, R31, R0 ;  /* 0x0000001f031f7223 */ /* 0x000fce0000000000 */
.L_x_360:
[----:B------:R-:W-:Y:S05]  /*1cb0*/  BSYNC.RECONVERGENT B0 ;  /* 0x0000000000007941 */ /* 0x000fea0003800200 */
.L_x_358:
        /* <DEDUP_REMOVED lines=13> */
[----:B------:R-:W-:Y:S05]  /*1d90*/  CALL.REL.NOINC `($__internal_7_$__cuda_sm3x_div_rn_noftz_f32_slowpath) ;  /* 0x00000020004c7944 */ /* 0x000fea0003c00000 */
.L_x_362:
[----:B------:R-:W-:Y:S05]  /*1da0*/  BSYNC.RECONVERGENT B2 ;  /* 0x0000000000027941 */ /* 0x000fea0003800200 */
.L_x_361:
        /* <DEDUP_REMOVED lines=20> */
[----:B------:R-:W-:Y:S05]  /*1ef0*/  CALL.REL.NOINC `($__internal_7_$__cuda_sm3x_div_rn_noftz_f32_slowpath) ;  /* 0x0000001c00f47944 */ /* 0x000fea0003c00000 */
[----:B------:R-:W-:-:S07]  /*1f00*/  MOV R12, R0 ;  /* 0x00000000000c7202 */ /* 0x000fce0000000f00 */
.L_x_364:
[----:B------:R-:W-:Y:S05]  /*1f10*/  BSYNC.RECONVERGENT B2 ;  /* 0x0000000000027941 */ /* 0x000fea0003800200 */
.L_x_363:
        /* <DEDUP_REMOVED lines=14> */
[----:B------:R-:W-:-:S07]  /*2000*/  MOV R3, R0 ;  /* 0x0000000000037202 */ /* 0x000fce0000000f00 */
.L_x_366:
[----:B------:R-:W-:Y:S05]  /*2010*/  BSYNC.RECONVERGENT B2 ;  /* 0x0000000000027941 */ /* 0x000fea0003800200 */
.L_x_365:
        /* <DEDUP_REMOVED lines=8> */
.L_x_368:
[C---:B------:R-:W-:Y:S01]  /*20a0*/  FMUL.FTZ R0, R10.reuse, R3 ;  /* 0x000000030a007220 */ /* 0x040fe20000410000 */
[----:B------:R-:W-:-:S03]  /*20b0*/  FMUL.FTZ R31, R10, 0.5 ;  /* 0x3f0000000a1f7820 */ /* 0x000fc60000410000 */
[----:B------:R-:W-:-:S04]  /*20c0*/  FFMA R3, -R0, R0, R3 ;  /* 0x0000000000037223 */ /* 0x000fc80000000103 */
[----:B------:R-:W-:-:S07]  /*20d0*/  FFMA R31, R3, R31, R0 ;  /* 0x0000001f031f7223 */ /* 0x000fce0000000000 */
.L_x_369:
[----:B------:R-:W-:Y:S05]  /*20e0*/  BSYNC.RECONVERGENT B0 ;  /* 0x0000000000007941 */ /* 0x000fea0003800200 */
.L_x_367:
        /* <DEDUP_REMOVED lines=13> */
[----:B------:R-:W-:Y:S05]  /*21c0*/  CALL.REL.NOINC `($__internal_7_$__cuda_sm3x_div_rn_noftz_f32_slowpath) ;  /* 0x0000001c00407944 */ /* 0x000fea0003c00000 */
.L_x_371:
[----:B------:R-:W-:Y:S05]  /*21d0*/  BSYNC.RECONVERGENT B2 ;  /* 0x0000000000027941 */ /* 0x000fea0003800200 */
.L_x_370:
[----:B------:R-:W-:Y:S01]  /*21e0*/  FFMA R0, R25, UR8, R0 ;  /* 0x0000000819007c23 */ /* 0x000fe20008000000 */
[----:B------:R-:W-:Y:S01]  /*21f0*/  @!P4 F2FP.BF16.F32.PACK_AB R5, RZ, R5 ;  /* 0x00000005ff05c23e */ /* 0x000fe200000010ff */
[----:B------:R-:W-:Y:S01]  /*2200*/  @!P4 IMAD.WIDE R28, R15, 0x2, R20 ;  /* 0x000000020f1cc825 */ /* 0x000fe200078e0214 */
[----:B------:R-:W-:-:S03]  /*2210*/  ISETP.GE.AND P0, PT, R9, UR13, PT ;  /* 0x0000000d09007c0c */ /* 0x000fc6000bf06270 */
[----:B------:R-:W-:Y:S01]  /*2220*/  FFMA R0, -R14, R0, R25 ;  /* 0x000000000e007223 */ /* 0x000fe20000000119 */
[----:B------:R-:W-:Y:S01]  /*2230*/  @!P3 F2FP.BF16.F32.PACK_AB R34, RZ, R34 ;  /* 0x00000022ff22b23e */ /* 0x000fe200000010ff */
[C---:B------:R-:W-:Y:S01]  /*2240*/  @!P4 IMAD.WIDE R24, R15.reuse, 0x4, R18 ;  /* 0x000000040f18c825 */ /* 0x040fe200078e0212 */
[----:B------:R0:W-:Y:S01]  /*2250*/  @!P4 STG.E.U16 desc[UR16][R28.64], R5 ;  /* 0x000000051c00c986 */ /* 0x0001e2000c101510 */
[----:B------:R-:W-:Y:S01]  /*2260*/  @!P2 F2FP.BF16.F32.PACK_AB R3, RZ, R35 ;  /* 0x00000023ff03a23e */ /* 0x000fe200000010ff */
[----:B------:R-:W-:Y:S01]  /*2270*/  ULEA UR4, UR20, UR4, 0x2 ;  /* 0x0000000414047291 */ /* 0x000fe2000f8e10ff */
[----:B------:R-:W-:Y:S01]  /*2280*/  @!P4 IMAD.WIDE R14, R15, 0x4, R16 ;  /* 0x000000040f0ec825 */ /* 0x000fe200078e0210 */
[----:B------:R1:W-:Y:S02]  /*2290*/  @!P4 STG.E desc[UR16][R24.64], R7 ;  /* 0x000000071800c986 */ /* 0x0003e4000c101910 */
[----:B------:R-:W-:Y:S01]  /*22a0*/  UISETP.GE.AND UP0, UPT, UR4, UR13, UPT ;  /* 0x0000000d0400728c */ /* 0x000fe2000bf06270 */
[----:B------:R-:W-:Y:S01]  /*22b0*/  @!P3 IMAD.WIDE R30, R13, 0x2, R20 ;  /* 0x000000020d1eb825 */ /* 0x000fe200078e0214 */
[----:B------:R2:W-:Y:S01]  /*22c0*/  @!P4 STG.E desc[UR16][R14.64], R6 ;  /* 0x000000060e00c986 */ /* 0x0005e2000c101910 */
[----:B------:R-:W-:-:S02]  /*22d0*/  @!P0 F2FP.BF16.F32.PACK_AB R0, RZ, R0 ;  /* 0x00000000ff00823e */ /* 0x000fc400000010ff */
[----:B------:R-:W-:-:S04]  /*22e0*/  @!P3 IMAD.WIDE R32, R13, 0x4, R18 ;  /* 0x000000040d20b825 */ /* 0x000fc800078e0212 */
[----:B0-----:R-:W-:Y:S01]  /*22f0*/  @!P0 IMAD.WIDE R28, R9, 0x4, R16 ;  /* 0x00000004091c8825 */ /* 0x001fe200078e0210 */
[----:B-1----:R-:W-:-:S03]  /*2300*/  PRMT R25, R34, 0x7610, R25 ;  /* 0x0000761022197816 */ /* 0x002fc60000000019 */
[----:B------:R-:W-:Y:S02]  /*2310*/  @!P3 IMAD.WIDE R34, R13, 0x4, R16 ;  /* 0x000000040d22b825 */ /* 0x000fe400078e0210 */
[----:B------:R0:W-:Y:S02]  /*2320*/  @!P3 STG.E.U16 desc[UR16][R30.64], R25 ;  /* 0x000000191e00b986 */ /* 0x0001e4000c101510 */
[C---:B------:R-:W-:Y:S02]  /*2330*/  @!P2 IMAD.WIDE R12, R11.reuse, 0x2, R20 ;  /* 0x000000020b0ca825 */ /* 0x040fe400078e0214 */
[----:B------:R1:W-:Y:S02]  /*2340*/  @!P3 STG.E desc[UR16][R32.64], R4 ;  /* 0x000000042000b986 */ /* 0x0003e4000c101910 */
[----:B--2---:R-:W-:Y:S02]  /*2350*/  @!P2 IMAD.WIDE R6, R11, 0x4, R16 ;  /* 0x000000040b06a825 */ /* 0x004fe400078e0210 */
[----:B------:R1:W-:Y:S02]  /*2360*/  @!P3 STG.E desc[UR16][R34.64], R2 ;  /* 0x000000022200b986 */ /* 0x0003e4000c101910 */
[----:B------:R-:W-:-:S02]  /*2370*/  @!P0 IMAD.WIDE R14, R9, 0x4, R18 ;  /* 0x00000004090e8825 */ /* 0x000fc400078e0212 */
[----:B------:R1:W-:Y:S02]  /*2380*/  @!P2 STG.E.U16 desc[UR16][R12.64], R3 ;  /* 0x000000030c00a986 */ /* 0x0003e4000c101510 */
[----:B0-----:R-:W-:-:S04]  /*2390*/  @!P2 IMAD.WIDE R24, R11, 0x4, R18 ;  /* 0x000000040b18a825 */ /* 0x001fc800078e0212 */
[----:B------:R-:W-:Y:S01]  /*23a0*/  @!P0 IMAD.WIDE R10, R9, 0x2, R20 ;  /* 0x00000002090a8825 */ /* 0x000fe200078e0214 */
[----:B------:R1:W-:Y:S04]  /*23b0*/  @!P2 STG.E desc[UR16][R24.64], R27 ;  /* 0x0000001b1800a986 */ /* 0x0003e8000c101910 */
[----:B------:R1:W-:Y:S04]  /*23c0*/  @!P2 STG.E desc[UR16][R6.64], R26 ;  /* 0x0000001a0600a986 */ /* 0x0003e8000c101910 */
[----:B------:R1:W-:Y:S04]  /*23d0*/  @!P0 STG.E.U16 desc[UR16][R10.64], R0 ;  /* 0x000000000a008986 */ /* 0x0003e8000c101510 */
[----:B------:R1:W-:Y:S04]  /*23e0*/  @!P0 STG.E desc[UR16][R14.64], R23 ;  /* 0x000000170e008986 */ /* 0x0003e8000c101910 */
[----:B------:R1:W-:Y:S01]  /*23f0*/  @!P0 STG.E desc[UR16][R28.64], R22 ;  /* 0x000000161c008986 */ /* 0x0003e2000c101910 */
[----:B------:R-:W-:Y:S05]  /*2400*/  BRA.U !UP0, `(.L_x_372) ;  /* 0xffffffe508c47547 */ /* 0x000fea000b83ffff */
[----:B------:R-:W-:Y:S05]  /*2410*/  EXIT ;  /* 0x000000000000794d */ /* 0x000fea0003800000 */
.L_x_335:
[----:B------:R-:W2:Y:S01]  /*2420*/  S2R R8, SR_TID.X ;  /* 0x0000000000087919 */ /* 0x000ea20000002100 */
[----:B------:R-:W3:Y:S01]  /*2430*/  LDCU UR9, c[0x0][0xeec] ;  /* 0x0001dd80ff0977ac */ /* 0x000ee20008000800 */
[----:B------:R-:W4:Y:S01]  /*2440*/  LDCU UR11, c[0x0][0xef0] ;  /* 0x0001de00ff0b77ac */ /* 0x000f220008000800 */
[----:B------:R-:W0:Y:S01]  /*2450*/  LDCU UR8, c[0x0][0xf04] ;  /* 0x0001e080ff0877ac */ /* 0x000e220008000800 */
[----:B------:R-:W0:Y:S01]  /*2460*/  LDCU UR5, c[0x0][0xf14] ;  /* 0x0001e280ff0577ac */ /* 0x000e220008000800 */
[----:B------:R-:W-:-:S05]  /*2470*/  UMOV UR4, URZ ;  /* 0x000000ff00047c82 */ /* 0x000fca0008000000 */
.L_x_409:
[----:B--2---:R-:W-:-:S05]  /*2480*/  VIADD R7, R8, UR4 ;  /* 0x0000000408077c36 */ /* 0x004fca0008000000 */
[----:B------:R-:W-:-:S13]  /*2490*/  ISETP.GE.AND P0, PT, R7, UR13, PT ;  /* 0x0000000d07007c0c */ /* 0x000fda000bf06270 */
[----:B-1----:R-:W2:Y:S01]  /*24a0*/  @!P0 LDC.64 R4, c[0x0][0xf18] ;  /* 0x0003c600ff048b82 */ /* 0x002ea20000000a00 */
[----:B------:R-:W-:-:S04]  /*24b0*/  @!P0 IADD3 R0, P1, PT, R7, UR12, RZ ;  /* 0x0000000c07008c10 */ /* 0x000fc8000ff3e0ff */
[----:B------:R-:W-:Y:S02]  /*24c0*/  @!P0 LEA.HI.X.SX32 R3, R7, UR21, 0x1, P1 ;  /* 0x0000001507038c11 */ /* 0x000fe400088f0eff */
[----:B0-----:R-:W-:-:S04]  /*24d0*/  @!P0 LEA R2, P1, R0, UR6, 0x1 ;  /* 0x0000000600028c11 */ /* 0x001fc8000f8208ff */
[----:B------:R-:W-:-:S05]  /*24e0*/  @!P0 LEA.HI.X R3, R0, UR7, R3, 0x1, P1 ;  /* 0x0000000700038c11 */ /* 0x000fca00088f0c03 */
[----:B------:R-:W3:Y:S04]  /*24f0*/  @!P0 LDG.E.U16 R0, desc[UR16][R2.64] ;  /* 0x0000001002008981 */ /* 0x000ee8000c1e1500 */
[----:B--2---:R-:W2:Y:S01]  /*2500*/  @!P0 LDG.E R5, desc[UR16][R4.64] ;  /* 0x0000001004058981 */ /* 0x004ea2000c1e1900 */
[----:B-1----:R-:W-:Y:S01]  /*2510*/  IADD3 R6, PT, PT, R7, UR20, RZ ;  /* 0x0000001407067c10 */ /* 0x002fe2000fffe0ff */
[----:B------:R-:W-:-:S03]  /*2520*/  HFMA2 R36, -RZ, RZ, 0, 0 ;  /* 0x00000000ff247431 */ /* 0x000fc600000001ff */
[----:B------:R-:W-:-:S13]  /*2530*/  ISETP.GE.AND P4, PT, R6, UR13, PT ;  /* 0x0000000d06007c0c */ /* 0x000fda000bf86270 */
[----:B------:R-:W0:Y:S01]  /*2540*/  @!P4 LDC.64 R14, c[0x0][0xf18] ;  /* 0x0003c600ff0ecb82 */ /* 0x000e220000000a00 */
[----:B------:R-:W-:-:S04]  /*2550*/  @!P4 IADD3 R9, P1, PT, R6, UR12, RZ ;  /* 0x0000000c0609cc10 */ /* 0x000fc8000ff3e0ff */
[----:B------:R-:W-:Y:S02]  /*2560*/  @!P4 LEA.HI.X.SX32 R12, R6, UR21, 0x1, P1 ;  /* 0x00000015060ccc11 */ /* 0x000fe400088f0eff */
[----:B------:R-:W-:-:S04]  /*2570*/  @!P4 LEA R10, P1, R9, UR6, 0x1 ;  /* 0x00000006090acc11 */ /* 0x000fc8000f8208ff */
[----:B------:R-:W-:Y:S01]  /*2580*/  @!P4 LEA.HI.X R11, R9, UR7, R12, 0x1, P1 ;  /* 0x00000007090bcc11 */ /* 0x000fe200088f0c0c */
[----:B---3--:R-:W-:-:S04]  /*2590*/  @!P0 IMAD.U32 R0, R0, 0x10000, RZ ;  /* 0x0001000000008824 */ /* 0x008fc800078e00ff */
[----:B--2---:R-:W-:-:S05]  /*25a0*/  @!P0 FMUL R36, R0, R5 ;  /* 0x0000000500248220 */ /* 0x004fca0000400000 */
[----:B------:R-:W-:-:S04]  /*25b0*/  @!P0 F2FP.BF16.F32.PACK_AB R0, RZ, R36 ;  /* 0x00000024ff00823e */ /* 0x000fc800000010ff */
[----:B------:R-:W-:-:S05]  /*25c0*/  PRMT R9, R0, 0x7610, R9 ;  /* 0x0000761000097816 */ /* 0x000fca0000000009 */
[----:B------:R1:W-:Y:S04]  /*25d0*/  @!P0 STG.E.U16 desc[UR16][R2.64], R9 ;  /* 0x0000000902008986 */ /* 0x0003e8000c101510 */
[----:B------:R-:W2:Y:S04]  /*25e0*/  @!P4 LDG.E.U16 R0, desc[UR16][R10.64] ;  /* 0x000000100a00c981 */ /* 0x000ea8000c1e1500 */
[----:B0-----:R-:W3:Y:S01]  /*25f0*/  @!P4 LDG.E R15, desc[UR16][R14.64] ;  /* 0x000000100e0fc981 */ /* 0x001ee2000c1e1900 */
[----:B------:R-:W-:Y:S02]  /*2600*/  IADD3 R5, PT, PT, R6, UR20, RZ ;  /* 0x0000001406057c10 */ /* 0x000fe4000fffe0ff */
[----:B------:R-:W-:Y:S01]  /*2610*/  CS2R R34, SRZ ;  /* 0x0000000000227805 */ /* 0x000fe2000001ff00 */
[----:B------:R-:W-:Y:S01]  /*2620*/  IMAD.MOV.U32 R33, RZ, RZ, RZ ;  /* 0x000000ffff217224 */ /* 0x000fe200078e00ff */
[----:B------:R-:W-:-:S02]  /*2630*/  CS2R R26, SRZ ;  /* 0x00000000001a7805 */ /* 0x000fc4000001ff00 */
[----:B------:R-:W-:Y:S01]  /*2640*/  ISETP.GE.AND P3, PT, R5, UR13, PT ;  /* 0x0000000d05007c0c */ /* 0x000fe2000bf66270 */
[----:B------:R-:W-:-:S04]  /*2650*/  @!P0 IMAD.WIDE R22, R7, 0x4, R16 ;  /* 0x0000000407168825 */ /* 0x000fc800078e0210 */
[----:B------:R-:W-:Y:S01]  /*2660*/  @!P0 IMAD.WIDE R30, R7, 0x2, R20 ;  /* 0x00000002071e8825 */ /* 0x000fe200078e0214 */
[----:B------:R0:W4:Y:S04]  /*2670*/  @!P0 LDG.E R26, desc[UR16][R22.64] ;  /* 0x00000010161a8981 */ /* 0x000128000c1e1900 */
[----:B------:R-:W4:Y:S03]  /*2680*/  @!P0 LDG.E.U16 R32, desc[UR16][R30.64] ;  /* 0x000000101e208981 */ /* 0x000f26000c1e1500 */
[----:B------:R-:W0:Y:S01]  /*2690*/  @!P3 LDC.64 R12, c[0x0][0xf18] ;  /* 0x0003c600ff0cbb82 */ /* 0x000e220000000a00 */
[----:B------:R-:W-:-:S04]  /*26a0*/  @!P3 IADD3 R4, P1, PT, R5, UR12, RZ ;  /* 0x0000000c0504bc10 */ /* 0x000fc8000ff3e0ff */
[----:B-1----:R-:W-:Y:S02]  /*26b0*/  @!P3 LEA.HI.X.SX32 R3, R5, UR21, 0x1, P1 ;  /* 0x000000150503bc11 */ /* 0x002fe400088f0eff */
[----:B------:R-:W-:-:S04]  /*26c0*/  @!P3 LEA R24, P1, R4, UR6, 0x1 ;  /* 0x000000060418bc11 */ /* 0x000fc8000f8208ff */
[----:B------:R-:W-:Y:S02]  /*26d0*/  @!P3 LEA.HI.X R25, R4, UR7, R3, 0x1, P1 ;  /* 0x000000070419bc11 */ /* 0x000fe400088f0c03 */
[----:B--2---:R-:W-:-:S05]  /*26e0*/  @!P4 SHF.L.U32 R0, R0, 0x10, RZ ;  /* 0x000000100000c819 */ /* 0x004fca00000006ff */
[----:B---3--:R-:W-:Y:S01]  /*26f0*/  @!P4 FMUL R34, R0, R15 ;  /* 0x0000000f0022c220 */ /* 0x008fe20000400000 */
[----:B------:R-:W-:-:S04]  /*2700*/  @!P0 IMAD.WIDE R14, R7, 0x4, R18 ;  /* 0x00000004070e8825 */ /* 0x000fc800078e0212 */
[----:B------:R-:W-:Y:S01]  /*2710*/  @!P4 F2FP.BF16.F32.PACK_AB R0, RZ, R34 ;  /* 0x00000022ff00c23e */ /* 0x000fe200000010ff */
[----:B------:R1:W2:Y:S03]  /*2720*/  @!P0 LDG.E R33, desc[UR16][R14.64] ;  /* 0x000000100e218981 */ /* 0x0002a6000c1e1900 */
[----:B------:R-:W-:-:S05]  /*2730*/  PRMT R9, R0, 0x7610, R9 ;  /* 0x0000761000097816 */ /* 0x000fca0000000009 */
[----:B------:R3:W-:Y:S04]  /*2740*/  @!P4 STG.E.U16 desc[UR16][R10.64], R9 ;  /* 0x000000090a00c986 */ /* 0x0007e8000c101510 */
[----:B------:R-:W4:Y:S04]  /*2750*/  @!P3 LDG.E.U16 R0, desc[UR16][R24.64] ;  /* 0x000000101800b981 */ /* 0x000f28000c1e1500 */
[----:B0-----:R-:W2:Y:S01]  /*2760*/  @!P3 LDG.E R13, desc[UR16][R12.64] ;  /* 0x000000100c0db981 */ /* 0x001ea2000c1e1900 */
[----:B------:R-:W-:-:S04]  /*2770*/  IADD3 R4, PT, PT, R5, UR20, RZ ;  /* 0x0000001405047c10 */ /* 0x000fc8000fffe0ff */
[----:B------:R-:W-:Y:S01]  /*2780*/  ISETP.GE.AND P1, PT, R4, UR13, PT ;  /* 0x0000000d04007c0c */ /* 0x000fe2000bf26270 */
[----:B------:R-:W-:-:S12]  /*2790*/  HFMA2 R2, -RZ, RZ, 0, 0 ;  /* 0x00000000ff027431 */ /* 0x000fd800000001ff */
[----:B------:R-:W0:Y:S01]  /*27a0*/  @!P1 LDC.64 R28, c[0x0][0xf18] ;  /* 0x0003c600ff1c9b82 */ /* 0x000e220000000a00 */
[----:B------:R-:W-:Y:S01]  /*27b0*/  @!P1 IADD3 R3, P2, PT, R4, UR12, RZ ;  /* 0x0000000c04039c10 */ /* 0x000fe2000ff5e0ff */
[----:B------:R-:W-:-:S03]  /*27c0*/  @!P4 IMAD.WIDE R22, R6, 0x4, R18 ;  /* 0x000000040616c825 */ /* 0x000fc600078e0212 */
[----:B-1----:R-:W-:Y:S02]  /*27d0*/  @!P1 LEA.HI.X.SX32 R14, R4, UR21, 0x1, P2 ;  /* 0x00000015040e9c11 */ /* 0x002fe400090f0eff */
[C---:B------:R-:W-:Y:S01]  /*27e0*/  @!P1 LEA R30, P2, R3.reuse, UR6, 0x1 ;  /* 0x00000006031e9c11 */ /* 0x040fe2000f8408ff */
[----:B---3--:R-:W-:Y:S01]  /*27f0*/  @!P4 IMAD.WIDE R10, R6, 0x2, R20 ;  /* 0x00000002060ac825 */ /* 0x008fe200078e0214 */
[----:B------:R-:W5:Y:S02]  /*2800*/  @!P4 LDG.E R27, desc[UR16][R22.64] ;  /* 0x00000010161bc981 */ /* 0x000f64000c1e1900 */
[----:B------:R-:W-:Y:S01]  /*2810*/  @!P1 LEA.HI.X R31, R3, UR7, R14, 0x1, P2 ;  /* 0x00000007031f9c11 */ /* 0x000fe200090f0c0e */
[----:B----4-:R-:W-:-:S04]  /*2820*/  @!P3 IMAD.U32 R0, R0, 0x10000, RZ ;  /* 0x000100000000b824 */ /* 0x010fc800078e00ff */
[----:B--2---:R-:W-:Y:S01]  /*2830*/  @!P3 FMUL R2, R0, R13 ;  /* 0x0000000d0002b220 */ /* 0x004fe20000400000 */
[----:B------:R-:W-:-:S04]  /*2840*/  @!P4 IMAD.WIDE R12, R6, 0x4, R16 ;  /* 0x00000004060cc825 */ /* 0x000fc800078e0210 */
[----:B------:R-:W-:Y:S01]  /*2850*/  @!P3 F2FP.BF16.F32.PACK_AB R0, RZ, R2 ;  /* 0x00000002ff00b23e */ /* 0x000fe200000010ff */
[----:B------:R1:W5:Y:S03]  /*2860*/  @!P4 LDG.E R35, desc[UR16][R12.64] ;  /* 0x000000100c23c981 */ /* 0x000366000c1e1900 */
[----:B------:R-:W-:Y:S02]  /*2870*/  PRMT R15, R0, 0x7610, R15 ;  /* 0x00007610000f7816 */ /* 0x000fe4000000000f */
[----:B------:R2:W3:Y:S04]  /*2880*/  @!P4 LDG.E.U16 R0, desc[UR16][R10.64] ;  /* 0x000000100a00c981 */ /* 0x0004e8000c1e1500 */
[----:B------:R4:W-:Y:S04]  /*2890*/  @!P3 STG.E.U16 desc[UR16][R24.64], R15 ;  /* 0x0000000f1800b986 */ /* 0x0009e8000c101510 */
[----:B------:R-:W3:Y:S04]  /*28a0*/  @!P1 LDG.E.U16 R3, desc[UR16][R30.64] ;  /* 0x000000101e039981 */ /* 0x000ee8000c1e1500 */
[----:B0-----:R-:W3:Y:S01]  /*28b0*/  @!P1 LDG.E R28, desc[UR16][R28.64] ;  /* 0x000000101c1c9981 */ /* 0x001ee2000c1e1900 */
[----:B------:R-:W-:Y:S01]  /*28c0*/  HFMA2 R9, -RZ, RZ, 0, 0 ;  /* 0x00000000ff097431 */ /* 0x000fe200000001ff */
[----:B-1----:R-:W-:Y:S01]  /*28d0*/  CS2R R12, SRZ ;  /* 0x00000000000c7805 */ /* 0x002fe2000001ff00 */
[----:B------:R-:W-:-:S04]  /*28e0*/  @!P3 IMAD.WIDE R22, R5, 0x4, R16 ;  /* 0x000000040516b825 */ /* 0x000fc800078e0210 */
[----:B--2---:R-:W-:Y:S01]  /*28f0*/  IMAD.MOV.U32 R11, RZ, RZ, RZ ;  /* 0x000000ffff0b7224 */ /* 0x004fe200078e00ff */
[----:B------:R0:W5:Y:S01]  /*2900*/  @!P3 LDG.E R12, desc[UR16][R22.64] ;  /* 0x00000010160cb981 */ /* 0x000162000c1e1900 */
[----:B----4-:R-:W-:-:S04]  /*2910*/  @!P3 IMAD.WIDE R14, R5, 0x4, R18 ;  /* 0x00000004050eb825 */ /* 0x010fc800078e0212 */
[--C-:B------:R-:W-:Y:S01]  /*2920*/  @!P3 IMAD.WIDE R24, R5, 0x2, R20.reuse ;  /* 0x000000020518b825 */ /* 0x100fe200078e0214 */
[----:B------:R1:W5:Y:S03]  /*2930*/  @!P3 LDG.E R11, desc[UR16][R14.64] ;  /* 0x000000100e0bb981 */ /* 0x000366000c1e1900 */
[----:B0-----:R-:W-:Y:S01]  /*2940*/  @!P1 IMAD.WIDE R22, R4, 0x2, R20 ;  /* 0x0000000204169825 */ /* 0x001fe200078e0214 */
[----:B---3--:R-:W-:-:S05]  /*2950*/  @!P1 SHF.L.U32 R3, R3, 0x10, RZ ;  /* 0x0000001003039819 */ /* 0x008fca00000006ff */
[----:B------:R-:W-:-:S05]  /*2960*/  @!P1 FMUL R9, R3, R28 ;  /* 0x0000001c03099220 */ /* 0x000fca0000400000 */
[----:B------:R-:W-:-:S04]  /*2970*/  @!P1 F2FP.BF16.F32.PACK_AB R3, RZ, R9 ;  /* 0x00000009ff03923e */ /* 0x000fc800000010ff */
[----:B------:R-:W-:Y:S02]  /*2980*/  PRMT R29, R3, 0x7610, R29 ;  /* 0x00007610031d7816 */ /* 0x000fe4000000001d */
[----:B------:R-:W2:Y:S04]  /*2990*/  @!P3 LDG.E.U16 R3, desc[UR16][R24.64] ;  /* 0x000000101803b981 */ /* 0x000ea8000c1e1500 */
[----:B------:R0:W-:Y:S04]  /*29a0*/  @!P1 STG.E.U16 desc[UR16][R30.64], R29 ;  /* 0x0000001d1e009986 */ /* 0x0001e8000c101510 */
[----:B------:R3:W4:Y:S01]  /*29b0*/  @!P1 LDG.E.U16 R10, desc[UR16][R22.64] ;  /* 0x00000010160a9981 */ /* 0x000722000c1e1500 */
[----:B-1----:R-:W-:Y:S01]  /*29c0*/  CS2R R14, SRZ ;  /* 0x00000000000e7805 */ /* 0x002fe2000001ff00 */
[----:B------:R-:W1:Y:S01]  /*29d0*/  MUFU.RCP R37, UR18 ;  /* 0x0000001200257d08 */ /* 0x000e620008001000 */
[----:B------:R-:W-:-:S05]  /*29e0*/  @!P0 SHF.L.U32 R15, R32, 0x10, RZ ;  /* 0x00000010200f8819 */ /* 0x000fca00000006ff */
[----:B------:R-:W-:Y:S01]  /*29f0*/  FFMA R36, R15, UR5, R36 ;  /* 0x000000050f247c23 */ /* 0x000fe20008000024 */
[----:B------:R-:W-:-:S03]  /*2a00*/  MOV R32, UR18 ;  /* 0x0000001200207c02 */ /* 0x000fc60008000f00 */
[----:B---3--:R-:W-:-:S04]  /*2a10*/  FMUL R22, R36, UR10 ;  /* 0x0000000a24167c20 */ /* 0x008fc80008400000 */
[----:B------:R-:W-:Y:S01]  /*2a20*/  FFMA R22, R33, UR9, R22 ;  /* 0x0000000921167c23 */ /* 0x000fe20008000016 */
[----:B0-----:R-:W-:-:S04]  /*2a30*/  @!P1 IMAD.WIDE R28, R4, 0x4, R18 ;  /* 0x00000004041c9825 */ /* 0x001fc800078e0212 */
[C---:B-1----:R-:W-:Y:S01]  /*2a40*/  FFMA R30, R37.reuse, -R32, 1 ;  /* 0x3f800000251e7423 */ /* 0x042fe20000000820 */
[----:B------:R-:W0:Y:S01]  /*2a50*/  FCHK P0, R22, UR18 ;  /* 0x0000001216007d02 */ /* 0x000e220008000000 */
[----:B------:R-:W-:Y:S01]  /*2a60*/  @!P1 IMAD.WIDE R24, R4, 0x4, R16 ;  /* 0x0000000404189825 */ /* 0x000fe200078e0210 */
[----:B------:R1:W5:Y:S03]  /*2a70*/  @!P1 LDG.E R13, desc[UR16][R28.64] ;  /* 0x000000101c0d9981 */ /* 0x000366000c1e1900 */
[----:B------:R-:W-:Y:S01]  /*2a80*/  FFMA R23, R37, R30, R37 ;  /* 0x0000001e25177223 */ /* 0x000fe20000000025 */
[----:B------:R3:W5:Y:S03]  /*2a90*/  @!P1 LDG.E R14, desc[UR16][R24.64] ;  /* 0x00000010180e9981 */ /* 0x000766000c1e1900 */
[----:B-1----:R-:W-:Y:S01]  /*2aa0*/  FFMA R28, R23, R22, RZ ;  /* 0x00000016171c7223 */ /* 0x002fe200000000ff */
[----:B---3--:R-:W-:-:S03]  /*2ab0*/  FMUL R25, R36, UR15 ;  /* 0x0000000f24197c20 */ /* 0x008fc60008400000 */
[----:B------:R-:W-:Y:S01]  /*2ac0*/  FFMA R24, R28, -UR18, R22 ;  /* 0x800000121c187c23 */ /* 0x000fe20008000016 */
[----:B------:R-:W-:Y:S01]  /*2ad0*/  BSSY.RECONVERGENT B2, `(.L_x_373) ;  /* 0x0000010000027945 */ /* 0x000fe20003800200 */
[----:B------:R-:W-:Y:S02]  /*2ae0*/  FMUL R29, R36, R25 ;  /* 0x00000019241d7220 */ /* 0x000fe40000400000 */
[----:B------:R-:W-:Y:S01]  /*2af0*/  FFMA R28, R23, R24, R28 ;  /* 0x00000018171c7223 */ /* 0x000fe2000000001c */
[----:B------:R-:W-:Y:S01]  /*2b00*/  CS2R R24, SRZ ;  /* 0x0000000000187805 */ /* 0x000fe2000001ff00 */
[----:B------:R-:W-:Y:S01]  /*2b10*/  IMAD.MOV.U32 R23, RZ, RZ, RZ ;  /* 0x000000ffff177224 */ /* 0x000fe200078e00ff */
[----:B------:R-:W-:Y:S01]  /*2b20*/  ISETP.GE.AND P2, PT, R7, UR13, PT ;  /* 0x0000000d07007c0c */ /* 0x000fe2000bf46270 */
[----:B------:R-:W-:Y:S01]  /*2b30*/  FFMA R26, R26, UR11, R29 ;  /* 0x0000000b1a1a7c23 */ /* 0x000fe2000800001d */
[----:B------:R-:W-:Y:S02]  /*2b40*/  @!P4 SHF.L.U32 R23, R0, 0x10, RZ ;  /* 0x000000100017c819 */ /* 0x000fe400000006ff */
[----:B--2---:R-:W-:Y:S01]  /*2b50*/  @!P3 SHF.L.U32 R25, R3, 0x10, RZ ;  /* 0x000000100319b819 */ /* 0x004fe200000006ff */
[----:B----4-:R-:W-:Y:S01]  /*2b60*/  @!P1 IMAD.U32 R24, R10, 0x10000, RZ ;  /* 0x000100000a189824 */ /* 0x010fe200078e00ff */
[----:B0-----:R-:W-:Y:S07]  /*2b70*/  @!P0 BRA `(.L_x_374) ;  /* 0x0000000000148947 */ /* 0x001fee0003800000 */
[----:B------:R-:W-:Y:S02]  /*2b80*/  MOV R3, R22 ;  /* 0x0000001600037202 */ /* 0x000fe40000000f00 */
[----:B------:R-:W-:Y:S02]  /*2b90*/  MOV R0, UR18 ;  /* 0x0000001200007c02 */ /* 0x000fe40008000f00 */
[----:B------:R-:W-:-:S07]  /*2ba0*/  MOV R10, 0x2bc0 ;  /* 0x00002bc0000a7802 */ /* 0x000fce0000000f00 */
[----:B-----5:R-:W-:Y:S05]  /*2bb0*/  CALL.REL.NOINC `($__internal_7_$__cuda_sm3x_div_rn_noftz_f32_slowpath) ;  /* 0x0000001000c47944 */ /* 0x020fea0003c00000 */
[----:B------:R-:W-:-:S07]  /*2bc0*/  IMAD.MOV.U32 R28, RZ, RZ, R0 ;  /* 0x000000ffff1c7224 */ /* 0x000fce00078e0000 */
.L_x_374:
[----:B------:R-:W-:Y:S05]  /*2bd0*/  BSYNC.RECONVERGENT B2 ;  /* 0x0000000000027941 */ /* 0x000fea0003800200 */
.L_x_373:
        /* <DEDUP_REMOVED lines=15> */
.L_x_376:
[----:B------:R-:W-:Y:S05]  /*2cd0*/  BSYNC.RECONVERGENT B2 ;  /* 0x0000000000027941 */ /* 0x000fea0003800200 */
.L_x_375:
[----:B------:R-:W-:Y:S01]  /*2ce0*/  IADD3 R0, PT, PT, R3, -0xd000000, RZ ;  /* 0xf300000003007810 */ /* 0x000fe20007ffe0ff */
[----:B------:R0:W1:Y:S01]  /*2cf0*/  MUFU.RSQ R10, R3 ;  /* 0x00000003000a7308 */ /* 0x0000620000001400 */
[----:B------:R-:W-:Y:S02]  /*2d00*/  BSSY.RECONVERGENT B0, `(.L_x_377) ;  /* 0x000000a000007945 */ /* 0x000fe40003800200 */
[----:B------:R-:W-:-:S13]  /*2d10*/  ISETP.GT.U32.AND P0, PT, R0, 0x727fffff, PT ;  /* 0x727fffff0000780c */ /* 0x000fda0003f04070 */
[----:B0-----:R-:W-:Y:S05]  /*2d20*/  @!P0 BRA `(.L_x_378) ;  /* 0x00000000000c8947 */ /* 0x001fea0003800000 */
[----:B------:R-:W-:-:S07]  /*2d30*/  MOV R0, 0x2d50 ;  /* 0x00002d5000007802 */ /* 0x000fce0000000f00 */
[----:B-1---5:R-:W-:Y:S05]  /*2d40*/  CALL.REL.NOINC `($__internal_6_$__cuda_sm20_sqrt_rn_f32_slowpath) ;  /* 0x0000001000087944 */ /* 0x022fea0003c00000 */
[----:B------:R-:W-:Y:S05]  /*2d50*/  BRA `(.L_x_379) ;  /* 0x0000000000107947 */ /* 0x000fea0003800000 */
.L_x_378:
[C---:B-1----:R-:W-:Y:S01]  /*2d60*/  FMUL.FTZ R0, R10.reuse, R3 ;  /* 0x000000030a007220 */ /* 0x042fe20000410000 */
[----:B------:R-:W-:-:S03]  /*2d70*/  FMUL.FTZ R31, R10, 0.5 ;  /* 0x3f0000000a1f7820 */ /* 0x000fc60000410000 */
[----:B------:R-:W-:-:S04]  /*2d80*/  FFMA R3, -R0, R0, R3 ;  /* 0x0000000000037223 */ /* 0x000fc80000000103 */
[----:B------:R-:W-:-:S07]  /*2d90*/  FFMA R31, R3, R31, R0 ;  /* 0x0000001f031f7223 */ /* 0x000fce0000000000 */
.L_x_379:
[----:B------:R-:W-:Y:S05]  /*2da0*/  BSYNC.RECONVERGENT B0 ;  /* 0x0000000000007941 */ /* 0x000fea0003800200 */
.L_x_377:
        /* <DEDUP_REMOVED lines=13> */
[----:B-----5:R-:W-:Y:S05]  /*2e80*/  CALL.REL.NOINC `($__internal_7_$__cuda_sm3x_div_rn_noftz_f32_slowpath) ;  /* 0x0000001000107944 */ /* 0x020fea0003c00000 */
.L_x_381:
[----:B------:R-:W-:Y:S05]  /*2e90*/  BSYNC.RECONVERGENT B2 ;  /* 0x0000000000027941 */ /* 0x000fea0003800200 */
.L_x_380:
[----:B------:R-:W0:Y:S02]  /*2ea0*/  LDC.64 R28, c[0x0][0xf08] ;  /* 0x0003c200ff1c7b82 */ /* 0x000e240000000a00 */
[----:B0-----:R-:W2:Y:S01]  /*2eb0*/  LDG.E R28, desc[UR16][R28.64] ;  /* 0x000000101c1c7981 */ /* 0x001ea2000c1e1900 */
[----:B------:R-:W0:Y:S01]  /*2ec0*/  MUFU.RCP R30, UR18 ;  /* 0x00000012001e7d08 */ /* 0x000e220008001000 */
[----:B------:R-:W-:Y:S01]  /*2ed0*/  FFMA R3, R23, UR5, R34 ;  /* 0x0000000517037c23 */ /* 0x000fe20008000022 */
[----:B------:R-:W-:Y:S01]  /*2ee0*/  MOV R31, UR18 ;  /* 0x00000012001f7c02 */ /* 0x000fe20008000f00 */
[----:B------:R-:W-:Y:S02]  /*2ef0*/  BSSY.RECONVERGENT B2, `(.L_x_382) ;  /* 0x0000013000027945 */ /* 0x000fe40003800200 */
[----:B------:R-:W-:-:S04]  /*2f00*/  FMUL R10, R3, UR10 ;  /* 0x0000000a030a7c20 */ /* 0x000fc80008400000 */
[----:B-----5:R-:W-:Y:S01]  /*2f10*/  FFMA R27, R27, UR9, R10 ;  /* 0x000000091b1b7c23 */ /* 0x020fe2000800000a */
[----:B------:R-:W-:-:S03]  /*2f20*/  FMUL R10, R3, UR15 ;  /* 0x0000000f030a7c20 */ /* 0x000fc60008400000 */
[----:B------:R-:W1:Y:S01]  /*2f30*/  FCHK P0, R27, UR18 ;  /* 0x000000121b007d02 */ /* 0x000e620008000000 */
[----:B------:R-:W-:Y:S01]  /*2f40*/  FMUL R10, R3, R10 ;  /* 0x0000000a030a7220 */ /* 0x000fe20000400000 */
[----:B0-----:R-:W-:-:S03]  /*2f50*/  FFMA R31, R30, -R31, 1 ;  /* 0x3f8000001e1f7423 */ /* 0x001fc6000000081f */
[----:B------:R-:W-:Y:S01]  /*2f60*/  FFMA R35, R35, UR11, R10 ;  /* 0x0000000b23237c23 */ /* 0x000fe2000800000a */
[----:B------:R-:W-:-:S04]  /*2f70*/  FFMA R34, R30, R31, R30 ;  /* 0x0000001f1e227223 */ /* 0x000fc8000000001e */
[----:B------:R-:W-:-:S04]  /*2f80*/  FFMA R30, R34, R27, RZ ;  /* 0x0000001b221e7223 */ /* 0x000fc800000000ff */
[----:B------:R-:W-:-:S04]  /*2f90*/  FFMA R3, R30, -UR18, R27 ;  /* 0x800000121e037c23 */ /* 0x000fc8000800001b */
[----:B------:R-:W-:Y:S01]  /*2fa0*/  FFMA R34, R34, R3, R30 ;  /* 0x0000000322227223 */ /* 0x000fe2000000001e */
[----:B--2---:R-:W-:Y:S01]  /*2fb0*/  FFMA R15, -R28, R0, R15 ;  /* 0x000000001c0f7223 */ /* 0x004fe2000000010f */
[----:B-1----:R-:W-:Y:S06]  /*2fc0*/  @!P0 BRA `(.L_x_383) ;  /* 0x0000000000148947 */ /* 0x002fec0003800000 */
[----:B------:R-:W-:Y:S01]  /*2fd0*/  IMAD.MOV.U32 R3, RZ, RZ, R27 ;  /* 0x000000ffff037224 */ /* 0x000fe200078e001b */
[----:B------:R-:W-:Y:S02]  /*2fe0*/  MOV R0, UR18 ;  /* 0x0000001200007c02 */ /* 0x000fe40008000f00 */
[----:B------:R-:W-:-:S07]  /*2ff0*/  MOV R10, 0x3010 ;  /* 0x00003010000a7802 */ /* 0x000fce0000000f00 */
[----:B------:R-:W-:Y:S05]  /*3000*/  CALL.REL.NOINC `($__internal_7_$__cuda_sm3x_div_rn_noftz_f32_slowpath) ;  /* 0x0000000c00b07944 */ /* 0x000fea0003c00000 */
[----:B------:R-:W-:-:S07]  /*3010*/  MOV R34, R0 ;  /* 0x0000000000227202 */ /* 0x000fce0000000f00 */
.L_x_383:
[----:B------:R-:W-:Y:S05]  /*3020*/  BSYNC.RECONVERGENT B2 ;  /* 0x0000000000027941 */ /* 0x000fea0003800200 */
.L_x_382:
        /* <DEDUP_REMOVED lines=13> */
[----:B------:R-:W-:Y:S05]  /*3100*/  CALL.REL.NOINC `($__internal_7_$__cuda_sm3x_div_rn_noftz_f32_slowpath) ;  /* 0x0000000c00707944 */ /* 0x000fea0003c00000 */
[----:B------:R-:W-:-:S07]  /*3110*/  IMAD.MOV.U32 R3, RZ, RZ, R0 ;  /* 0x000000ffff037224 */ /* 0x000fce00078e0000 */
.L_x_385:
[----:B------:R-:W-:Y:S05]  /*3120*/  BSYNC.RECONVERGENT B2 ;  /* 0x0000000000027941 */ /* 0x000fea0003800200 */
.L_x_384:
        /* <DEDUP_REMOVED lines=8> */
.L_x_387:
[C---:B-1----:R-:W-:Y:S01]  /*31b0*/  FMUL.FTZ R0, R10.reuse, R3 ;  /* 0x000000030a007220 */ /* 0x042fe20000410000 */
[----:B------:R-:W-:-:S03]  /*31c0*/  FMUL.FTZ R31, R10, 0.5 ;  /* 0x3f0000000a1f7820 */ /* 0x000fc60000410000 */
[----:B------:R-:W-:-:S04]  /*31d0*/  FFMA R3, -R0, R0, R3 ;  /* 0x0000000000037223 */ /* 0x000fc80000000103 */
[----:B------:R-:W-:-:S07]  /*31e0*/  FFMA R31, R3, R31, R0 ;  /* 0x0000001f031f7223 */ /* 0x000fce0000000000 */
.L_x_388:
[----:B------:R-:W-:Y:S05]  /*31f0*/  BSYNC.RECONVERGENT B0 ;  /* 0x0000000000007941 */ /* 0x000fea0003800200 */
.L_x_386:
        /* <DEDUP_REMOVED lines=14> */
.L_x_390:
[----:B------:R-:W-:Y:S05]  /*32e0*/  BSYNC.RECONVERGENT B2 ;  /* 0x0000000000027941 */ /* 0x000fea0003800200 */
.L_x_389:
        /* <DEDUP_REMOVED lines=22> */
.L_x_392:
[----:B------:R-:W-:Y:S05]  /*3450*/  BSYNC.RECONVERGENT B2 ;  /* 0x0000000000027941 */ /* 0x000fea0003800200 */
.L_x_391:
        /* <DEDUP_REMOVED lines=15> */
.L_x_394:
[----:B------:R-:W-:Y:S05]  /*3550*/  BSYNC.RECONVERGENT B2 ;  /* 0x0000000000027941 */ /* 0x000fea0003800200 */
.L_x_393:
        /* <DEDUP_REMOVED lines=8> */
.L_x_396:
[C---:B------:R-:W-:Y:S01]  /*35e0*/  FMUL.FTZ R0, R10.reuse, R3 ;  /* 0x000000030a007220 */ /* 0x040fe20000410000 */
[----:B------:R-:W-:-:S03]  /*35f0*/  FMUL.FTZ R31, R10, 0.5 ;  /* 0x3f0000000a1f7820 */ /* 0x000fc60000410000 */
[----:B------:R-:W-:-:S04]  /*3600*/  FFMA R3, -R0, R0, R3 ;  /* 0x0000000000037223 */ /* 0x000fc80000000103 */
[----:B------:R-:W-:-:S07]  /*3610*/  FFMA R31, R3, R31, R0 ;  /* 0x0000001f031f7223 */ /* 0x000fce0000000000 */
.L_x_397:
[----:B------:R-:W-:Y:S05]  /*3620*/  BSYNC.RECONVERGENT B0 ;  /* 0x0000000000007941 */ /* 0x000fea0003800200 */
.L_x_395:
        /* <DEDUP_REMOVED lines=14> */
.L_x_399:
[----:B------:R-:W-:Y:S05]  /*3710*/  BSYNC.RECONVERGENT B2 ;  /* 0x0000000000027941 */ /* 0x000fea0003800200 */
.L_x_398:
        /* <DEDUP_REMOVED lines=20> */
[----:B------:R-:W-:Y:S05]  /*3860*/  CALL.REL.NOINC `($__internal_7_$__cuda_sm3x_div_rn_noftz_f32_slowpath) ;  /* 0x0000000400987944 */ /* 0x000fea0003c00000 */
[----:B------:R-:W-:-:S07]  /*3870*/  IMAD.MOV.U32 R2, RZ, RZ, R0 ;  /* 0x000000ffff027224 */ /* 0x000fce00078e0000 */
.L_x_401:
[----:B------:R-:W-:Y:S05]  /*3880*/  BSYNC.RECONVERGENT B2 ;  /* 0x0000000000027941 */ /* 0x000fea0003800200 */
.L_x_400:
        /* <DEDUP_REMOVED lines=15> */
.L_x_403:
[----:B------:R-:W-:Y:S05]  /*3980*/  BSYNC.RECONVERGENT B2 ;  /* 0x0000000000027941 */ /* 0x000fea0003800200 */
.L_x_402:
        /* <DEDUP_REMOVED lines=8> */
.L_x_405:
[C---:B-1----:R-:W-:Y:S01]  /*3a10*/  FMUL.FTZ R0, R10.reuse, R3 ;  /* 0x000000030a007220 */ /* 0x042fe20000410000 */
[----:B------:R-:W-:-:S03]  /*3a20*/  FMUL.FTZ R31, R10, 0.5 ;  /* 0x3f0000000a1f7820 */ /* 0x000fc60000410000 */
[----:B------:R-:W-:-:S04]  /*3a30*/  FFMA R3, -R0, R0, R3 ;  /* 0x0000000000037223 */ /* 0x000fc80000000103 */
[----:B------:R-:W-:-:S07]  /*3a40*/  FFMA R31, R3, R31, R0 ;  /* 0x0000001f031f7223 */ /* 0x000fce0000000000 */
.L_x_406:
[----:B------:R-:W-:Y:S05]  /*3a50*/  BSYNC.RECONVERGENT B0 ;  /* 0x0000000000007941 */ /* 0x000fea0003800200 */
.L_x_404:
        /* <DEDUP_REMOVED lines=14> */
.L_x_408:
[----:B------:R-:W-:Y:S05]  /*3b40*/  BSYNC.RECONVERGENT B2 ;  /* 0x0000000000027941 */ /* 0x000fea0003800200 */
.L_x_407:
[----:B------:R-:W-:Y:S01]  /*3b50*/  ISETP.GE.AND P0, PT, R4, UR13, PT ;  /* 0x0000000d04007c0c */ /* 0x000fe2000bf06270 */
[----:B------:R-:W-:Y:S01]  /*3b60*/  @!P2 IMAD.WIDE R2, R7, 0x2, R20 ;  /* 0x000000020702a825 */ /* 0x000fe200078e0214 */
[----:B------:R-:W-:-:S03]  /*3b70*/  @!P2 F2FP.BF16.F32.PACK_AB R15, RZ, R15 ;  /* 0x0000000fff0fa23e */ /* 0x000fc600000010ff */
[----:B------:R-:W-:Y:S01]  /*3b80*/  FFMA R24, -R28, R0, R24 ;  /* 0x000000001c187223 */ /* 0x000fe20000000118 */
[----:B------:R-:W-:Y:S01]  /*3b90*/  @!P4 F2FP.BF16.F32.PACK_AB R23, RZ, R23 ;  /* 0x00000017ff17c23e */ /* 0x000fe200000010ff */
[C---:B------:R-:W-:Y:S01]  /*3ba0*/  @!P2 IMAD.WIDE R28, R7.reuse, 0x4, R18 ;  /* 0x00000004071ca825 */ /* 0x040fe200078e0212 */
[----:B------:R-:W-:Y:S01]  /*3bb0*/  @!P3 F2FP.BF16.F32.PACK_AB R25, RZ, R25 ;  /* 0x00000019ff19b23e */ /* 0x000fe200000010ff */
[----:B------:R0:W-:Y:S01]  /*3bc0*/  @!P2 STG.E.U16 desc[UR16][R2.64], R15 ;  /* 0x0000000f0200a986 */ /* 0x0001e2000c101510 */
[----:B------:R-:W-:Y:S01]  /*3bd0*/  ULEA UR4, UR20, UR4, 0x2 ;  /* 0x0000000414047291 */ /* 0x000fe2000f8e10ff */
[----:B------:R-:W-:Y:S02]  /*3be0*/  @!P2 IMAD.WIDE R30, R7, 0x4, R16 ;  /* 0x00000004071ea825 */ /* 0x000fe400078e0210 */
[----:B------:R1:W-:Y:S01]  /*3bf0*/  @!P2 STG.E desc[UR16][R28.64], R22 ;  /* 0x000000161c00a986 */ /* 0x0003e2000c101910 */
[----:B------:R-:W-:Y:S01]  /*3c00*/  UISETP.GE.AND UP0, UPT, UR4, UR13, UPT ;  /* 0x0000000d0400728c */ /* 0x000fe2000bf06270 */
[C---:B------:R-:W-:Y:S01]  /*3c10*/  @!P4 IMAD.WIDE R32, R6.reuse, 0x2, R20 ;  /* 0x000000020620c825 */ /* 0x040fe200078e0214 */
[----:B------:R-:W-:Y:S01]  /*3c20*/  @!P0 F2FP.BF16.F32.PACK_AB R0, RZ, R24 ;  /* 0x00000018ff00823e */ /* 0x000fe200000010ff */
[----:B------:R-:W-:Y:S02]  /*3c30*/  @!P2 STG.E desc[UR16][R30.64], R26 ;  /* 0x0000001a1e00a986 */ /* 0x000fe4000c101910 */
[----:B------:R-:W-:-:S02]  /*3c40*/  @!P4 IMAD.WIDE R36, R6, 0x4, R18 ;  /* 0x000000040624c825 */ /* 0x000fc400078e0212 */
[----:B------:R2:W-:Y:S02]  /*3c50*/  @!P4 STG.E.U16 desc[UR16][R32.64], R23 ;  /* 0x000000172000c986 */ /* 0x0005e4000c101510 */
[----:B------:R-:W-:Y:S02]  /*3c60*/  @!P4 IMAD.WIDE R6, R6, 0x4, R16 ;  /* 0x000000040606c825 */ /* 0x000fe400078e0210 */
[----:B------:R-:W-:Y:S02]  /*3c70*/  @!P4 STG.E desc[UR16][R36.64], R27 ;  /* 0x0000001b2400c986 */ /* 0x000fe4000c101910 */
[--C-:B0-----:R-:W-:Y:S02]  /*3c80*/  @!P3 IMAD.WIDE R2, R5, 0x2, R20.reuse ;  /* 0x000000020502b825 */ /* 0x101fe400078e0214 */
[----:B------:R-:W-:Y:S02]  /*3c90*/  @!P4 STG.E desc[UR16][R6.64], R35 ;  /* 0x000000230600c986 */ /* 0x000fe4000c101910 */
[----:B-1----:R-:W-:-:S02]  /*3ca0*/  @!P0 IMAD.WIDE R28, R4, 0x2, R20 ;  /* 0x00000002041c8825 */ /* 0x002fc400078e0214 */
[----:B------:R0:W-:Y:S02]  /*3cb0*/  @!P3 STG.E.U16 desc[UR16][R2.64], R25 ;  /* 0x000000190200b986 */ /* 0x0001e4000c101510 */
[----:B--2---:R-:W-:-:S04]  /*3cc0*/  @!P3 IMAD.WIDE R22, R5, 0x4, R18 ;  /* 0x000000040516b825 */ /* 0x004fc800078e0212 */
[----:B------:R-:W-:Y:S01]  /*3cd0*/  @!P0 IMAD.WIDE R30, R4, 0x4, R18 ;  /* 0x00000004041e8825 */ /* 0x000fe200078e0212 */
[----:B------:R1:W-:Y:S03]  /*3ce0*/  @!P3 STG.E desc[UR16][R22.64], R11 ;  /* 0x0000000b1600b986 */ /* 0x0003e6000c101910 */
[----:B0-----:R-:W-:-:S04]  /*3cf0*/  @!P3 IMAD.WIDE R24, R5, 0x4, R16 ;  /* 0x000000040518b825 */ /* 0x001fc800078e0210 */
[----:B------:R-:W-:Y:S01]  /*3d00*/  @!P0 IMAD.WIDE R4, R4, 0x4, R16 ;  /* 0x0000000404048825 */ /* 0x000fe200078e0210 */
[----:B------:R1:W-:Y:S04]  /*3d10*/  @!P3 STG.E desc[UR16][R24.64], R12 ;  /* 0x0000000c1800b986 */ /* 0x0003e8000c101910 */
[----:B------:R1:W-:Y:S04]  /*3d20*/  @!P0 STG.E.U16 desc[UR16][R28.64], R0 ;  /* 0x000000001c008986 */ /* 0x0003e8000c101510 */
[----:B------:R1:W-:Y:S04]  /*3d30*/  @!P0 STG.E desc[UR16][R30.64], R13 ;  /* 0x0000000d1e008986 */ /* 0x0003e8000c101910 */
[----:B------:R1:W-:Y:S01]  /*3d40*/  @!P0 STG.E desc[UR16][R4.64], R14 ;  /* 0x0000000e04008986 */ /* 0x0003e2000c101910 */
[----:B------:R-:W-:Y:S05]  /*3d50*/  BRA.U !UP0, `(.L_x_409) ;  /* 0xffffffe508c87547 */ /* 0x000fea000b83ffff */
[----:B------:R-:W-:Y:S05]  /*3d60*/  EXIT ;  /* 0x000000000000794d */ /* 0x000fea0003800000 */
        .weak           $__internal_6_$__cuda_sm20_sqrt_rn_f32_slowpath
        .type           $__internal_6_$__cuda_sm20_sqrt_rn_f32_slowpath,@function
        .size           $__internal_6_$__cuda_sm20_sqrt_rn_f32_slowpath,($__internal_7_$__cuda_sm3x_div_rn_noftz_f32_slowpath - $__internal_6_$__cuda_sm20_sqrt_rn_f32_slowpath)
$__internal_6_$__cuda_sm20_sqrt_rn_f32_slowpath:
        /* <DEDUP_REMOVED lines=19> */
.L_x_410:
[----:B------:R-:W-:Y:S01]  /*3ea0*/  MOV R32, R0 ;  /* 0x0000000000207202 */ /* 0x000fe20000000f00 */
[----:B------:R-:W-:-:S04]  /*3eb0*/  IMAD.MOV.U32 R33, RZ, RZ, 0x0 ;  /* 0x00000000ff217424 */ /* 0x000fc800078e00ff */
[----:B------:R-:W-:Y:S05]  /*3ec0*/  RET.REL.NODEC R32 `(_Z25multi_tensor_apply_kernelI18TensorListMetadataILi4ELb0EEN18transformer_engine17multi_tensor_adam21AdamCapturableFunctorI13__nv_bfloat16fEEJffPiifPfNS3_10adamMode_tEfS8_EEvlPViT_T0_DpT1_) ;  /* 0xffffffc0204c7950 */ /* 0x000fea0003c3ffff */
        .weak           $__internal_7_$__cuda_sm3x_div_rn_noftz_f32_slowpath
        .type           $__internal_7_$__cuda_sm3x_div_rn_noftz_f32_slowpath,@function
        .size           $__internal_7_$__cuda_sm3x_div_rn_noftz_f32_slowpath,($_Z25multi_tensor_apply_kernelI18TensorListMetadataILi4ELb0EEN18transformer_engine17multi_tensor_adam21AdamCapturableFunctorI13__nv_bfloat16fEEJffPiifPfNS3_10adamMode_tEfS8_EEvlPViT_T0_DpT1_$__internal_accurate_pow - $__internal_7_$__cuda_sm3x_div_rn_noftz_f32_slowpath)
$__internal_7_$__cuda_sm3x_div_rn_noftz_f32_slowpath:
        /* <DEDUP_REMOVED lines=34> */
.L_x_412:
        /* <DEDUP_REMOVED lines=51> */
.L_x_419:
[----:B------:R-:W-:-:S04]  /*4420*/  LOP3.LUT R30, R30, 0x80000000, RZ, 0xc0, !PT ;  /* 0x800000001e1e7812 */ /* 0x000fc800078ec0ff */
[----:B------:R-:W-:Y:S01]  /*4430*/  LOP3.LUT R30, R30, 0x7f800000, RZ, 0xfc, !PT ;  /* 0x7f8000001e1e7812 */ /* 0x000fe200078efcff */
[----:B------:R-:W-:Y:S06]  /*4440*/  BRA `(.L_x_420) ;  /* 0x0000000000047947 */ /* 0x000fec0003800000 */
.L_x_418:
[----:B------:R-:W-:-:S07]  /*4450*/  IMAD R30, R33, 0x800000, R30 ;  /* 0x00800000211e7824 */ /* 0x000fce00078e021e */
.L_x_420:
[----:B------:R-:W-:Y:S05]  /*4460*/  BSYNC.RECONVERGENT B1 ;  /* 0x0000000000017941 */ /* 0x000fea0003800200 */
.L_x_417:
[----:B------:R-:W-:Y:S01]  /*4470*/  MOV R0, R30 ;  /* 0x0000001e00007202 */ /* 0x000fe20000000f00 */
[----:B------:R-:W-:Y:S06]  /*4480*/  BRA `(.L_x_421) ;  /* 0x0000000000207947 */ /* 0x000fec0003800000 */
.L_x_416:
[----:B------:R-:W-:-:S04]  /*4490*/  LOP3.LUT R0, R0, 0x80000000, R3, 0x48, !PT ;  /* 0x8000000000007812 */ /* 0x000fc800078e4803 */
[----:B------:R-:W-:Y:S01]  /*44a0*/  LOP3.LUT R0, R0, 0x7f800000, RZ, 0xfc, !PT ;  /* 0x7f80000000007812 */ /* 0x000fe200078efcff */
[----:B------:R-:W-:Y:S06]  /*44b0*/  BRA `(.L_x_421) ;  /* 0x0000000000147947 */ /* 0x000fec0003800000 */
.L_x_415:
[----:B------:R-:W-:Y:S01]  /*44c0*/  LOP3.LUT R0, R0, 0x80000000, R3, 0x48, !PT ;  /* 0x8000000000007812 */ /* 0x000fe200078e4803 */
[----:B------:R-:W-:Y:S06]  /*44d0*/  BRA `(.L_x_421) ;  /* 0x00000000000c7947 */ /* 0x000fec0003800000 */
.L_x_414:
[----:B------:R-:W0:Y:S01]  /*44e0*/  MUFU.RSQ R0, -QNAN ;  /* 0xffc0000000007908 */ /* 0x000e220000001400 */
[----:B------:R-:W-:Y:S05]  /*44f0*/  BRA `(.L_x_421) ;  /* 0x0000000000047947 */ /* 0x000fea0003800000 */
.L_x_413:
[----:B------:R-:W-:-:S07]  /*4500*/  FADD.FTZ R0, R3, R0 ;  /* 0x0000000003007221 */ /* 0x000fce0000010000 */
.L_x_421:
[----:B------:R-:W-:Y:S05]  /*4510*/  BSYNC.RECONVERGENT B0 ;  /* 0x0000000000007941 */ /* 0x000fea0003800200 */
.L_x_411:
[----:B------:R-:W-:Y:S01]  /*4520*/  MOV R30, R10 ;  /* 0x0000000a001e7202 */ /* 0x000fe20000000f00 */
[----:B------:R-:W-:-:S04]  /*4530*/  IMAD.MOV.U32 R31, RZ, RZ, 0x0 ;  /* 0x00000000ff1f7424 */ /* 0x000fc800078e00ff */
[----:B0-----:R-:W-:Y:S05]  /*4540*/  RET.REL.NODEC R30 `(_Z25multi_tensor_apply_kernelI18TensorListMetadataILi4ELb0EEN18transformer_engine17multi_tensor_adam21AdamCapturableFunctorI13__nv_bfloat16fEEJffPiifPfNS3_10adamMode_tEfS8_EEvlPViT_T0_DpT1_) ;  /* 0xffffffb81eac7950 */ /* 0x001fea0003c3ffff */
        .type           $_Z25multi_tensor_apply_kernelI18TensorListMetadataILi4ELb0EEN18transformer_engine17multi_tensor_adam21AdamCapturableFunctorI13__nv_bfloat16fEEJffPiifPfNS3_10adamMode_tEfS8_EEvlPViT_T0_DpT1_$__internal_accurate_pow,@function
        .size           $_Z25multi_tensor_apply_kernelI18TensorListMetadataILi4ELb0EEN18transformer_engine17multi_tensor_adam21AdamCapturableFunctorI13__nv_bfloat16fEEJffPiifPfNS3_10adamMode_tEfS8_EEvlPViT_T0_DpT1_$__internal_accurate_pow,(.L_x_5873 - $_Z25multi_tensor_apply_kernelI18TensorListMetadataILi4ELb0EEN18transformer_engine17multi_tensor_adam21AdamCapturableFunctorI13__nv_bfloat16fEEJffPiifPfNS3_10adamMode_tEfS8_EEvlPViT_T0_DpT1_$__internal_accurate_pow)
$_Z25multi_tensor_apply_kernelI18TensorListMetadataILi4ELb0EEN18transformer_engine17multi_tensor_adam21AdamCapturableFunctorI13__nv_bfloat16fEEJffPiifPfNS3_10adamMode_tEfS8_EEvlPViT_T0_DpT1_$__internal_accurate_pow:
        /* <DEDUP_REMOVED lines=170> */
.L_x_422:
[----:B------:R-:W-:Y:S02]  /*4ff0*/  DFMA R10, R14, R8, R8 ;  /* 0x000000080e0a722b */ /* 0x000fe40000000008 */
[----:B------:R-:W-:-:S08]  /*5000*/  DSETP.NEU.AND P2, PT, |R8|, +INF , PT ;  /* 0x7ff000000800742a */ /* 0x000fd00003f4d200 */
[----:B------:R-:W-:Y:S02]  /*5010*/  FSEL R8, R8, R10, !P2 ;  /* 0x0000000a08087208 */ /* 0x000fe40005000000 */
[----:B------:R-:W-:Y:S02]  /*5020*/  FSEL R5, R9, R11, !P2 ;  /* 0x0000000b09057208 */ /* 0x000fe40005000000 */
[----:B------:R-:W-:Y:S02]  /*5030*/  MOV R10, R0 ;  /* 0x00000000000a7202 */ /* 0x000fe40000000f00 */
[----:B------:R-:W-:-:S04]  /*5040*/  MOV R11, 0x0 ;  /* 0x00000000000b7802 */ /* 0x000fc80000000f00 */
[----:B------:R-:W-:Y:S05]  /*5050*/  RET.REL.NODEC R10 `(_Z25multi_tensor_apply_kernelI18TensorListMetadataILi4ELb0EEN18transformer_engine17multi_tensor_adam21AdamCapturableFunctorI13__nv_bfloat16fEEJffPiifPfNS3_10adamMode_tEfS8_EEvlPViT_T0_DpT1_) ;  /* 0xffffffac0ae87950 */ /* 0x000fea0003c3ffff */
.L_x_423:
        /* <DEDUP_REMOVED lines=10> */
.L_x_5873:


//--------------------- .text._Z25multi_tensor_apply_kernelI18TensorListMetadataILi4ELb0EEN18transformer_engine17multi_tensor_adam21AdamCapturableFunctorI6__halffEEJffPiifPfNS3_10adamMode_tEfS8_EEvlPViT_T0_DpT1_ --------------------------
	.section	.text._Z25multi_tensor_apply_kernelI18TensorListMetadataILi4ELb0EEN18transformer_engine17multi_tensor_adam21AdamCapturableFunctorI6__halffEEJffPiifPfNS3_10adamMode_tEfS8_EEvlPViT_T0_DpT1_,"ax",@progbits
	.align	128
        .global         _Z25multi_tensor_apply_kernelI18TensorListMetadataILi4ELb0EEN18transformer_engine17multi_tensor_adam21AdamCapturableFunctorI6__halffEEJffPiifPfNS3_10adamMode_tEfS8_EEvlPViT_T0_DpT1_
        .type           _Z25multi_tensor_apply_kernelI18TensorListMetadataILi4ELb0EEN18transformer_engine17multi_tensor_adam21AdamCapturableFunctorI6__halffEEJffPiifPfNS3_10adamMode_tEfS8_EEvlPViT_T0_DpT1_,@function
        .size           _Z25multi_tensor_apply_kernelI18TensorListMetadataILi4ELb0EEN18transformer_engine17multi_tensor_adam21AdamCapturableFunctorI6__halffEEJffPiifPfNS3_10adamMode_tEfS8_EEvlPViT_T0_DpT1_,(.L_x_5876 - _Z25multi_tensor_apply_kernelI18TensorListMetadataILi4ELb0EEN18transformer_engine17multi_tensor_adam21AdamCapturableFunctorI6__halffEEJffPiifPfNS3_10adamMode_tEfS8_EEvlPViT_T0_DpT1_)
        .other          _Z25multi_tensor_apply_kernelI18TensorListMetadataILi4ELb0EEN18transformer_engine17multi_tensor_adam21AdamCapturableFunctorI6__halffEEJffPiifPfNS3_10adamMode_tEfS8_EEvlPViT_T0_DpT1_,@"STO_CUDA_ENTRY STV_DEFAULT"
_Z25multi_tensor_apply_kernelI18TensorListMetadataILi4ELb0EEN18transformer_engine17multi_tensor_adam21AdamCapturableFunctorI6__halffEEJffPiifPfNS3_10adamMode_tEfS8_EEvlPViT_T0_DpT1_:
.text._Z25multi_tensor_apply_kernelI18TensorListMetadataILi4ELb0EEN18transformer_engine17multi_tensor_adam21AdamCapturableFunctorI6__halffEEJffPiifPfNS3_10adamMode_tEfS8_EEvlPViT_T0_DpT1_:
        /* <DEDUP_REMOVED lines=29> */
[----:B------:R-:W-:Y:S05]  /*01d0*/  CALL.REL.NOINC `($_Z25multi_tensor_apply_kernelI18TensorListMetadataILi4ELb0EEN18transformer_engine17multi_tensor_adam21AdamCapturableFunctorI6__halffEEJffPiifPfNS3_10adamMode_tEfS8_EEvlPViT_T0_DpT1_$__internal_accurate_pow) ;  /* 0x0000004000dc7944 */ /* 0x000fea0003c00000 */
        /* <DEDUP_REMOVED lines=21> */
.L_x_425:
        /* <DEDUP_REMOVED lines=14> */
.L_x_426:
        /* <DEDUP_REMOVED lines=16> */
[----:B------:R-:W-:Y:S05]  /*0510*/  CALL.REL.NOINC `($_Z25multi_tensor_apply_kernelI18TensorListMetadataILi4ELb0EEN18transformer_engine17multi_tensor_adam21AdamCapturableFunctorI6__halffEEJffPiifPfNS3_10adamMode_tEfS8_EEvlPViT_T0_DpT1_$__internal_accurate_pow) ;  /* 0x00000040000c7944 */ /* 0x000fea0003c00000 */
[----:B------:R-:W0:Y:S01]  /*0520*/  LDC R14, c[0x0][0xef0] ;  /* 0x0003bc00ff0e7b82 */ /* 0x000e220000000800 */
[----:B------:R-:W-:Y:S01]  /*0530*/  MOV R9, R5 ;  /* 0x0000000500097202 */ /* 0x000fe20000000f00 */
        /* <DEDUP_REMOVED lines=18> */
.L_x_427:
        /* <DEDUP_REMOVED lines=10> */
[----:B------:R-:W-:Y:S02]  /*0700*/  IADD3 R0, PT, PT, R9, -0x80000000, RZ ;  /* 0x8000000009007810 */ /* 0x000fe40007ffe0ff */
[----:B------:R-:W-:-:S02]  /*0710*/  MOV R8, RZ ;  /* 0x000000ff00087202 */ /* 0x000fc40000000f00 */
[----:B------:R-:W-:-:S04]  /*0720*/  SEL R0, R0, R9, P1 ;  /* 0x0000000900007207 */ /* 0x000fc80000800000 */
[----:B------:R-:W-:-:S07]  /*0730*/  @!P2 SEL R9, R0, R9, P0 ;  /* 0x000000090009a207 */ /* 0x000fce0000000000 */
.L_x_428:
[----:B------:R-:W-:Y:S01]  /*0740*/  DADD R8, -R8, 1 ;  /* 0x3ff0000008087429 */ /* 0x000fe20000000100 */
[----:B------:R-:W-:Y:S02]  /*0750*/  ISETP.NE.AND P1, PT, R2, RZ, PT ;  /* 0x000000ff0200720c */ /* 0x000fe40003f25270 */
[----:B------:R-:W-:-:S07]  /*0760*/  FSETP.NEU.AND P0, PT, R14, 1, PT ;  /* 0x3f8000000e00780b */ /* 0x000fce0003f0d000 */
[----:B------:R-:W0:Y:S02]  /*0770*/  F2F.F32.F64 R8, R8 ;  /* 0x0000000800087310 */ /* 0x000e240000301000 */
[----:B0-----:R-:W-:-:S04]  /*0780*/  FSEL R0, R8, RZ, P1 ;  /* 0x000000ff08007208 */ /* 0x001fc80000800000 */
[----:B------:R-:W-:-:S04]  /*0790*/  FSEL R0, R0, RZ, P0 ;  /* 0x000000ff00007208 */ /* 0x000fc80000000000 */
[----:B------:R-:W-:-:S15]  /*07a0*/  R2UR UR19, R0 ;  /* 0x00000000001372ca */ /* 0x000fde00000e0000 */
.L_x_424:
        /* <DEDUP_REMOVED lines=42> */
[----:B------:R-:W-:Y:S01]  /*0a50*/  MOV R16, UR14 ;  /* 0x0000000e00107c02 */ /* 0x000fe20008000f00 */
[----:B------:R-:W0:Y:S01]  /*0a60*/  LDCU.64 UR6, c[0x0][UR6+0x380] ;  /* 0x00007000060677ac */ /* 0x000e220008000a00 */
[----:B------:R-:W-:Y:S01]  /*0a70*/  MOV R19, UR8 ;  /* 0x0000000800137c02 */ /* 0x000fe20008000f00 */
[----:B------:R-:W-:-:S02]  /*0a80*/  IMAD.U32 R21, RZ, RZ, UR5 ;  /* 0x00000005ff157e24 */ /* 0x000fc4000f8e00ff */
        /* <DEDUP_REMOVED lines=9> */
.L_x_466:
        /* <DEDUP_REMOVED lines=17> */
[----:B---3--:R-:W-:-:S05]  /*0c30*/  @!P4 HADD2.F32 R0, -RZ, R0.H0_H0 ;  /* 0x20000000ff00c230 */ /* 0x008fca0000004100 */
[----:B--2---:R-:W-:-:S05]  /*0c40*/  @!P4 FMUL R14, R0, R7 ;  /* 0x00000007000ec220 */ /* 0x004fca0000400000 */
[----:B------:R-:W-:-:S04]  /*0c50*/  @!P4 F2FP.F16.F32.PACK_AB R0, RZ, R14 ;  /* 0x0000000eff00c23e */ /* 0x000fc800000000ff */
        /* <DEDUP_REMOVED lines=19> */
[----:B--2---:R-:W-:-:S05]  /*0d90*/  @!P3 HADD2.F32 R0, -RZ, R0.H0_H0 ;  /* 0x20000000ff00b230 */ /* 0x004fca0000004100 */
[----:B---3--:R-:W-:-:S05]  /*0da0*/  @!P3 FMUL R12, R0, R23 ;  /* 0x00000017000cb220 */ /* 0x008fca0000400000 */
[----:B------:R-:W-:-:S04]  /*0db0*/  @!P3 F2FP.F16.F32.PACK_AB R0, RZ, R12 ;  /* 0x0000000cff00b23e */ /* 0x000fc800000000ff */
        /* <DEDUP_REMOVED lines=18> */
[----:B----4-:R-:W-:-:S05]  /*0ee0*/  @!P2 HADD2.F32 R4, -RZ, R4.H0_H0 ;  /* 0x20000004ff04a230 */ /* 0x010fca0000004100 */
[----:B---3--:R-:W-:Y:S01]  /*0ef0*/  @!P2 FMUL R28, R4, R27 ;  /* 0x0000001b041ca220 */ /* 0x008fe20000400000 */
[----:B------:R-:W-:-:S04]  /*0f00*/  HFMA2 R4, -RZ, RZ, 0, 0 ;  /* 0x00000000ff047431 */ /* 0x000fc800000001ff */
[----:B------:R-:W-:-:S04]  /*0f10*/  @!P2 F2FP.F16.F32.PACK_AB R3, RZ, R28 ;  /* 0x0000001cff03a23e */ /* 0x000fc800000000ff */
        /* <DEDUP_REMOVED lines=12> */
[----:B---3--:R-:W-:-:S04]  /*0fe0*/  @!P1 IMAD.WIDE R34, R9, 0x2, R20 ;  /* 0x0000000209229825 */ /* 0x008fc800078e0214 */
[----:B----4-:R-:W-:-:S05]  /*0ff0*/  @!P1 HADD2.F32 R10, -RZ, R10.H0_H0 ;  /* 0x2000000aff0a9230 */ /* 0x010fca0000004100 */
[----:B--2---:R-:W-:-:S05]  /*1000*/  @!P1 FMUL R24, R10, R23 ;  /* 0x000000170a189220 */ /* 0x004fca0000400000 */
[----:B------:R-:W-:-:S04]  /*1010*/  @!P1 F2FP.F16.F32.PACK_AB R10, RZ, R24 ;  /* 0x00000018ff0a923e */ /* 0x000fc800000000ff */
        /* <DEDUP_REMOVED lines=11> */
[----:B------:R-:W-:-:S03]  /*10d0*/  MOV R37, UR18 ;  /* 0x0000001200257c02 */ /* 0x000fc60008000f00 */
        /* <DEDUP_REMOVED lines=9> */
[----:B------:R-:W-:Y:S01]  /*1170*/  FFMA R6, R5, UR11, R6 ;  /* 0x0000000b05067c23 */ /* 0x000fe20008000006 */
[----:B------:R-:W-:Y:S01]  /*1180*/  MOV R5, RZ ;  /* 0x000000ff00057202 */ /* 0x000fe20000000f00 */
[----:B------:R-:W-:Y:S01]  /*1190*/  FFMA R14, R37, R35, R34 ;  /* 0x00000023250e7223 */ /* 0x000fe20000000022 */
[----:B------:R-:W-:Y:S01]  /*11a0*/  CS2R R34, SRZ ;  /* 0x0000000000227805 */ /* 0x000fe2000001ff00 */
[----:B------:R-:W-:Y:S02]  /*11b0*/  IMAD.MOV.U32 R25, RZ, RZ, RZ ;  /* 0x000000ffff197224 */ /* 0x000fe400078e00ff */
[----:B------:R-:W-:Y:S02]  /*11c0*/  @!P4 HADD2.F32 R5, -RZ, R0.H0_H0 ;  /* 0x20000000ff05c230 */ /* 0x000fe40000004100 */
[----:B------:R-:W-:-:S02]  /*11d0*/  @!P3 HADD2.F32 R34, -RZ, R3.H0_H0 ;  /* 0x20000003ff22b230 */ /* 0x000fc40000004100 */
[----:B--2---:R-:W-:Y:S02]  /*11e0*/  @!P2 HADD2.F32 R35, -RZ, R10.H0_H0 ;  /* 0x2000000aff23a230 */ /* 0x004fe40000004100 */
[----:B---3--:R-:W-:Y:S01]  /*11f0*/  @!P1 HADD2.F32 R25, -RZ, R29.H0_H0 ;  /* 0x2000001dff199230 */ /* 0x008fe20000004100 */
[----:B-1----:R-:W-:Y:S06]  /*1200*/  @!P0 BRA `(.L_x_431) ;  /* 0x0000000000148947 */ /* 0x002fec0003800000 */
[----:B------:R-:W-:Y:S02]  /*1210*/  MOV R3, R7 ;  /* 0x0000000700037202 */ /* 0x000fe40000000f00 */
[----:B------:R-:W-:Y:S02]  /*1220*/  MOV R0, UR18 ;  /* 0x0000001200007c02 */ /* 0x000fe40008000f00 */
[----:B------:R-:W-:-:S07]  /*1230*/  MOV R10, 0x1250 ;  /* 0x00001250000a7802 */ /* 0x000fce0000000f00 */
[----:B-----5:R-:W-:Y:S05]  /*1240*/  CALL.REL.NOINC `($__internal_9_$__cuda_sm3x_div_rn_noftz_f32_slowpath) ;  /* 0x0000002c00207944 */ /* 0x020fea0003c00000 */
[----:B------:R-:W-:-:S07]  /*1250*/  IMAD.MOV.U32 R14, RZ, RZ, R0 ;  /* 0x000000ffff0e7224 */ /* 0x000fce00078e0000 */
.L_x_431:
[----:B------:R-:W-:Y:S05]  /*1260*/  BSYNC.RECONVERGENT B2 ;  /* 0x0000000000027941 */ /* 0x000fea0003800200 */
.L_x_430:
        /* <DEDUP_REMOVED lines=13> */
[----:B-----5:R-:W-:Y:S05]  /*1340*/  CALL.REL.NOINC `($__internal_9_$__cuda_sm3x_div_rn_noftz_f32_slowpath) ;  /* 0x0000002800e07944 */ /* 0x020fea0003c00000 */
[----:B------:R-:W-:-:S07]  /*1350*/  MOV R3, R0 ;  /* 0x0000000000037202 */ /* 0x000fce0000000f00 */
.L_x_433:
[----:B------:R-:W-:Y:S05]  /*1360*/  BSYNC.RECONVERGENT B2 ;  /* 0x0000000000027941 */ /* 0x000fea0003800200 */
.L_x_432:
[----:B------:R-:W-:Y:S01]  /*1370*/  IADD3 R0, PT, PT, R3, -0xd000000, RZ ;  /* 0xf300000003007810 */ /* 0x000fe20007ffe0ff */
[----:B------:R0:W1:Y:S01]  /*1380*/  MUFU.RSQ R10, R3 ;  /* 0x00000003000a7308 */ /* 0x0000620000001400 */
[----:B------:R-:W-:Y:S02]  /*1390*/  BSSY.RECONVERGENT B0, `(.L_x_434) ;  /* 0x000000a000007945 */ /* 0x000fe40003800200 */
[----:B------:R-:W-:-:S13]  /*13a0*/  ISETP.GT.U32.AND P0, PT, R0, 0x727fffff, PT ;  /* 0x727fffff0000780c */ /* 0x000fda0003f04070 */
[----:B0-----:R-:W-:Y:S05]  /*13b0*/  @!P0 BRA `(.L_x_435) ;  /* 0x00000000000c8947 */ /* 0x001fea0003800000 */
[----:B------:R-:W-:-:S07]  /*13c0*/  MOV R0, 0x13e0 ;  /* 0x000013e000007802 */ /* 0x000fce0000000f00 */
[----:B-1---5:R-:W-:Y:S05]  /*13d0*/  CALL.REL.NOINC `($__internal_8_$__cuda_sm20_sqrt_rn_f32_slowpath) ;  /* 0x0000002800647944 */ /* 0x022fea0003c00000 */
[----:B------:R-:W-:Y:S05]  /*13e0*/  BRA `(.L_x_436) ;  /* 0x0000000000107947 */ /* 0x000fea0003800000 */
.L_x_435:
[C---:B-1----:R-:W-:Y:S01]  /*13f0*/  FMUL.FTZ R0, R10.reuse, R3 ;  /* 0x000000030a007220 */ /* 0x042fe20000410000 */
[----:B------:R-:W-:-:S03]  /*1400*/  FMUL.FTZ R31, R10, 0.5 ;  /* 0x3f0000000a1f7820 */ /* 0x000fc60000410000 */
[----:B------:R-:W-:-:S04]  /*1410*/  FFMA R3, -R0, R0, R3 ;  /* 0x0000000000037223 */ /* 0x000fc80000000103 */
[----:B------:R-:W-:-:S07]  /*1420*/  FFMA R31, R3, R31, R0 ;  /* 0x0000001f031f7223 */ /* 0x000fce0000000000 */
.L_x_436:
[----:B------:R-:W-:Y:S05]  /*1430*/  BSYNC.RECONVERGENT B0 ;  /* 0x0000000000007941 */ /* 0x000fea0003800200 */
.L_x_434:
        /* <DEDUP_REMOVED lines=13> */
[----:B-----5:R-:W-:Y:S05]  /*1510*/  CALL.REL.NOINC `($__internal_9_$__cuda_sm3x_div_rn_noftz_f32_slowpath) ;  /* 0x00000028006c7944 */ /* 0x020fea0003c00000 */
.L_x_438:
[----:B------:R-:W-:Y:S05]  /*1520*/  BSYNC.RECONVERGENT B2 ;  /* 0x0000000000027941 */ /* 0x000fea0003800200 */
.L_x_437:
        /* <DEDUP_REMOVED lines=22> */
[----:B------:R-:W-:Y:S05]  /*1690*/  CALL.REL.NOINC `($__internal_9_$__cuda_sm3x_div_rn_noftz_f32_slowpath) ;  /* 0x00000028000c7944 */ /* 0x000fea0003c00000 */
[----:B------:R-:W-:-:S07]  /*16a0*/  MOV R12, R0 ;  /* 0x00000000000c7202 */ /* 0x000fce0000000f00 */
.L_x_440:
[----:B------:R-:W-:Y:S05]  /*16b0*/  BSYNC.RECONVERGENT B2 ;  /* 0x0000000000027941 */ /* 0x000fea0003800200 */
.L_x_439:
        /* <DEDUP_REMOVED lines=13> */
[----:B------:R-:W-:Y:S05]  /*1790*/  CALL.REL.NOINC `($__internal_9_$__cuda_sm3x_div_rn_noftz_f32_slowpath) ;  /* 0x0000002400cc7944 */ /* 0x000fea0003c00000 */
[----:B------:R-:W-:-:S07]  /*17a0*/  IMAD.MOV.U32 R3, RZ, RZ, R0 ;  /* 0x000000ffff037224 */ /* 0x000fce00078e0000 */
.L_x_442:
[----:B------:R-:W-:Y:S05]  /*17b0*/  BSYNC.RECONVERGENT B2 ;  /* 0x0000000000027941 */ /* 0x000fea0003800200 */
.L_x_441:
[----:B------:R-:W-:Y:S01]  /*17c0*/  IADD3 R0, PT, PT, R3, -0xd000000, RZ ;  /* 0xf300000003007810 */ /* 0x000fe20007ffe0ff */
[----:B------:R0:W1:Y:S01]  /*17d0*/  MUFU.RSQ R10, R3 ;  /* 0x00000003000a7308 */ /* 0x0000620000001400 */
[----:B------:R-:W-:Y:S02]  /*17e0*/  BSSY.RECONVERGENT B0, `(.L_x_443) ;  /* 0x000000a000007945 */ /* 0x000fe40003800200 */
[----:B------:R-:W-:-:S13]  /*17f0*/  ISETP.GT.U32.AND P0, PT, R0, 0x727fffff, PT ;  /* 0x727fffff0000780c */ /* 0x000fda0003f04070 */
[----:B0-----:R-:W-:Y:S05]  /*1800*/  @!P0 BRA `(.L_x_444) ;  /* 0x00000000000c8947 */ /* 0x001fea0003800000 */
[----:B------:R-:W-:-:S07]  /*1810*/  MOV R0, 0x1830 ;  /* 0x0000183000007802 */ /* 0x000fce0000000f00 */
[----:B-1----:R-:W-:Y:S05]  /*1820*/  CALL.REL.NOINC `($__internal_8_$__cuda_sm20_sqrt_rn_f32_slowpath) ;  /* 0x0000002400507944 */ /* 0x002fea0003c00000 */
[----:B------:R-:W-:Y:S05]  /*1830*/  BRA `(.L_x_445) ;  /* 0x0000000000107947 */ /* 0x000fea0003800000 */
.L_x_444:
[C---:B-1----:R-:W-:Y:S01]  /*1840*/  FMUL.FTZ R0, R10.reuse, R3 ;  /* 0x000000030a007220 */ /* 0x042fe20000410000 */
[----:B------:R-:W-:-:S03]  /*1850*/  FMUL.FTZ R31, R10, 0.5 ;  /* 0x3f0000000a1f7820 */ /* 0x000fc60000410000 */
[----:B------:R-:W-:-:S04]  /*1860*/  FFMA R3, -R0, R0, R3 ;  /* 0x0000000000037223 */ /* 0x000fc80000000103 */
[----:B------:R-:W-:-:S07]  /*1870*/  FFMA R31, R3, R31, R0 ;  /* 0x0000001f031f7223 */ /* 0x000fce0000000000 */
.L_x_445:
[----:B------:R-:W-:Y:S05]  /*1880*/  BSYNC.RECONVERGENT B0 ;  /* 0x0000000000007941 */ /* 0x000fea0003800200 */
.L_x_443:
        /* <DEDUP_REMOVED lines=13> */
[----:B------:R-:W-:Y:S05]  /*1960*/  CALL.REL.NOINC `($__internal_9_$__cuda_sm3x_div_rn_noftz_f32_slowpath) ;  /* 0x0000002400587944 */ /* 0x000fea0003c00000 */
.L_x_447:
[----:B------:R-:W-:Y:S05]  /*1970*/  BSYNC.RECONVERGENT B2 ;  /* 0x0000000000027941 */ /* 0x000fea0003800200 */
.L_x_446:
[----:B------:R-:W0:Y:S01]  /*1980*/  MUFU.RCP R12, UR18 ;  /* 0x00000012000c7d08 */ /* 0x000e220008001000 */
[C---:B------:R-:W-:Y:S01]  /*1990*/  FMUL R10, R28.reuse, UR10 ;  /* 0x0000000a1c0a7c20 */ /* 0x040fe20008400000 */
[----:B------:R-:W-:Y:S01]  /*19a0*/  MOV R3, UR18 ;  /* 0x0000001200037c02 */ /* 0x000fe20008000f00 */
        /* <DEDUP_REMOVED lines=17> */
[----:B------:R-:W-:Y:S05]  /*1ac0*/  CALL.REL.NOINC `($__internal_9_$__cuda_sm3x_div_rn_noftz_f32_slowpath) ;  /* 0x0000002400007944 */ /* 0x000fea0003c00000 */
[----:B------:R-:W-:-:S07]  /*1ad0*/  MOV R12, R0 ;  /* 0x00000000000c7202 */ /* 0x000fce0000000f00 */
.L_x_449:
[----:B------:R-:W-:Y:S05]  /*1ae0*/  BSYNC.RECONVERGENT B2 ;  /* 0x0000000000027941 */ /* 0x000fea0003800200 */
.L_x_448:
        /* <DEDUP_REMOVED lines=13> */
[----:B------:R-:W-:Y:S05]  /*1bc0*/  CALL.REL.NOINC `($__internal_9_$__cuda_sm3x_div_rn_noftz_f32_slowpath) ;  /* 0x0000002000c07944 */ /* 0x000fea0003c00000 */
[----:B------:R-:W-:-:S07]  /*1bd0*/  MOV R3, R0 ;  /* 0x0000000000037202 */ /* 0x000fce0000000f00 */
.L_x_451:
[----:B------:R-:W-:Y:S05]  /*1be0*/  BSYNC.RECONVERGENT B2 ;  /* 0x0000000000027941 */ /* 0x000fea0003800200 */
.L_x_450:
[----:B------:R-:W-:Y:S01]  /*1bf0*/  VIADD R0, R3, 0xf3000000 ;  /* 0xf300000003007836 */ /* 0x000fe20000000000 */
[----:B------:R0:W1:Y:S01]  /*1c00*/  MUFU.RSQ R10, R3 ;  /* 0x00000003000a7308 */ /* 0x0000620000001400 */
[----:B------:R-:W-:Y:S03]  /*1c10*/  BSSY.RECONVERGENT B0, `(.L_x_452) ;  /* 0x000000a000007945 */ /* 0x000fe60003800200 */
[----:B------:R-:W-:-:S13]  /*1c20*/  ISETP.GT.U32.AND P0, PT, R0, 0x727fffff, PT ;  /* 0x727fffff0000780c */ /* 0x000fda0003f04070 */
[----:B01----:R-:W-:Y:S05]  /*1c30*/  @!P0 BRA `(.L_x_453) ;  /* 0x00000000000c8947 */ /* 0x003fea0003800000 */
[----:B------:R-:W-:-:S07]  /*1c40*/  MOV R0, 0x1c60 ;  /* 0x00001c6000007802 */ /* 0x000fce0000000f00 */
[----:B------:R-:W-:Y:S05]  /*1c50*/  CALL.REL.NOINC `($__internal_8_$__cuda_sm20_sqrt_rn_f32_slowpath) ;  /* 0x0000002000447944 */ /* 0x000fea0003c00000 */
[----:B------:R-:W-:Y:S05]  /*1c60*/  BRA `(.L_x_454) ;  /* 0x0000000000107947 */ /* 0x000fea0003800000 */
.L_x_453:
[C---:B------:R-:W-:Y:S01]  /*1c70*/  FMUL.FTZ R0, R10.reuse, R3 ;  /* 0x000000030a007220 */ /* 0x040fe20000410000 */
[----:B------:R-:W-:-:S03]  /*1c80*/  FMUL.FTZ R31, R10, 0.5 ;  /* 0x3f0000000a1f7820 */ /* 0x000fc60000410000 */
[----:B------:R-:W-:-:S04]  /*1c90*/  FFMA R3, -R0, R0, R3 ;  /* 0x0000000000037223 */ /* 0x000fc80000000103 */
[----:B------:R-:W-:-:S07]  /*1ca0*/  FFMA R31, R3, R31, R0 ;  /* 0x0000001f031f7223 */ /* 0x000fce0000000000 */
.L_x_454:
[----:B------:R-:W-:Y:S05]  /*1cb0*/  BSYNC.RECONVERGENT B0 ;  /* 0x0000000000007941 */ /* 0x000fea0003800200 */
.L_x_452:
        /* <DEDUP_REMOVED lines=13> */
[----:B------:R-:W-:Y:S05]  /*1d90*/  CALL.REL.NOINC `($__internal_9_$__cuda_sm3x_div_rn_noftz_f32_slowpath) ;  /* 0x00000020004c7944 */ /* 0x000fea0003c00000 */
.L_x_456:
[----:B------:R-:W-:Y:S05]  /*1da0*/  BSYNC.RECONVERGENT B2 ;  /* 0x0000000000027941 */ /* 0x000fea0003800200 */
.L_x_455:
        /* <DEDUP_REMOVED lines=20> */
[----:B------:R-:W-:Y:S05]  /*1ef0*/  CALL.REL.NOINC `($__internal_9_$__cuda_sm3x_div_rn_noftz_f32_slowpath) ;  /* 0x0000001c00f47944 */ /* 0x000fea0003c00000 */
[----:B------:R-:W-:-:S07]  /*1f00*/  IMAD.MOV.U32 R12, RZ, RZ, R0 ;  /* 0x000000ffff0c7224 */ /* 0x000fce00078e0000 */
.L_x_458:
[----:B------:R-:W-:Y:S05]  /*1f10*/  BSYNC.RECONVERGENT B2 ;  /* 0x0000000000027941 */ /* 0x000fea0003800200 */
.L_x_457:
        /* <DEDUP_REMOVED lines=15> */
.L_x_460:
[----:B------:R-:W-:Y:S05]  /*2010*/  BSYNC.RECONVERGENT B2 ;  /* 0x0000000000027941 */ /* 0x000fea0003800200 */
.L_x_459:
        /* <DEDUP_REMOVED lines=8> */
.L_x_462:
[C---:B-1----:R-:W-:Y:S01]  /*20a0*/  FMUL.FTZ R0, R10.reuse, R3 ;  /* 0x000000030a007220 */ /* 0x042fe20000410000 */
[----:B------:R-:W-:-:S03]  /*20b0*/  FMUL.FTZ R31, R10, 0.5 ;  /* 0x3f0000000a1f7820 */ /* 0x000fc60000410000 */
[----:B------:R-:W-:-:S04]  /*20c0*/  FFMA R3, -R0, R0, R3 ;  /* 0x0000000000037223 */ /* 0x000fc80000000103 */
[----:B------:R-:W-:-:S07]  /*20d0*/  FFMA R31, R3, R31, R0 ;  /* 0x0000001f031f7223 */ /* 0x000fce0000000000 */
.L_x_463:
[----:B------:R-:W-:Y:S05]  /*20e0*/  BSYNC.RECONVERGENT B0 ;  /* 0x0000000000007941 */ /* 0x000fea0003800200 */
.L_x_461:
        /* <DEDUP_REMOVED lines=13> */
[----:B------:R-:W-:Y:S05]  /*21c0*/  CALL.REL.NOINC `($__internal_9_$__cuda_sm3x_div_rn_noftz_f32_slowpath) ;  /* 0x0000001c00407944 */ /* 0x000fea0003c00000 */
.L_x_465:
[----:B------:R-:W-:Y:S05]  /*21d0*/  BSYNC.RECONVERGENT B2 ;  /* 0x0000000000027941 */ /* 0x000fea0003800200 */
.L_x_464:
[----:B------:R-:W-:Y:S01]  /*21e0*/  FFMA R0, R25, UR8, R0 ;  /* 0x0000000819007c23 */ /* 0x000fe20008000000 */
[----:B------:R-:W-:Y:S01]  /*21f0*/  @!P4 F2FP.F16.F32.PACK_AB R5, RZ, R5 ;  /* 0x00000005ff05c23e */ /* 0x000fe200000000ff */
[----:B------:R-:W-:Y:S01]  /*2200*/  @!P4 IMAD.WIDE R28, R15, 0x2, R20 ;  /* 0x000000020f1cc825 */ /* 0x000fe200078e0214 */
[----:B------:R-:W-:-:S03]  /*2210*/  ISETP.GE.AND P0, PT, R9, UR13, PT ;  /* 0x0000000d09007c0c */ /* 0x000fc6000bf06270 */
[----:B------:R-:W-:Y:S01]  /*2220*/  FFMA R0, -R14, R0, R25 ;  /* 0x000000000e007223 */ /* 0x000fe20000000119 */
[----:B------:R-:W-:Y:S01]  /*2230*/  @!P3 F2FP.F16.F32.PACK_AB R34, RZ, R34 ;  /* 0x00000022ff22b23e */ /* 0x000fe200000000ff */
[C---:B------:R-:W-:Y:S01]  /*2240*/  @!P4 IMAD.WIDE R24, R15.reuse, 0x4, R18 ;  /* 0x000000040f18c825 */ /* 0x040fe200078e0212 */
[----:B------:R0:W-:Y:S01]  /*2250*/  @!P4 STG.E.U16 desc[UR16][R28.64], R5 ;  /* 0x000000051c00c986 */ /* 0x0001e2000c101510 */
[----:B------:R-:W-:Y:S01]  /*2260*/  @!P2 F2FP.F16.F32.PACK_AB R3, RZ, R35 ;  /* 0x00000023ff03a23e */ /* 0x000fe200000000ff */
[----:B------:R-:W-:Y:S01]  /*2270*/  ULEA UR4, UR20, UR4, 0x2 ;  /* 0x0000000414047291 */ /* 0x000fe2000f8e10ff */
[----:B------:R-:W-:Y:S01]  /*2280*/  @!P4 IMAD.WIDE R14, R15, 0x4, R16 ;  /* 0x000000040f0ec825 */ /* 0x000fe200078e0210 */
[----:B------:R1:W-:Y:S02]  /*2290*/  @!P4 STG.E desc[UR16][R24.64], R7 ;  /* 0x000000071800c986 */ /* 0x0003e4000c101910 */
[----:B------:R-:W-:Y:S01]  /*22a0*/  UISETP.GE.AND UP0, UPT, UR4, UR13, UPT ;  /* 0x0000000d0400728c */ /* 0x000fe2000bf06270 */
[----:B------:R-:W-:Y:S01]  /*22b0*/  @!P3 IMAD.WIDE R30, R13, 0x2, R20 ;  /* 0x000000020d1eb825 */ /* 0x000fe200078e0214 */
[----:B------:R2:W-:Y:S01]  /*22c0*/  @!P4 STG.E desc[UR16][R14.64], R6 ;  /* 0x000000060e00c986 */ /* 0x0005e2000c101910 */
[----:B------:R-:W-:-:S02]  /*22d0*/  @!P0 F2FP.F16.F32.PACK_AB R0, RZ, R0 ;  /* 0x00000000ff00823e */ /* 0x000fc400000000ff */
        /* <DEDUP_REMOVED lines=20> */
.L_x_429:
[----:B------:R-:W2:Y:S01]  /*2420*/  S2R R8, SR_TID.X ;  /* 0x0000000000087919 */ /* 0x000ea20000002100 */
[----:B------:R-:W3:Y:S01]  /*2430*/  LDCU UR9, c[0x0][0xeec] ;  /* 0x0001dd80ff0977ac */ /* 0x000ee20008000800 */
[----:B------:R-:W4:Y:S01]  /*2440*/  LDCU UR11, c[0x0][0xef0] ;  /* 0x0001de00ff0b77ac */ /* 0x000f220008000800 */
[----:B------:R-:W0:Y:S01]  /*2450*/  LDCU UR8, c[0x0][0xf04] ;  /* 0x0001e080ff0877ac */ /* 0x000e220008000800 */
[----:B------:R-:W0:Y:S01]  /*2460*/  LDCU UR5, c[0x0][0xf14] ;  /* 0x0001e280ff0577ac */ /* 0x000e220008000800 */
[----:B------:R-:W-:-:S05]  /*2470*/  UMOV UR4, URZ ;  /* 0x000000ff00047c82 */ /* 0x000fca0008000000 */
.L_x_503:
[----:B--2---:R-:W-:-:S04]  /*2480*/  IADD3 R7, PT, PT, R8, UR4, RZ ;  /* 0x0000000408077c10 */ /* 0x004fc8000fffe0ff */
        /* <DEDUP_REMOVED lines=8> */
[----:B-1----:R-:W-:Y:S02]  /*2510*/  VIADD R6, R7, UR20 ;  /* 0x0000001407067c36 */ /* 0x002fe40008000000 */
        /* <DEDUP_REMOVED lines=27> */
[----:B------:R-:W-:Y:S01]  /*26d0*/  @!P3 LEA.HI.X R25, R4, UR7, R3, 0x1, P1 ;  /* 0x000000070419bc11 */ /* 0x000fe200088f0c03 */
[----:B--2---:R-:W-:-:S05]  /*26e0*/  @!P4 HADD2.F32 R0, -RZ, R0.H0_H0 ;  /* 0x20000000ff00c230 */ /* 0x004fca0000004100 */
[----:B---3--:R-:W-:Y:S01]  /*26f0*/  @!P4 FMUL R34, R0, R15 ;  /* 0x0000000f0022c220 */ /* 0x008fe20000400000 */
[----:B------:R-:W-:-:S04]  /*2700*/  @!P0 IMAD.WIDE R14, R7, 0x4, R18 ;  /* 0x00000004070e8825 */ /* 0x000fc800078e0212 */
[----:B------:R-:W-:Y:S01]  /*2710*/  @!P4 F2FP.F16.F32.PACK_AB R0, RZ, R34 ;  /* 0x00000022ff00c23e */ /* 0x000fe200000000ff */
        /* <DEDUP_REMOVED lines=16> */
[----:B----4-:R-:W-:-:S05]  /*2820*/  @!P3 HADD2.F32 R0, -RZ, R0.H0_H0 ;  /* 0x20000000ff00b230 */ /* 0x010fca0000004100 */
[----:B--2---:R-:W-:Y:S01]  /*2830*/  @!P3 FMUL R2, R0, R13 ;  /* 0x0000000d0002b220 */ /* 0x004fe20000400000 */
[----:B------:R-:W-:-:S04]  /*2840*/  @!P4 IMAD.WIDE R12, R6, 0x4, R16 ;  /* 0x00000004060cc825 */ /* 0x000fc800078e0210 */
[----:B------:R-:W-:Y:S01]  /*2850*/  @!P3 F2FP.F16.F32.PACK_AB R0, RZ, R2 ;  /* 0x00000002ff00b23e */ /* 0x000fe200000000ff */
[----:B------:R-:W5:Y:S03]  /*2860*/  @!P4 LDG.E R35, desc[UR16][R12.64] ;  /* 0x000000100c23c981 */ /* 0x000f66000c1e1900 */
[----:B------:R-:W-:Y:S02]  /*2870*/  PRMT R15, R0, 0x7610, R15 ;  /* 0x00007610000f7816 */ /* 0x000fe4000000000f */
[----:B------:R1:W2:Y:S04]  /*2880*/  @!P4 LDG.E.U16 R0, desc[UR16][R10.64] ;  /* 0x000000100a00c981 */ /* 0x0002a8000c1e1500 */
[----:B------:R3:W-:Y:S04]  /*2890*/  @!P3 STG.E.U16 desc[UR16][R24.64], R15 ;  /* 0x0000000f1800b986 */ /* 0x0007e8000c101510 */
[----:B------:R-:W4:Y:S04]  /*28a0*/  @!P1 LDG.E.U16 R3, desc[UR16][R30.64] ;  /* 0x000000101e039981 */ /* 0x000f28000c1e1500 */
[----:B0-----:R-:W2:Y:S01]  /*28b0*/  @!P1 LDG.E R28, desc[UR16][R28.64] ;  /* 0x000000101c1c9981 */ /* 0x001ea2000c1e1900 */
[----:B------:R-:W-:-:S02]  /*28c0*/  IMAD.MOV.U32 R9, RZ, RZ, RZ ;  /* 0x000000ffff097224 */ /* 0x000fc400078e00ff */
[----:B-1----:R-:W-:Y:S01]  /*28d0*/  HFMA2 R11, -RZ, RZ, 0, 0 ;  /* 0x00000000ff0b7431 */ /* 0x002fe200000001ff */
[----:B------:R-:W-:Y:S01]  /*28e0*/  CS2R R12, SRZ ;  /* 0x00000000000c7805 */ /* 0x000fe2000001ff00 */
[----:B------:R-:W-:-:S04]  /*28f0*/  @!P3 IMAD.WIDE R22, R5, 0x4, R16 ;  /* 0x000000040516b825 */ /* 0x000fc800078e0210 */
[C---:B---3--:R-:W-:Y:S01]  /*2900*/  @!P3 IMAD.WIDE R14, R5.reuse, 0x4, R18 ;  /* 0x00000004050eb825 */ /* 0x048fe200078e0212 */
[----:B------:R0:W5:Y:S03]  /*2910*/  @!P3 LDG.E R12, desc[UR16][R22.64] ;  /* 0x00000010160cb981 */ /* 0x000166000c1e1900 */
[--C-:B------:R-:W-:Y:S01]  /*2920*/  @!P3 IMAD.WIDE R24, R5, 0x2, R20.reuse ;  /* 0x000000020518b825 */ /* 0x100fe200078e0214 */
[----:B------:R1:W5:Y:S03]  /*2930*/  @!P3 LDG.E R11, desc[UR16][R14.64] ;  /* 0x000000100e0bb981 */ /* 0x000366000c1e1900 */
[----:B0-----:R-:W-:-:S04]  /*2940*/  @!P1 IMAD.WIDE R22, R4, 0x2, R20 ;  /* 0x0000000204169825 */ /* 0x001fc800078e0214 */
[----:B----4-:R-:W-:-:S05]  /*2950*/  @!P1 HADD2.F32 R3, -RZ, R3.H0_H0 ;  /* 0x20000003ff039230 */ /* 0x010fca0000004100 */
[----:B--2---:R-:W-:-:S05]  /*2960*/  @!P1 FMUL R9, R3, R28 ;  /* 0x0000001c03099220 */ /* 0x004fca0000400000 */
[----:B------:R-:W-:-:S04]  /*2970*/  @!P1 F2FP.F16.F32.PACK_AB R3, RZ, R9 ;  /* 0x00000009ff03923e */ /* 0x000fc800000000ff */
[----:B------:R-:W-:Y:S02]  /*2980*/  PRMT R29, R3, 0x7610, R29 ;  /* 0x00007610031d7816 */ /* 0x000fe4000000001d */
[----:B------:R-:W2:Y:S04]  /*2990*/  @!P3 LDG.E.U16 R3, desc[UR16][R24.64] ;  /* 0x000000101803b981 */ /* 0x000ea8000c1e1500 */
[----:B------:R0:W-:Y:S04]  /*29a0*/  @!P1 STG.E.U16 desc[UR16][R30.64], R29 ;  /* 0x0000001d1e009986 */ /* 0x0001e8000c101510 */
[----:B------:R3:W4:Y:S01]  /*29b0*/  @!P1 LDG.E.U16 R10, desc[UR16][R22.64] ;  /* 0x00000010160a9981 */ /* 0x000722000c1e1500 */
[----:B-1----:R-:W-:Y:S01]  /*29c0*/  CS2R R14, SRZ ;  /* 0x00000000000e7805 */ /* 0x002fe2000001ff00 */
[----:B------:R-:W1:Y:S01]  /*29d0*/  MUFU.RCP R37, UR18 ;  /* 0x0000001200257d08 */ /* 0x000e620008001000 */
[----:B------:R-:W-:-:S05]  /*29e0*/  @!P0 HADD2.F32 R15, -RZ, R32.H0_H0 ;  /* 0x20000020ff0f8230 */ /* 0x000fca0000004100 */
        /* <DEDUP_REMOVED lines=17> */
[----:B------:R-:W-:Y:S01]  /*2b00*/  IMAD.MOV.U32 R23, RZ, RZ, RZ ;  /* 0x000000ffff177224 */ /* 0x000fe200078e00ff */
[----:B------:R-:W-:Y:S02]  /*2b10*/  CS2R R24, SRZ ;  /* 0x0000000000187805 */ /* 0x000fe4000001ff00 */
[----:B------:R-:W-:Y:S01]  /*2b20*/  ISETP.GE.AND P2, PT, R7, UR13, PT ;  /* 0x0000000d07007c0c */ /* 0x000fe2000bf46270 */
[----:B------:R-:W-:Y:S01]  /*2b30*/  FFMA R26, R26, UR11, R29 ;  /* 0x0000000b1a1a7c23 */ /* 0x000fe2000800001d */
[----:B------:R-:W-:-:S02]  /*2b40*/  @!P4 HADD2.F32 R23, -RZ, R0.H0_H0 ;  /* 0x20000000ff17c230 */ /* 0x000fc40000004100 */
[----:B--2---:R-:W-:Y:S02]  /*2b50*/  @!P3 HADD2.F32 R25, -RZ, R3.H0_H0 ;  /* 0x20000003ff19b230 */ /* 0x004fe40000004100 */
[----:B----4-:R-:W-:Y:S01]  /*2b60*/  @!P1 HADD2.F32 R24, -RZ, R10.H0_H0 ;  /* 0x2000000aff189230 */ /* 0x010fe20000004100 */
[----:B0-----:R-:W-:Y:S06]  /*2b70*/  @!P0 BRA `(.L_x_468) ;  /* 0x0000000000148947 */ /* 0x001fec0003800000 */
[----:B------:R-:W-:Y:S02]  /*2b80*/  MOV R3, R22 ;  /* 0x0000001600037202 */ /* 0x000fe40000000f00 */
[----:B------:R-:W-:Y:S02]  /*2b90*/  MOV R0, UR18 ;  /* 0x0000001200007c02 */ /* 0x000fe40008000f00 */
[----:B------:R-:W-:-:S07]  /*2ba0*/  MOV R10, 0x2bc0 ;  /* 0x00002bc0000a7802 */ /* 0x000fce0000000f00 */
[----:B-----5:R-:W-:Y:S05]  /*2bb0*/  CALL.REL.NOINC `($__internal_9_$__cuda_sm3x_div_rn_noftz_f32_slowpath) ;  /* 0x0000001000c47944 */ /* 0x020fea0003c00000 */
[----:B------:R-:W-:-:S07]  /*2bc0*/  IMAD.MOV.U32 R28, RZ, RZ, R0 ;  /* 0x000000ffff1c7224 */ /* 0x000fce00078e0000 */
.L_x_468:
[----:B------:R-:W-:Y:S05]  /*2bd0*/  BSYNC.RECONVERGENT B2 ;  /* 0x0000000000027941 */ /* 0x000fea0003800200 */
.L_x_467:
        /* <DEDUP_REMOVED lines=15> */
.L_x_470:
[----:B------:R-:W-:Y:S05]  /*2cd0*/  BSYNC.RECONVERGENT B2 ;  /* 0x0000000000027941 */ /* 0x000fea0003800200 */
.L_x_469:
        /* <DEDUP_REMOVED lines=8> */
.L_x_472:
[C---:B-1----:R-:W-:Y:S01]  /*2d60*/  FMUL.FTZ R0, R10.reuse, R3 ;  /* 0x000000030a007220 */ /* 0x042fe20000410000 */
[----:B------:R-:W-:-:S03]  /*2d70*/  FMUL.FTZ R31, R10, 0.5 ;  /* 0x3f0000000a1f7820 */ /* 0x000fc60000410000 */
[----:B------:R-:W-:-:S04]  /*2d80*/  FFMA R3, -R0, R0, R3 ;  /* 0x0000000000037223 */ /* 0x000fc80000000103 */
[----:B------:R-:W-:-:S07]  /*2d90*/  FFMA R31, R3, R31, R0 ;  /* 0x0000001f031f7223 */ /* 0x000fce0000000000 */
.L_x_473:
[----:B------:R-:W-:Y:S05]  /*2da0*/  BSYNC.RECONVERGENT B0 ;  /* 0x0000000000007941 */ /* 0x000fea0003800200 */
.L_x_471:
        /* <DEDUP_REMOVED lines=14> */
.L_x_475:
[----:B------:R-:W-:Y:S05]  /*2e90*/  BSYNC.RECONVERGENT B2 ;  /* 0x0000000000027941 */ /* 0x000fea0003800200 */
.L_x_474:
        /* <DEDUP_REMOVED lines=22> */
[----:B------:R-:W-:Y:S05]  /*3000*/  CALL.REL.NOINC `($__internal_9_$__cuda_sm3x_div_rn_noftz_f32_slowpath) ;  /* 0x0000000c00b07944 */ /* 0x000fea0003c00000 */
[----:B------:R-:W-:-:S07]  /*3010*/  MOV R34, R0 ;  /* 0x0000000000227202 */ /* 0x000fce0000000f00 */
.L_x_477:
[----:B------:R-:W-:Y:S05]  /*3020*/  BSYNC.RECONVERGENT B2 ;  /* 0x0000000000027941 */ /* 0x000fea0003800200 */
.L_x_476:
        /* <DEDUP_REMOVED lines=15> */
.L_x_479:
[----:B------:R-:W-:Y:S05]  /*3120*/  BSYNC.RECONVERGENT B2 ;  /* 0x0000000000027941 */ /* 0x000fea0003800200 */
.L_x_478:
        /* <DEDUP_REMOVED lines=8> */
.L_x_481:
[C---:B-1----:R-:W-:Y:S01]  /*31b0*/  FMUL.FTZ R0, R10.reuse, R3 ;  /* 0x000000030a007220 */ /* 0x042fe20000410000 */
[----:B------:R-:W-:-:S03]  /*31c0*/  FMUL.FTZ R31, R10, 0.5 ;  /* 0x3f0000000a1f7820 */ /* 0x000fc60000410000 */
[----:B------:R-:W-:-:S04]  /*31d0*/  FFMA R3, -R0, R0, R3 ;  /* 0x0000000000037223 */ /* 0x000fc80000000103 */
[----:B------:R-:W-:-:S07]  /*31e0*/  FFMA R31, R3, R31, R0 ;  /* 0x0000001f031f7223 */ /* 0x000fce0000000000 */
.L_x_482:
[----:B------:R-:W-:Y:S05]  /*31f0*/  BSYNC.RECONVERGENT B0 ;  /* 0x0000000000007941 */ /* 0x000fea0003800200 */
.L_x_480:
        /* <DEDUP_REMOVED lines=14> */
.L_x_484:
[----:B------:R-:W-:Y:S05]  /*32e0*/  BSYNC.RECONVERGENT B2 ;  /* 0x0000000000027941 */ /* 0x000fea0003800200 */
.L_x_483:
        /* <DEDUP_REMOVED lines=20> */
[----:B------:R-:W-:Y:S05]  /*3430*/  CALL.REL.NOINC `($__internal_9_$__cuda_sm3x_div_rn_noftz_f32_slowpath) ;  /* 0x0000000800a47944 */ /* 0x000fea0003c00000 */
[----:B------:R-:W-:-:S07]  /*3440*/  MOV R2, R0 ;  /* 0x0000000000027202 */ /* 0x000fce0000000f00 */
.L_x_486:
[----:B------:R-:W-:Y:S05]  /*3450*/  BSYNC.RECONVERGENT B2 ;  /* 0x0000000000027941 */ /* 0x000fea0003800200 */
.L_x_485:
        /* <DEDUP_REMOVED lines=15> */
.L_x_488:
[----:B------:R-:W-:Y:S05]  /*3550*/  BSYNC.RECONVERGENT B2 ;  /* 0x0000000000027941 */ /* 0x000fea0003800200 */
.L_x_487:
        /* <DEDUP_REMOVED lines=8> */
.L_x_490:
[C---:B------:R-:W-:Y:S01]  /*35e0*/  FMUL.FTZ R0, R10.reuse, R3 ;  /* 0x000000030a007220 */ /* 0x040fe20000410000 */
[----:B------:R-:W-:-:S03]  /*35f0*/  FMUL.FTZ R31, R10, 0.5 ;  /* 0x3f0000000a1f7820 */ /* 0x000fc60000410000 */
[----:B------:R-:W-:-:S04]  /*3600*/  FFMA R3, -R0, R0, R3 ;  /* 0x0000000000037223 */ /* 0x000fc80000000103 */
[----:B------:R-:W-:-:S07]  /*3610*/  FFMA R31, R3, R31, R0 ;  /* 0x0000001f031f7223 */ /* 0x000fce0000000000 */
.L_x_491:
[----:B------:R-:W-:Y:S05]  /*3620*/  BSYNC.RECONVERGENT B0 ;  /* 0x0000000000007941 */ /* 0x000fea0003800200 */
.L_x_489:
        /* <DEDUP_REMOVED lines=14> */
.L_x_493:
[----:B------:R-:W-:Y:S05]  /*3710*/  BSYNC.RECONVERGENT B2 ;  /* 0x0000000000027941 */ /* 0x000fea0003800200 */
.L_x_492:
        /* <DEDUP_REMOVED lines=22> */
.L_x_495:
[----:B------:R-:W-:Y:S05]  /*3880*/  BSYNC.RECONVERGENT B2 ;  /* 0x0000000000027941 */ /* 0x000fea0003800200 */
.L_x_494:
        /* <DEDUP_REMOVED lines=15> */
.L_x_497:
[----:B------:R-:W-:Y:S05]  /*3980*/  BSYNC.RECONVERGENT B2 ;  /* 0x0000000000027941 */ /* 0x000fea0003800200 */
.L_x_496:
        /* <DEDUP_REMOVED lines=8> */
.L_x_499:
[C---:B-1----:R-:W-:Y:S01]  /*3a10*/  FMUL.FTZ R0, R10.reuse, R3 ;  /* 0x000000030a007220 */ /* 0x042fe20000410000 */
[----:B------:R-:W-:-:S03]  /*3a20*/  FMUL.FTZ R31, R10, 0.5 ;  /* 0x3f0000000a1f7820 */ /* 0x000fc60000410000 */
[----:B------:R-:W-:-:S04]  /*3a30*/  FFMA R3, -R0, R0, R3 ;  /* 0x0000000000037223 */ /* 0x000fc80000000103 */
[----:B------:R-:W-:-:S07]  /*3a40*/  FFMA R31, R3, R31, R0 ;  /* 0x0000001f031f7223 */ /* 0x000fce0000000000 */
.L_x_500:
[----:B------:R-:W-:Y:S05]  /*3a50*/  BSYNC.RECONVERGENT B0 ;  /* 0x0000000000007941 */ /* 0x000fea0003800200 */
.L_x_498:
        /* <DEDUP_REMOVED lines=14> */
.L_x_502:
[----:B------:R-:W-:Y:S05]  /*3b40*/  BSYNC.RECONVERGENT B2 ;  /* 0x0000000000027941 */ /* 0x000fea0003800200 */
.L_x_501:
[----:B------:R-:W-:Y:S01]  /*3b50*/  ISETP.GE.AND P0, PT, R4, UR13, PT ;  /* 0x0000000d04007c0c */ /* 0x000fe2000bf06270 */
[----:B------:R-:W-:Y:S01]  /*3b60*/  @!P2 IMAD.WIDE R2, R7, 0x2, R20 ;  /* 0x000000020702a825 */ /* 0x000fe200078e0214 */
[----:B------:R-:W-:-:S03]  /*3b70*/  @!P2 F2FP.F16.F32.PACK_AB R15, RZ, R15 ;  /* 0x0000000fff0fa23e */ /* 0x000fc600000000ff */
[----:B------:R-:W-:Y:S01]  /*3b80*/  FFMA R24, -R28, R0, R24 ;  /* 0x000000001c187223 */ /* 0x000fe20000000118 */
[----:B------:R-:W-:Y:S01]  /*3b90*/  @!P4 F2FP.F16.F32.PACK_AB R23, RZ, R23 ;  /* 0x00000017ff17c23e */ /* 0x000fe200000000ff */
[C---:B------:R-:W-:Y:S01]  /*3ba0*/  @!P2 IMAD.WIDE R28, R7.reuse, 0x4, R18 ;  /* 0x00000004071ca825 */ /* 0x040fe200078e0212 */
[----:B------:R-:W-:Y:S01]  /*3bb0*/  @!P3 F2FP.F16.F32.PACK_AB R25, RZ, R25 ;  /* 0x00000019ff19b23e */ /* 0x000fe200000000ff */
[----:B------:R0:W-:Y:S01]  /*3bc0*/  @!P2 STG.E.U16 desc[UR16][R2.64], R15 ;  /* 0x0000000f0200a986 */ /* 0x0001e2000c101510 */
[----:B------:R-:W-:Y:S01]  /*3bd0*/  ULEA UR4, UR20, UR4, 0x2 ;  /* 0x0000000414047291 */ /* 0x000fe2000f8e10ff */
[----:B------:R-:W-:Y:S02]  /*3be0*/  @!P2 IMAD.WIDE R30, R7, 0x4, R16 ;  /* 0x00000004071ea825 */ /* 0x000fe400078e0210 */
[----:B------:R1:W-:Y:S01]  /*3bf0*/  @!P2 STG.E desc[UR16][R28.64], R22 ;  /* 0x000000161c00a986 */ /* 0x0003e2000c101910 */
[----:B------:R-:W-:Y:S01]  /*3c00*/  UISETP.GE.AND UP0, UPT, UR4, UR13, UPT ;  /* 0x0000000d0400728c */ /* 0x000fe2000bf06270 */
[C---:B------:R-:W-:Y:S01]  /*3c10*/  @!P4 IMAD.WIDE R32, R6.reuse, 0x2, R20 ;  /* 0x000000020620c825 */ /* 0x040fe200078e0214 */
[----:B------:R-:W-:Y:S01]  /*3c20*/  @!P0 F2FP.F16.F32.PACK_AB R0, RZ, R24 ;  /* 0x00000018ff00823e */ /* 0x000fe200000000ff */
        /* <DEDUP_REMOVED lines=20> */
        .weak           $__internal_8_$__cuda_sm20_sqrt_rn_f32_slowpath
        .type           $__internal_8_$__cuda_sm20_sqrt_rn_f32_slowpath,@function
        .size           $__internal_8_$__cuda_sm20_sqrt_rn_f32_slowpath,($__internal_9_$__cuda_sm3x_div_rn_noftz_f32_slowpath - $__internal_8_$__cuda_sm20_sqrt_rn_f32_slowpath)
$__internal_8_$__cuda_sm20_sqrt_rn_f32_slowpath:
        /* <DEDUP_REMOVED lines=19> */
.L_x_504:
[----:B------:R-:W-:Y:S01]  /*3ea0*/  MOV R32, R0 ;  /* 0x0000000000207202 */ /* 0x000fe20000000f00 */
[----:B------:R-:W-:-:S04]  /*3eb0*/  IMAD.MOV.U32 R33, RZ, RZ, 0x0 ;  /* 0x00000000ff217424 */ /* 0x000fc800078e00ff */
[----:B------:R-:W-:Y:S05]  /*3ec0*/  RET.REL.NODEC R32 `(_Z25multi_tensor_apply_kernelI18TensorListMetadataILi4ELb0EEN18transformer_engine17multi_tensor_adam21AdamCapturableFunctorI6__halffEEJffPiifPfNS3_10adamMode_tEfS8_EEvlPViT_T0_DpT1_) ;  /* 0xffffffc0204c7950 */ /* 0x000fea0003c3ffff */
        .weak           $__internal_9_$__cuda_sm3x_div_rn_noftz_f32_slowpath
        .type           $__internal_9_$__cuda_sm3x_div_rn_noftz_f32_slowpath,@function
        .size           $__internal_9_$__cuda_sm3x_div_rn_noftz_f32_slowpath,($_Z25multi_tensor_apply_kernelI18TensorListMetadataILi4ELb0EEN18transformer_engine17multi_tensor_adam21AdamCapturableFunctorI6__halffEEJffPiifPfNS3_10adamMode_tEfS8_EEvlPViT_T0_DpT1_$__internal_accurate_pow - $__internal_9_$__cuda_sm3x_div_rn_noftz_f32_slowpath)
$__internal_9_$__cuda_sm3x_div_rn_noftz_f32_slowpath:
        /* <DEDUP_REMOVED lines=34> */
.L_x_506:
        /* <DEDUP_REMOVED lines=51> */
.L_x_513:
[----:B------:R-:W-:-:S04]  /*4420*/  LOP3.LUT R30, R30, 0x80000000, RZ, 0xc0, !PT ;  /* 0x800000001e1e7812 */ /* 0x000fc800078ec0ff */
[----:B------:R-:W-:Y:S01]  /*4430*/  LOP3.LUT R30, R30, 0x7f800000, RZ, 0xfc, !PT ;  /* 0x7f8000001e1e7812 */ /* 0x000fe200078efcff */
[----:B------:R-:W-:Y:S06]  /*4440*/  BRA `(.L_x_514) ;  /* 0x0000000000047947 */ /* 0x000fec0003800000 */
.L_x_512:
[----:B------:R-:W-:-:S07]  /*4450*/  IMAD R30, R33, 0x800000, R30 ;  /* 0x00800000211e7824 */ /* 0x000fce00078e021e */
.L_x_514:
[----:B------:R-:W-:Y:S05]  /*4460*/  BSYNC.RECONVERGENT B1 ;  /* 0x0000000000017941 */ /* 0x000fea0003800200 */
.L_x_511:
[----:B------:R-:W-:Y:S01]  /*4470*/  MOV R0, R30 ;  /* 0x0000001e00007202 */ /* 0x000fe20000000f00 */
[----:B------:R-:W-:Y:S06]  /*4480*/  BRA `(.L_x_515) ;  /* 0x0000000000207947 */ /* 0x000fec0003800000 */
.L_x_510:
[----:B------:R-:W-:-:S04]  /*4490*/  LOP3.LUT R0, R0, 0x80000000, R3, 0x48, !PT ;  /* 0x8000000000007812 */ /* 0x000fc800078e4803 */
[----:B------:R-:W-:Y:S01]  /*44a0*/  LOP3.LUT R0, R0, 0x7f800000, RZ, 0xfc, !PT ;  /* 0x7f80000000007812 */ /* 0x000fe200078efcff */
[----:B------:R-:W-:Y:S06]  /*44b0*/  BRA `(.L_x_515) ;  /* 0x0000000000147947 */ /* 0x000fec0003800000 */
.L_x_509:
[----:B------:R-:W-:Y:S01]  /*44c0*/  LOP3.LUT R0, R0, 0x80000000, R3, 0x48, !PT ;  /* 0x8000000000007812 */ /* 0x000fe200078e4803 */
[----:B------:R-:W-:Y:S06]  /*44d0*/  BRA `(.L_x_515) ;  /* 0x00000000000c7947 */ /* 0x000fec0003800000 */
.L_x_508:
[----:B------:R-:W0:Y:S01]  /*44e0*/  MUFU.RSQ R0, -QNAN ;  /* 0xffc0000000007908 */ /* 0x000e220000001400 */
[----:B------:R-:W-:Y:S05]  /*44f0*/  BRA `(.L_x_515) ;  /* 0x0000000000047947 */ /* 0x000fea0003800000 */
.L_x_507:
[----:B------:R-:W-:-:S07]  /*4500*/  FADD.FTZ R0, R3, R0 ;  /* 0x0000000003007221 */ /* 0x000fce0000010000 */
.L_x_515:
[----:B------:R-:W-:Y:S05]  /*4510*/  BSYNC.RECONVERGENT B0 ;  /* 0x0000000000007941 */ /* 0x000fea0003800200 */
.L_x_505:
[----:B------:R-:W-:Y:S01]  /*4520*/  MOV R30, R10 ;  /* 0x0000000a001e7202 */ /* 0x000fe20000000f00 */
[----:B------:R-:W-:-:S04]  /*4530*/  IMAD.MOV.U32 R31, RZ, RZ, 0x0 ;  /* 0x00000000ff1f7424 */ /* 0x000fc800078e00ff */
[----:B0-----:R-:W-:Y:S05]  /*4540*/  RET.REL.NODEC R30 `(_Z25multi_tensor_apply_kernelI18TensorListMetadataILi4ELb0EEN18transformer_engine17multi_tensor_adam21AdamCapturableFunctorI6__halffEEJffPiifPfNS3_10adamMode_tEfS8_EEvlPViT_T0_DpT1_) ;  /* 0xffffffb81eac7950 */ /* 0x001fea0003c3ffff */
        .type           $_Z25multi_tensor_apply_kernelI18TensorListMetadataILi4ELb0EEN18transformer_engine17multi_tensor_adam21AdamCapturableFunctorI6__halffEEJffPiifPfNS3_10adamMode_tEfS8_EEvlPViT_T0_DpT1_$__internal_accurate_pow,@function
        .size           $_Z25multi_tensor_apply_kernelI18TensorListMetadataILi4ELb0EEN18transformer_engine17multi_tensor_adam21AdamCapturableFunctorI6__halffEEJffPiifPfNS3_10adamMode_tEfS8_EEvlPViT_T0_DpT1_$__internal_accurate_pow,(.L_x_5876 - $_Z25multi_tensor_apply_kernelI18TensorListMetadataILi4ELb0EEN18transformer_engine17multi_tensor_adam21AdamCapturableFunctorI6__halffEEJffPiifPfNS3_10adamMode_tEfS8_EEvlPViT_T0_DpT1_$__internal_accurate_pow)
$_Z25multi_tensor_apply_kernelI18TensorListMetadataILi4ELb0EEN18transformer_engine17multi_tensor_adam21AdamCapturableFunctorI6__halffEEJffPiifPfNS3_10adamMode_tEfS8_EEvlPViT_T0_DpT1_$__internal_accurate_pow:
        /* <DEDUP_REMOVED lines=170> */
.L_x_516:
[----:B------:R-:W-:Y:S02]  /*4ff0*/  DFMA R10, R14, R8, R8 ;  /* 0x000000080e0a722b */ /* 0x000fe40000000008 */
[----:B------:R-:W-:-:S08]  /*5000*/  DSETP.NEU.AND P2, PT, |R8|, +INF , PT ;  /* 0x7ff000000800742a */ /* 0x000fd00003f4d200 */
[----:B------:R-:W-:Y:S02]  /*5010*/  FSEL R8, R8, R10, !P2 ;  /* 0x0000000a08087208 */ /* 0x000fe40005000000 */
[----:B------:R-:W-:Y:S02]  /*5020*/  FSEL R5, R9, R11, !P2 ;  /* 0x0000000b09057208 */ /* 0x000fe40005000000 */
[----:B------:R-:W-:Y:S02]  /*5030*/  MOV R10, R0 ;  /* 0x00000000000a7202 */ /* 0x000fe40000000f00 */
[----:B------:R-:W-:-:S04]  /*5040*/  MOV R11, 0x0 ;  /* 0x00000000000b7802 */ /* 0x000fc80000000f00 */
[----:B------:R-:W-:Y:S05]  /*5050*/  RET.REL.NODEC R10 `(_Z25multi_tensor_apply_kernelI18TensorListMetadataILi4ELb0EEN18transformer_engine17multi_tensor_adam21AdamCapturableFunctorI6__halffEEJffPiifPfNS3_10adamMode_tEfS8_EEvlPViT_T0_DpT1_) ;  /* 0xffffffac0ae87950 */ /* 0x000fea0003c3ffff */
.L_x_517:
        /* <DEDUP_REMOVED lines=10> */
.L_x_5876:


//--------------------- .text._Z25multi_tensor_apply_kernelI18TensorListMetadataILi4ELb0EEN18transformer_engine17multi_tensor_adam21AdamCapturableFunctorIffEEJffPiifPfNS3_10adamMode_tEfS7_EEvlPViT_T0_DpT1_ --------------------------
	.section	.text._Z25multi_tensor_apply_kernelI18TensorListMetadataILi4ELb0EEN18transformer_engine17multi_tensor_adam21AdamCapturableFunctorIffEEJffPiifPfNS3_10adamMode_tEfS7_EEvlPViT_T0_DpT1_,"ax",@progbits
	.align	128
        .global         _Z25multi_tensor_apply_kernelI18TensorListMetadataILi4ELb0EEN18transformer_engine17multi_tensor_adam21AdamCapturableFunctorIffEEJffPiifPfNS3_10adamMode_tEfS7_EEvlPViT_T0_DpT1_
        .type           _Z25multi_tensor_apply_kernelI18TensorListMetadataILi4ELb0EEN18transformer_engine17multi_tensor_adam21AdamCapturableFunctorIffEEJffPiifPfNS3_10adamMode_tEfS7_EEvlPViT_T0_DpT1_,@function
        .size           _Z25multi_tensor_apply_kernelI18TensorListMetadataILi4ELb0EEN18transformer_engine17multi_tensor_adam21AdamCapturableFunctorIffEEJffPiifPfNS3_10adamMode_tEfS7_EEvlPViT_T0_DpT1_,(.L_x_5879 - _Z25multi_tensor_apply_kernelI18TensorListMetadataILi4ELb0EEN18transformer_engine17multi_tensor_adam21AdamCapturableFunctorIffEEJffPiifPfNS3_10adamMode_tEfS7_EEvlPViT_T0_DpT1_)
        .other          _Z25multi_tensor_apply_kernelI18TensorListMetadataILi4ELb0EEN18transformer_engine17multi_tensor_adam21AdamCapturableFunctorIffEEJffPiifPfNS3_10adamMode_tEfS7_EEvlPViT_T0_DpT1_,@"STO_CUDA_ENTRY STV_DEFAULT"
_Z25multi_tensor_apply_kernelI18TensorListMetadataILi4ELb0EEN18transformer_engine17multi_tensor_adam21AdamCapturableFunctorIffEEJffPiifPfNS3_10adamMode_tEfS7_EEvlPViT_T0_DpT1_:
.text._Z25multi_tensor_apply_kernelI18TensorListMetadataILi4ELb0EEN18transformer_engine17multi_tensor_adam21AdamCapturableFunctorIffEEJffPiifPfNS3_10adamMode_tEfS7_EEvlPViT_T0_DpT1_:
        /* <DEDUP_REMOVED lines=16> */
[----:B------:R-:W-:Y:S01]  /*0100*/  MOV R26, R32 ;  /* 0x00000020001a7202 */ /* 0x000fe20000000f00 */
[----:B--2---:R-:W0:Y:S02]  /*0110*/  I2F.F64 R6, R2 ;  /* 0x0000000200067312 */ /* 0x004e240000201c00 */
[----:B0-----:R-:W-:Y:S01]  /*0120*/  SHF.R.U32.HI R0, RZ, 0x14, R7 ;  /* 0x00000014ff007819 */ /* 0x001fe20000011607 */
[----:B------:R-:W-:-:S03]  /*0130*/  IMAD.MOV.U32 R32, RZ, RZ, R6 ;  /* 0x000000ffff207224 */ /* 0x000fc600078e0006 */
[----:B------:R-:W-:-:S04]  /*0140*/  LOP3.LUT R0, R0, 0x7ff, RZ, 0xc0, !PT ;  /* 0x000007ff00007812 */ /* 0x000fc800078ec0ff */
[----:B------:R-:W-:Y:S02]  /*0150*/  IADD3 R5, PT, PT, R0, -0x3f4, RZ ;  /* 0xfffffc0c00057810 */ /* 0x000fe40007ffe0ff */
[----:B------:R-:W-:Y:S02]  /*0160*/  MOV R0, 0x1e0 ;  /* 0x000001e000007802 */ /* 0x000fe40000000f00 */
[CC--:B------:R-:W-:Y:S02]  /*0170*/  SHF.L.U32 R3, R6.reuse, R5.reuse, RZ ;  /* 0x0000000506037219 */ /* 0x0c0fe400000006ff */
[----:B------:R-:W-:Y:S02]  /*0180*/  SHF.L.U64.HI R4, R6, R5, R7 ;  /* 0x0000000506047219 */ /* 0x000fe40000010207 */
[----:B------:R-:W-:Y:S02]  /*0190*/  ISETP.NE.U32.AND P0, PT, R3, RZ, PT ;  /* 0x000000ff0300720c */ /* 0x000fe40003f05070 */
[----:B------:R-:W-:-:S02]  /*01a0*/  MOV R5, R7 ;  /* 0x0000000700057202 */ /* 0x000fc40000000f00 */
[----:B------:R-:W-:-:S04]  /*01b0*/  ISETP.NE.AND.EX P0, PT, R4, -0x80000000, PT, P0 ;  /* 0x800000000400780c */ /* 0x000fc80003f05300 */
[----:B------:R-:W-:-:S13]  /*01c0*/  PLOP3.LUT P0, PT, P0, PT, PT, 0x8, 0x80 ;  /* 0x000000000080781c */ /* 0x000fda000070e170 */
[----:B------:R-:W-:Y:S05]  /*01d0*/  CALL.REL.NOINC `($_Z25multi_tensor_apply_kernelI18TensorListMetadataILi4ELb0EEN18transformer_engine17multi_tensor_adam21AdamCapturableFunctorIffEEJffPiifPfNS3_10adamMode_tEfS7_EEvlPViT_T0_DpT1_$__internal_accurate_pow) ;  /* 0x0000004000487944 */ /* 0x000fea0003c00000 */
        /* <DEDUP_REMOVED lines=21> */
.L_x_519:
        /* <DEDUP_REMOVED lines=14> */
.L_x_520:
        /* <DEDUP_REMOVED lines=14> */
[----:B------:R-:W-:Y:S01]  /*04f0*/  IMAD.MOV.U32 R26, RZ, RZ, R32 ;  /* 0x000000ffff1a7224 */ /* 0x000fe200078e0020 */
[----:B------:R-:W-:-:S07]  /*0500*/  MOV R32, R6 ;  /* 0x0000000600207202 */ /* 0x000fce0000000f00 */
[----:B------:R-:W-:Y:S05]  /*0510*/  CALL.REL.NOINC `($_Z25multi_tensor_apply_kernelI18TensorListMetadataILi4ELb0EEN18transformer_engine17multi_tensor_adam21AdamCapturableFunctorIffEEJffPiifPfNS3_10adamMode_tEfS7_EEvlPViT_T0_DpT1_$__internal_accurate_pow) ;  /* 0x0000003c00787944 */ /* 0x000fea0003c00000 */
        /* <DEDUP_REMOVED lines=20> */
.L_x_521:
        /* <DEDUP_REMOVED lines=14> */
.L_x_522:
[----:B------:R-:W-:Y:S01]  /*0740*/  DADD R8, -R8, 1 ;  /* 0x3ff0000008087429 */ /* 0x000fe20000000100 */
[----:B------:R-:W-:Y:S02]  /*0750*/  ISETP.NE.AND P1, PT, R2, RZ, PT ;  /* 0x000000ff0200720c */ /* 0x000fe40003f25270 */
[----:B------:R-:W-:-:S07]  /*0760*/  FSETP.NEU.AND P0, PT, R14, 1, PT ;  /* 0x3f8000000e00780b */ /* 0x000fce0003f0d000 */
[----:B------:R-:W0:Y:S02]  /*0770*/  F2F.F32.F64 R8, R8 ;  /* 0x0000000800087310 */ /* 0x000e240000301000 */
[----:B0-----:R-:W-:-:S04]  /*0780*/  FSEL R0, R8, RZ, P1 ;  /* 0x000000ff08007208 */ /* 0x001fc80000800000 */
[----:B------:R-:W-:-:S04]  /*0790*/  FSEL R0, R0, RZ, P0 ;  /* 0x000000ff00007208 */ /* 0x000fc80000000000 */
[----:B------:R-:W-:-:S15]  /*07a0*/  R2UR UR20, R0 ;  /* 0x00000000001472ca */ /* 0x000fde00000e0000 */
.L_x_518:
        /* <DEDUP_REMOVED lines=36> */
[----:B------:R-:W-:Y:S01]  /*09f0*/  MOV R20, UR23 ;  /* 0x0000001700147c02 */ /* 0x000fe20008000f00 */
        /* <DEDUP_REMOVED lines=8> */
[----:B------:R-:W-:-:S02]  /*0a80*/  MOV R19, UR8 ;  /* 0x0000000800137c02 */ /* 0x000fc40008000f00 */
[----:B------:R-:W-:Y:S01]  /*0a90*/  IMAD.U32 R17, RZ, RZ, UR10 ;  /* 0x0000000aff117e24 */ /* 0x000fe2000f8e00ff */
        /* <DEDUP_REMOVED lines=8> */
.L_x_560:
[----:B-12---:R-:W-:-:S04]  /*0b20*/  IADD3 R15, PT, PT, R8, UR4, RZ ;  /* 0x00000004080f7c10 */ /* 0x006fc8000fffe0ff */
[----:B------:R-:W-:-:S13]  /*0b30*/  ISETP.GE.AND P4, PT, R15, UR13, PT ;  /* 0x0000000d0f007c0c */ /* 0x000fda000bf86270 */
[----:B------:R-:W2:Y:S01]  /*0b40*/  @!P4 LDC.64 R4, c[0x0][0xf18] ;  /* 0x0003c600ff04cb82 */ /* 0x000ea20000000a00 */
[----:B------:R-:W-:-:S04]  /*0b50*/  @!P4 IADD3 R0, P0, PT, R15, UR12, RZ ;  /* 0x0000000c0f00cc10 */ /* 0x000fc8000ff1e0ff */
[----:B------:R-:W-:Y:S02]  /*0b60*/  @!P4 LEA.HI.X.SX32 R3, R15, UR22, 0x1, P0 ;  /* 0x000000160f03cc11 */ /* 0x000fe400080f0eff */
[----:B0-----:R-:W-:-:S04]  /*0b70*/  @!P4 LEA R6, P0, R0, UR6, 0x2 ;  /* 0x000000060006cc11 */ /* 0x001fc8000f8010ff */
[----:B------:R-:W-:-:S05]  /*0b80*/  @!P4 LEA.HI.X R7, R0, UR7, R3, 0x2, P0 ;  /* 0x000000070007cc11 */ /* 0x000fca00080f1403 */
[----:B------:R-:W3:Y:S04]  /*0b90*/  @!P4 LDG.E R0, desc[UR18][R6.64] ;  /* 0x000000120600c981 */ /* 0x000ee8000c1e1900 */
[----:B--2---:R-:W3:Y:S01]  /*0ba0*/  @!P4 LDG.E R5, desc[UR18][R4.64] ;  /* 0x000000120405c981 */ /* 0x004ee2000c1e1900 */
[----:B-1----:R-:W-:-:S04]  /*0bb0*/  IADD3 R13, PT, PT, R15, UR21, RZ ;  /* 0x000000150f0d7c10 */ /* 0x002fc8000fffe0ff */
[----:B------:R-:W-:-:S13]  /*0bc0*/  ISETP.GE.AND P3, PT, R13, UR13, PT ;  /* 0x0000000d0d007c0c */ /* 0x000fda000bf66270 */
[----:B------:R-:W0:Y:S01]  /*0bd0*/  @!P3 LDC.64 R22, c[0x0][0xf18] ;  /* 0x0003c600ff16bb82 */ /* 0x000e220000000a00 */
[----:B------:R-:W-:Y:S01]  /*0be0*/  @!P3 IADD3 R2, P0, PT, R13, UR12, RZ ;  /* 0x0000000c0d02bc10 */ /* 0x000fe2000ff1e0ff */
[----:B------:R-:W-:-:S03]  /*0bf0*/  IMAD.MOV.U32 R3, RZ, RZ, RZ ;  /* 0x000000ffff037224 */ /* 0x000fc600078e00ff */
[----:B------:R-:W-:Y:S02]  /*0c00*/  @!P3 LEA.HI.X.SX32 R9, R13, UR22, 0x1, P0 ;  /* 0x000000160d09bc11 */ /* 0x000fe400080f0eff */
[----:B------:R-:W-:-:S04]  /*0c10*/  @!P3 LEA R24, P0, R2, UR6, 0x2 ;  /* 0x000000060218bc11 */ /* 0x000fc8000f8010ff */
[----:B------:R-:W-:Y:S01]  /*0c20*/  @!P3 LEA.HI.X R25, R2, UR7, R9, 0x2, P0 ;  /* 0x000000070219bc11 */ /* 0x000fe200080f1409 */
[----:B---3--:R-:W-:-:S05]  /*0c30*/  @!P4 FMUL R3, R0, R5 ;  /* 0x000000050003c220 */ /* 0x008fca0000400000 */
[----:B------:R1:W-:Y:S04]  /*0c40*/  @!P4 STG.E desc[UR18][R6.64], R3 ;  /* 0x000000030600c986 */ /* 0x0003e8000c101912 */
[----:B0-----:R-:W2:Y:S04]  /*0c50*/  @!P3 LDG.E R23, desc[UR18][R22.64] ;  /* 0x000000121617b981 */ /* 0x001ea8000c1e1900 */
[----:B------:R-:W2:Y:S01]  /*0c60*/  @!P3 LDG.E R2, desc[UR18][R24.64] ;  /* 0x000000121802b981 */ /* 0x000ea2000c1e1900 */
[----:B------:R-:W-:-:S04]  /*0c70*/  IADD3 R11, PT, PT, R13, UR21, RZ ;  /* 0x000000150d0b7c10 */ /* 0x000fc8000fffe0ff */
[----:B------:R-:W-:Y:S01]  /*0c80*/  ISETP.GE.AND P2, PT, R11, UR13, PT ;  /* 0x0000000d0b007c0c */ /* 0x000fe2000bf46270 */
[----:B------:R-:W-:-:S12]  /*0c90*/  HFMA2 R12, -RZ, RZ, 0, 0 ;  /* 0x00000000ff0c7431 */ /* 0x000fd800000001ff */
[----:B------:R-:W0:Y:S01]  /*0ca0*/  @!P2 LDC.64 R26, c[0x0][0xf18] ;  /* 0x0003c600ff1aab82 */ /* 0x000e220000000a00 */
[C---:B------:R-:W-:Y:S01]  /*0cb0*/  @!P2 IADD3 R4, P0, PT, R11.reuse, UR12, RZ ;  /* 0x0000000c0b04ac10 */ /* 0x040fe2000ff1e0ff */
[----:B------:R-:W-:Y:S02]  /*0cc0*/  HFMA2 R10, -RZ, RZ, 0, 0 ;  /* 0x00000000ff0a7431 */ /* 0x000fe400000001ff */
[----:B------:R-:W-:Y:S01]  /*0cd0*/  IMAD.MOV.U32 R0, RZ, RZ, RZ ;  /* 0x000000ffff007224 */ /* 0x000fe200078e00ff */
[----:B------:R-:W-:Y:S02]  /*0ce0*/  @!P2 LEA.HI.X.SX32 R9, R11, UR22, 0x1, P0 ;  /* 0x000000160b09ac11 */ /* 0x000fe400080f0eff */
[----:B------:R-:W-:Y:S01]  /*0cf0*/  @!P2 LEA R30, P0, R4, UR6, 0x2 ;  /* 0x00000006041eac11 */ /* 0x000fe2000f8010ff */
[----:B-1----:R-:W-:Y:S01]  /*0d00*/  @!P4 IMAD.WIDE R6, R15, 0x4, R18 ;  /* 0x000000040f06c825 */ /* 0x002fe200078e0212 */
[----:B------:R-:W-:-:S03]  /*0d10*/  MOV R5, RZ ;  /* 0x000000ff00057202 */ /* 0x000fc60000000f00 */
[C---:B------:R-:W-:Y:S01]  /*0d20*/  @!P4 IMAD.WIDE R32, R15.reuse, 0x4, R16 ;  /* 0x000000040f20c825 */ /* 0x040fe200078e0210 */
[----:B------:R-:W-:Y:S01]  /*0d30*/  @!P2 LEA.HI.X R31, R4, UR7, R9, 0x2, P0 ;  /* 0x00000007041fac11 */ /* 0x000fe200080f1409 */
[----:B------:R1:W3:Y:S02]  /*0d40*/  @!P4 LDG.E R12, desc[UR18][R6.64] ;  /* 0x00000012060cc981 */ /* 0x0002e4000c1e1900 */
[----:B------:R-:W-:Y:S02]  /*0d50*/  @!P4 IMAD.WIDE R34, R15, 0x4, R20 ;  /* 0x000000040f22c825 */ /* 0x000fe400078e0214 */
[----:B------:R-:W4:Y:S04]  /*0d60*/  @!P4 LDG.E R0, desc[UR18][R32.64] ;  /* 0x000000122000c981 */ /* 0x000f28000c1e1900 */
[----:B------:R1:W5:Y:S01]  /*0d70*/  @!P4 LDG.E R5, desc[UR18][R34.64] ;  /* 0x000000122205c981 */ /* 0x000362000c1e1900 */
[----:B--2---:R-:W-:-:S05]  /*0d80*/  @!P3 FMUL R10, R2, R23 ;  /* 0x00000017020ab220 */ /* 0x004fca0000400000 */
[----:B------:R2:W-:Y:S04]  /*0d90*/  @!P3 STG.E desc[UR18][R24.64], R10 ;  /* 0x0000000a1800b986 */ /* 0x0005e8000c101912 */
[----:B0-----:R-:W3:Y:S04]  /*0da0*/  @!P2 LDG.E R27, desc[UR18][R26.64] ;  /* 0x000000121a1ba981 */ /* 0x001ee8000c1e1900 */
[----:B------:R-:W3:Y:S01]  /*0db0*/  @!P2 LDG.E R2, desc[UR18][R30.64] ;  /* 0x000000121e02a981 */ /* 0x000ee2000c1e1900 */
[----:B------:R-:W-:-:S05]  /*0dc0*/  VIADD R9, R11, UR21 ;  /* 0x000000150b097c36 */ /* 0x000fca0008000000 */
[----:B------:R-:W-:Y:S01]  /*0dd0*/  ISETP.GE.AND P0, PT, R9, UR13, PT ;  /* 0x0000000d09007c0c */ /* 0x000fe2000bf06270 */
[----:B------:R-:W-:-:S12]  /*0de0*/  HFMA2 R28, -RZ, RZ, 0, 0 ;  /* 0x00000000ff1c7431 */ /* 0x000fd800000001ff */
[----:B------:R-:W0:Y:S01]  /*0df0*/  @!P0 LDC.64 R22, c[0x0][0xf18] ;  /* 0x0003c600ff168b82 */ /* 0x000e220000000a00 */
[----:B------:R-:W-:-:S04]  /*0e00*/  @!P0 IADD3 R4, P1, PT, R9, UR12, RZ ;  /* 0x0000000c09048c10 */ /* 0x000fc8000ff3e0ff */
[----:B-1----:R-:W-:Y:S02]  /*0e10*/  @!P0 LEA.HI.X.SX32 R7, R9, UR22, 0x1, P1 ;  /* 0x0000001609078c11 */ /* 0x002fe400088f0eff */
[C---:B------:R-:W-:Y:S01]  /*0e20*/  @!P0 LEA R6, P1, R4.reuse, UR6, 0x2 ;  /* 0x0000000604068c11 */ /* 0x040fe2000f8210ff */
[C---:B--2---:R-:W-:Y:S01]  /*0e30*/  @!P3 IMAD.WIDE R24, R13.reuse, 0x4, R20 ;  /* 0x000000040d18b825 */ /* 0x044fe200078e0214 */
[----:B------:R-:W-:Y:S02]  /*0e40*/  MOV R37, RZ ;  /* 0x000000ff00257202 */ /* 0x000fe40000000f00 */
[----:B------:R-:W-:Y:S01]  /*0e50*/  @!P0 LEA.HI.X R7, R4, UR7, R7, 0x2, P1 ;  /* 0x0000000704078c11 */ /* 0x000fe200088f1407 */
[----:B------:R-:W-:Y:S02]  /*0e60*/  IMAD.MOV.U32 R4, RZ, RZ, RZ ;  /* 0x000000ffff047224 */ /* 0x000fe400078e00ff */
[C---:B------:R-:W-:Y:S01]  /*0e70*/  @!P3 IMAD.WIDE R34, R13.reuse, 0x4, R18 ;  /* 0x000000040d22b825 */ /* 0x040fe200078e0212 */
[----:B------:R1:W5:Y:S03]  /*0e80*/  @!P3 LDG.E R37, desc[UR18][R24.64] ;  /* 0x000000121825b981 */ /* 0x000366000c1e1900 */
[----:B------:R-:W-:Y:S01]  /*0e90*/  @!P3 IMAD.WIDE R32, R13, 0x4, R16 ;  /* 0x000000040d20b825 */ /* 0x000fe200078e0210 */
[----:B------:R2:W5:Y:S03]  /*0ea0*/  @!P3 LDG.E R4, desc[UR18][R34.64] ;  /* 0x000000122204b981 */ /* 0x000566000c1e1900 */
[----:B---3--:R-:W-:Y:S01]  /*0eb0*/  @!P2 FMUL R28, R2, R27 ;  /* 0x0000001b021ca220 */ /* 0x008fe20000400000 */
[----:B------:R-:W-:-:S06]  /*0ec0*/  HFMA2 R2, -RZ, RZ, 0, 0 ;  /* 0x00000000ff027431 */ /* 0x000fcc00000001ff */
[----:B------:R3:W5:Y:S04]  /*0ed0*/  @!P3 LDG.E R2, desc[UR18][R32.64] ;  /* 0x000000122002b981 */ /* 0x000768000c1e1900 */
[----:B------:R4:W-:Y:S04]  /*0ee0*/  @!P2 STG.E desc[UR18][R30.64], R28 ;  /* 0x0000001c1e00a986 */ /* 0x0009e8000c101912 */
[----:B0-----:R-:W4:Y:S04]  /*0ef0*/  @!P0 LDG.E R23, desc[UR18][R22.64] ;  /* 0x0000001216178981 */ /* 0x001f28000c1e1900 */
[----:B------:R-:W4:Y:S01]  /*0f00*/  @!P0 LDG.E R14, desc[UR18][R6.64] ;  /* 0x00000012060e8981 */ /* 0x000f22000c1e1900 */
[----:B-1----:R-:W-:-:S02]  /*0f10*/  CS2R R24, SRZ ;  /* 0x0000000000187805 */ /* 0x002fc4000001ff00 */
[----:B--2---:R-:W-:Y:S02]  /*0f20*/  MOV R35, RZ ;  /* 0x000000ff00237202 */ /* 0x004fe40000000f00 */
[----:B------:R-:W-:Y:S01]  /*0f30*/  CS2R R26, SRZ ;  /* 0x00000000001a7805 */ /* 0x000fe2000001ff00 */
[----:B---3--:R-:W-:-:S04]  /*0f40*/  @!P2 IMAD.WIDE R32, R11, 0x4, R18 ;  /* 0x000000040b20a825 */ /* 0x008fc800078e0212 */
[----:B----4-:R-:W-:Y:S01]  /*0f50*/  @!P2 IMAD.WIDE R30, R11, 0x4, R16 ;  /* 0x000000040b1ea825 */ /* 0x010fe200078e0210 */
[----:B------:R0:W5:Y:S04]  /*0f60*/  @!P2 LDG.E R27, desc[UR18][R32.64] ;  /* 0x00000012201ba981 */ /* 0x000168000c1e1900 */
[----:B------:R1:W5:Y:S01]  /*0f70*/  @!P2 LDG.E R26, desc[UR18][R30.64] ;  /* 0x000000121e1aa981 */ /* 0x000362000c1e1900 */
[----:B------:R-:W-:Y:S01]  /*0f80*/  FMUL R29, R3, UR16 ;  /* 0x00000010031d7c20 */ /* 0x000fe20008400000 */
[----:B------:R-:W-:Y:S02]  /*0f90*/  IMAD.U32 R39, RZ, RZ, UR17 ;  /* 0x00000011ff277e24 */ /* 0x000fe4000f8e00ff */
[----:B0-----:R-:W-:-:S04]  /*0fa0*/  @!P0 IMAD.WIDE R32, R9, 0x4, R18 ;  /* 0x0000000409208825 */ /* 0x001fc800078e0212 */
[----:B-1----:R-:W-:Y:S01]  /*0fb0*/  @!P0 IMAD.WIDE R30, R9, 0x4, R16 ;  /* 0x00000004091e8825 */ /* 0x002fe200078e0210 */
[----:B------:R-:W-:Y:S03]  /*0fc0*/  BSSY.RECONVERGENT B2, `(.L_x_524) ;  /* 0x000001b000027945 */ /* 0x000fe60003800200 */
[----:B------:R-:W-:Y:S01]  /*0fd0*/  @!P0 FMUL R24, R14, R23 ;  /* 0x000000170e188220 */ /* 0x000fe20000400000 */
[--C-:B------:R-:W-:Y:S01]  /*0fe0*/  @!P2 IMAD.WIDE R22, R11, 0x4, R20.reuse ;  /* 0x000000040b16a825 */ /* 0x100fe200078e0214 */
[----:B------:R-:W0:Y:S04]  /*0ff0*/  MUFU.RCP R14, UR17 ;  /* 0x00000011000e7d08 */ /* 0x000e280008001000 */
[----:B------:R1:W5:Y:S04]  /*1000*/  @!P2 LDG.E R35, desc[UR18][R22.64] ;  /* 0x000000121623a981 */ /* 0x000368000c1e1900 */
[----:B------:R2:W-:Y:S01]  /*1010*/  @!P0 STG.E desc[UR18][R6.64], R24 ;  /* 0x0000001806008986 */ /* 0x0005e2000c101912 */
[----:B-1----:R-:W-:Y:S01]  /*1020*/  CS2R R22, SRZ ;  /* 0x0000000000167805 */ /* 0x002fe2000001ff00 */
[----:B--2---:R-:W-:-:S05]  /*1030*/  @!P0 IMAD.WIDE R6, R9, 0x4, R20 ;  /* 0x0000000409068825 */ /* 0x004fca00078e0214 */
[----:B------:R-:W5:Y:S04]  /*1040*/  @!P0 LDG.E R23, desc[UR18][R32.64] ;  /* 0x0000001220178981 */ /* 0x000f68000c1e1900 */
[----:B------:R1:W5:Y:S01]  /*1050*/  @!P0 LDG.E R25, desc[UR18][R6.64] ;  /* 0x0000001206198981 */ /* 0x000362000c1e1900 */
[----:B0-----:R-:W-:-:S03]  /*1060*/  FFMA R39, R14, -R39, 1 ;  /* 0x3f8000000e277423 */ /* 0x001fc60000000827 */
[----:B------:R0:W5:Y:S01]  /*1070*/  @!P0 LDG.E R22, desc[UR18][R30.64] ;  /* 0x000000121e168981 */ /* 0x000162000c1e1900 */
[----:B-1----:R-:W-:-:S04]  /*1080*/  FFMA R7, R12, UR10, R29 ;  /* 0x0000000a0c077c23 */ /* 0x002fc8000800001d */
[----:B------:R-:W1:Y:S01]  /*1090*/  FCHK P0, R7, UR17 ;  /* 0x0000001107007d02 */ /* 0x000e620008000000 */
[----:B------:R-:W-:Y:S01]  /*10a0*/  FFMA R14, R14, R39, R14 ;  /* 0x000000270e0e7223 */ /* 0x000fe2000000000e */
[----:B------:R-:W-:-:S03]  /*10b0*/  FMUL R12, R3, UR5 ;  /* 0x00000005030c7c20 */ /* 0x000fc60008400000 */
[----:B------:R-:W-:Y:S01]  /*10c0*/  FFMA R29, R7, R14, RZ ;  /* 0x0000000e071d7223 */ /* 0x000fe200000000ff */
[----:B------:R-:W-:-:S03]  /*10d0*/  FMUL R3, R12, R3 ;  /* 0x000000030c037220 */ /* 0x000fc60000400000 */
[----:B------:R-:W-:-:S04]  /*10e0*/  FFMA R6, R29, -UR17, R7 ;  /* 0x800000111d067c23 */ /* 0x000fc80008000007 */
[----:B------:R-:W-:Y:S01]  /*10f0*/  FFMA R14, R14, R6, R29 ;  /* 0x000000060e0e7223 */ /* 0x000fe2000000001d */
[----:B------:R-:W-:Y:S01]  /*1100*/  FFMA R6, R0, UR11, R3 ;  /* 0x0000000b00067c23 */ /* 0x000fe20008000003 */
[----:B01----:R-:W-:Y:S06]  /*1110*/  @!P0 BRA `(.L_x_525) ;  /* 0x0000000000148947 */ /* 0x003fec0003800000 */
[----:B------:R-:W-:Y:S02]  /*1120*/  MOV R3, R7 ;  /* 0x0000000700037202 */ /* 0x000fe40000000f00 */
[----:B------:R-:W-:Y:S02]  /*1130*/  MOV R0, UR17 ;  /* 0x0000001100007c02 */ /* 0x000fe40008000f00 */
[----:B------:R-:W-:-:S07]  /*1140*/  MOV R12, 0x1160 ;  /* 0x00001160000c7802 */ /* 0x000fce0000000f00 */
[----:B-----5:R-:W-:Y:S05]  /*1150*/  CALL.REL.NOINC `($__internal_11_$__cuda_sm3x_div_rn_noftz_f32_slowpath) ;  /* 0x0000002800c87944 */ /* 0x020fea0003c00000 */
[----:B------:R-:W-:-:S07]  /*1160*/  IMAD.MOV.U32 R14, RZ, RZ, R0 ;  /* 0x000000ffff0e7224 */ /* 0x000fce00078e0000 */
.L_x_525:
[----:B------:R-:W-:Y:S05]  /*1170*/  BSYNC.RECONVERGENT B2 ;  /* 0x0000000000027941 */ /* 0x000fea0003800200 */
.L_x_524:
        /* <DEDUP_REMOVED lines=13> */
[----:B-----5:R-:W-:Y:S05]  /*1250*/  CALL.REL.NOINC `($__internal_11_$__cuda_sm3x_div_rn_noftz_f32_slowpath) ;  /* 0x0000002800887944 */ /* 0x020fea0003c00000 */
[----:B------:R-:W-:-:S07]  /*1260*/  MOV R3, R0 ;  /* 0x0000000000037202 */ /* 0x000fce0000000f00 */
.L_x_527:
[----:B------:R-:W-:Y:S05]  /*1270*/  BSYNC.RECONVERGENT B2 ;  /* 0x0000000000027941 */ /* 0x000fea0003800200 */
.L_x_526:
[----:B------:R-:W-:Y:S01]  /*1280*/  IADD3 R0, PT, PT, R3, -0xd000000, RZ ;  /* 0xf300000003007810 */ /* 0x000fe20007ffe0ff */
[----:B------:R0:W1:Y:S01]  /*1290*/  MUFU.RSQ R12, R3 ;  /* 0x00000003000c7308 */ /* 0x0000620000001400 */
[----:B------:R-:W-:Y:S02]  /*12a0*/  BSSY.RECONVERGENT B0, `(.L_x_528) ;  /* 0x000000a000007945 */ /* 0x000fe40003800200 */
[----:B------:R-:W-:-:S13]  /*12b0*/  ISETP.GT.U32.AND P0, PT, R0, 0x727fffff, PT ;  /* 0x727fffff0000780c */ /* 0x000fda0003f04070 */
[----:B0-----:R-:W-:Y:S05]  /*12c0*/  @!P0 BRA `(.L_x_529) ;  /* 0x00000000000c8947 */ /* 0x001fea0003800000 */
[----:B------:R-:W-:-:S07]  /*12d0*/  MOV R0, 0x12f0 ;  /* 0x000012f000007802 */ /* 0x000fce0000000f00 */
[----:B-1---5:R-:W-:Y:S05]  /*12e0*/  CALL.REL.NOINC `($__internal_10_$__cuda_sm20_sqrt_rn_f32_slowpath) ;  /* 0x00000028000c7944 */ /* 0x022fea0003c00000 */
[----:B------:R-:W-:Y:S05]  /*12f0*/  BRA `(.L_x_530) ;  /* 0x0000000000107947 */ /* 0x000fea0003800000 */
.L_x_529:
[C---:B-1----:R-:W-:Y:S01]  /*1300*/  FMUL.FTZ R0, R12.reuse, R3 ;  /* 0x000000030c007220 */ /* 0x042fe20000410000 */
[----:B------:R-:W-:-:S03]  /*1310*/  FMUL.FTZ R31, R12, 0.5 ;  /* 0x3f0000000c1f7820 */ /* 0x000fc60000410000 */
[----:B------:R-:W-:-:S04]  /*1320*/  FFMA R3, -R0, R0, R3 ;  /* 0x0000000000037223 */ /* 0x000fc80000000103 */
[----:B------:R-:W-:-:S07]  /*1330*/  FFMA R31, R3, R31, R0 ;  /* 0x0000001f031f7223 */ /* 0x000fce0000000000 */
.L_x_530:
[----:B------:R-:W-:Y:S05]  /*1340*/  BSYNC.RECONVERGENT B0 ;  /* 0x0000000000007941 */ /* 0x000fea0003800200 */
.L_x_528:
        /* <DEDUP_REMOVED lines=13> */
[----:B-----5:R-:W-:Y:S05]  /*1420*/  CALL.REL.NOINC `($__internal_11_$__cuda_sm3x_div_rn_noftz_f32_slowpath) ;  /* 0x0000002800147944 */ /* 0x020fea0003c00000 */
.L_x_532:
[----:B------:R-:W-:Y:S05]  /*1430*/  BSYNC.RECONVERGENT B2 ;  /* 0x0000000000027941 */ /* 0x000fea0003800200 */
.L_x_531:
        /* <DEDUP_REMOVED lines=22> */
[----:B------:R-:W-:Y:S05]  /*15a0*/  CALL.REL.NOINC `($__internal_11_$__cuda_sm3x_div_rn_noftz_f32_slowpath) ;  /* 0x0000002400b47944 */ /* 0x000fea0003c00000 */
[----:B------:R-:W-:-:S07]  /*15b0*/  MOV R10, R0 ;  /* 0x00000000000a7202 */ /* 0x000fce0000000f00 */
.L_x_534:
[----:B------:R-:W-:Y:S05]  /*15c0*/  BSYNC.RECONVERGENT B2 ;  /* 0x0000000000027941 */ /* 0x000fea0003800200 */
.L_x_533:
        /* <DEDUP_REMOVED lines=13> */
[----:B------:R-:W-:Y:S05]  /*16a0*/  CALL.REL.NOINC `($__internal_11_$__cuda_sm3x_div_rn_noftz_f32_slowpath) ;  /* 0x0000002400747944 */ /* 0x000fea0003c00000 */
[----:B------:R-:W-:-:S07]  /*16b0*/  IMAD.MOV.U32 R3, RZ, RZ, R0 ;  /* 0x000000ffff037224 */ /* 0x000fce00078e0000 */
.L_x_536:
[----:B------:R-:W-:Y:S05]  /*16c0*/  BSYNC.RECONVERGENT B2 ;  /* 0x0000000000027941 */ /* 0x000fea0003800200 */
.L_x_535:
[----:B------:R-:W-:Y:S01]  /*16d0*/  IADD3 R0, PT, PT, R3, -0xd000000, RZ ;  /* 0xf300000003007810 */ /* 0x000fe20007ffe0ff */
[----:B------:R0:W1:Y:S01]  /*16e0*/  MUFU.RSQ R12, R3 ;  /* 0x00000003000c7308 */ /* 0x0000620000001400 */
[----:B------:R-:W-:Y:S02]  /*16f0*/  BSSY.RECONVERGENT B0, `(.L_x_537) ;  /* 0x000000a000007945 */ /* 0x000fe40003800200 */
[----:B------:R-:W-:-:S13]  /*1700*/  ISETP.GT.U32.AND P0, PT, R0, 0x727fffff, PT ;  /* 0x727fffff0000780c */ /* 0x000fda0003f04070 */
[----:B0-----:R-:W-:Y:S05]  /*1710*/  @!P0 BRA `(.L_x_538) ;  /* 0x00000000000c8947 */ /* 0x001fea0003800000 */
[----:B------:R-:W-:-:S07]  /*1720*/  MOV R0, 0x1740 ;  /* 0x0000174000007802 */ /* 0x000fce0000000f00 */
[----:B-1----:R-:W-:Y:S05]  /*1730*/  CALL.REL.NOINC `($__internal_10_$__cuda_sm20_sqrt_rn_f32_slowpath) ;  /* 0x0000002000f87944 */ /* 0x002fea0003c00000 */
[----:B------:R-:W-:Y:S05]  /*1740*/  BRA `(.L_x_539) ;  /* 0x0000000000107947 */ /* 0x000fea0003800000 */
.L_x_538:
[C---:B-1----:R-:W-:Y:S01]  /*1750*/  FMUL.FTZ R0, R12.reuse, R3 ;  /* 0x000000030c007220 */ /* 0x042fe20000410000 */
[----:B------:R-:W-:-:S03]  /*1760*/  FMUL.FTZ R31, R12, 0.5 ;  /* 0x3f0000000c1f7820 */ /* 0x000fc60000410000 */
[----:B------:R-:W-:-:S04]  /*1770*/  FFMA R3, -R0, R0, R3 ;  /* 0x0000000000037223 */ /* 0x000fc80000000103 */
[----:B------:R-:W-:-:S07]  /*1780*/  FFMA R31, R3, R31, R0 ;  /* 0x0000001f031f7223 */ /* 0x000fce0000000000 */
.L_x_539:
[----:B------:R-:W-:Y:S05]  /*1790*/  BSYNC.RECONVERGENT B0 ;  /* 0x0000000000007941 */ /* 0x000fea0003800200 */
.L_x_537:
        /* <DEDUP_REMOVED lines=13> */
[----:B------:R-:W-:Y:S05]  /*1870*/  CALL.REL.NOINC `($__internal_11_$__cuda_sm3x_div_rn_noftz_f32_slowpath) ;  /* 0x0000002400007944 */ /* 0x000fea0003c00000 */
.L_x_541:
[----:B------:R-:W-:Y:S05]  /*1880*/  BSYNC.RECONVERGENT B2 ;  /* 0x0000000000027941 */ /* 0x000fea0003800200 */
.L_x_540:
        /* <DEDUP_REMOVED lines=20> */
[----:B------:R-:W-:Y:S05]  /*19d0*/  CALL.REL.NOINC `($__internal_11_$__cuda_sm3x_div_rn_noftz_f32_slowpath) ;  /* 0x0000002000a87944 */ /* 0x000fea0003c00000 */
[----:B------:R-:W-:-:S07]  /*19e0*/  MOV R10, R0 ;  /* 0x00000000000a7202 */ /* 0x000fce0000000f00 */
.L_x_543:
[----:B------:R-:W-:Y:S05]  /*19f0*/  BSYNC.RECONVERGENT B2 ;  /* 0x0000000000027941 */ /* 0x000fea0003800200 */
.L_x_542:
        /* <DEDUP_REMOVED lines=13> */
[----:B------:R-:W-:Y:S05]  /*1ad0*/  CALL.REL.NOINC `($__internal_11_$__cuda_sm3x_div_rn_noftz_f32_slowpath) ;  /* 0x0000002000687944 */ /* 0x000fea0003c00000 */
[----:B------:R-:W-:-:S07]  /*1ae0*/  MOV R3, R0 ;  /* 0x0000000000037202 */ /* 0x000fce0000000f00 */
.L_x_545:
[----:B------:R-:W-:Y:S05]  /*1af0*/  BSYNC.RECONVERGENT B2 ;  /* 0x0000000000027941 */ /* 0x000fea0003800200 */
.L_x_544:
[----:B------:R-:W-:Y:S01]  /*1b00*/  VIADD R0, R3, 0xf3000000 ;  /* 0xf300000003007836 */ /* 0x000fe20000000000 */
[----:B------:R0:W1:Y:S01]  /*1b10*/  MUFU.RSQ R12, R3 ;  /* 0x00000003000c7308 */ /* 0x0000620000001400 */
[----:B------:R-:W-:Y:S03]  /*1b20*/  BSSY.RECONVERGENT B0, `(.L_x_546) ;  /* 0x000000a000007945 */ /* 0x000fe60003800200 */
[----:B------:R-:W-:-:S13]  /*1b30*/  ISETP.GT.U32.AND P0, PT, R0, 0x727fffff, PT ;  /* 0x727fffff0000780c */ /* 0x000fda0003f04070 */
[----:B01----:R-:W-:Y:S05]  /*1b40*/  @!P0 BRA `(.L_x_547) ;  /* 0x00000000000c8947 */ /* 0x003fea0003800000 */
[----:B------:R-:W-:-:S07]  /*1b50*/  MOV R0, 0x1b70 ;  /* 0x00001b7000007802 */ /* 0x000fce0000000f00 */
[----:B------:R-:W-:Y:S05]  /*1b60*/  CALL.REL.NOINC `($__internal_10_$__cuda_sm20_sqrt_rn_f32_slowpath) ;  /* 0x0000001c00ec7944 */ /* 0x000fea0003c00000 */
[----:B------:R-:W-:Y:S05]  /*1b70*/  BRA `(.L_x_548) ;  /* 0x0000000000107947 */ /* 0x000fea0003800000 */
.L_x_547:
[C---:B------:R-:W-:Y:S01]  /*1b80*/  FMUL.FTZ R0, R12.reuse, R3 ;  /* 0x000000030c007220 */ /* 0x040fe20000410000 */
[----:B------:R-:W-:-:S03]  /*1b90*/  FMUL.FTZ R31, R12, 0.5 ;  /* 0x3f0000000c1f7820 */ /* 0x000fc60000410000 */
[----:B------:R-:W-:-:S04]  /*1ba0*/  FFMA R3, -R0, R0, R3 ;  /* 0x0000000000037223 */ /* 0x000fc80000000103 */
[----:B------:R-:W-:-:S07]  /*1bb0*/  FFMA R31, R3, R31, R0 ;  /* 0x0000001f031f7223 */ /* 0x000fce0000000000 */
.L_x_548:
[----:B------:R-:W-:Y:S05]  /*1bc0*/  BSYNC.RECONVERGENT B0 ;  /* 0x0000000000007941 */ /* 0x000fea0003800200 */
.L_x_546:
        /* <DEDUP_REMOVED lines=13> */
[----:B------:R-:W-:Y:S05]  /*1ca0*/  CALL.REL.NOINC `($__internal_11_$__cuda_sm3x_div_rn_noftz_f32_slowpath) ;  /* 0x0000001c00f47944 */ /* 0x000fea0003c00000 */
.L_x_550:
[----:B------:R-:W-:Y:S05]  /*1cb0*/  BSYNC.RECONVERGENT B2 ;  /* 0x0000000000027941 */ /* 0x000fea0003800200 */
.L_x_549:
        /* <DEDUP_REMOVED lines=20> */
[----:B------:R-:W-:Y:S05]  /*1e00*/  CALL.REL.NOINC `($__internal_11_$__cuda_sm3x_div_rn_noftz_f32_slowpath) ;  /* 0x0000001c009c7944 */ /* 0x000fea0003c00000 */
[----:B------:R-:W-:-:S07]  /*1e10*/  IMAD.MOV.U32 R10, RZ, RZ, R0 ;  /* 0x000000ffff0a7224 */ /* 0x000fce00078e0000 */
.L_x_552:
[----:B------:R-:W-:Y:S05]  /*1e20*/  BSYNC.RECONVERGENT B2 ;  /* 0x0000000000027941 */ /* 0x000fea0003800200 */
.L_x_551:
        /* <DEDUP_REMOVED lines=13> */
[----:B------:R-:W-:Y:S05]  /*1f00*/  CALL.REL.NOINC `($__internal_11_$__cuda_sm3x_div_rn_noftz_f32_slowpath) ;  /* 0x0000001c005c7944 */ /* 0x000fea0003c00000 */
[----:B------:R-:W-:-:S07]  /*1f10*/  MOV R3, R0 ;  /* 0x0000000000037202 */ /* 0x000fce0000000f00 */
.L_x_554:
[----:B------:R-:W-:Y:S05]  /*1f20*/  BSYNC.RECONVERGENT B2 ;  /* 0x0000000000027941 */ /* 0x000fea0003800200 */
.L_x_553:
        /* <DEDUP_REMOVED lines=8> */
.L_x_556:
[C---:B-1----:R-:W-:Y:S01]  /*1fb0*/  FMUL.FTZ R0, R12.reuse, R3 ;  /* 0x000000030c007220 */ /* 0x042fe20000410000 */
[----:B------:R-:W-:-:S03]  /*1fc0*/  FMUL.FTZ R31, R12, 0.5 ;  /* 0x3f0000000c1f7820 */ /* 0x000fc60000410000 */
[----:B------:R-:W-:-:S04]  /*1fd0*/  FFMA R3, -R0, R0, R3 ;  /* 0x0000000000037223 */ /* 0x000fc80000000103 */
[----:B------:R-:W-:-:S07]  /*1fe0*/  FFMA R31, R3, R31, R0 ;  /* 0x0000001f031f7223 */ /* 0x000fce0000000000 */
.L_x_557:
[----:B------:R-:W-:Y:S05]  /*1ff0*/  BSYNC.RECONVERGENT B0 ;  /* 0x0000000000007941 */ /* 0x000fea0003800200 */
.L_x_555:
        /* <DEDUP_REMOVED lines=13> */
[----:B------:R-:W-:Y:S05]  /*20d0*/  CALL.REL.NOINC `($__internal_11_$__cuda_sm3x_div_rn_noftz_f32_slowpath) ;  /* 0x0000001800e87944 */ /* 0x000fea0003c00000 */
.L_x_559:
[----:B------:R-:W-:Y:S05]  /*20e0*/  BSYNC.RECONVERGENT B2 ;  /* 0x0000000000027941 */ /* 0x000fea0003800200 */
.L_x_558:
[----:B------:R-:W-:Y:S01]  /*20f0*/  ISETP.GE.AND P0, PT, R9, UR13, PT ;  /* 0x0000000d09007c0c */ /* 0x000fe2000bf06270 */
[----:B------:R-:W-:Y:S01]  /*2100*/  FFMA R0, R25, UR9, R0 ;  /* 0x0000000919007c23 */ /* 0x000fe20008000000 */
[----:B------:R-:W-:Y:S01]  /*2110*/  @!P4 IMAD.WIDE R30, R15, 0x4, R20 ;  /* 0x000000040f1ec825 */ /* 0x000fe200078e0214 */
[----:B------:R-:W-:-:S03]  /*2120*/  ULEA UR4, UR21, UR4, 0x2 ;  /* 0x0000000415047291 */ /* 0x000fc6000f8e10ff */
[----:B------:R-:W-:Y:S01]  /*2130*/  FFMA R0, -R14, R0, R25 ;  /* 0x000000000e007223 */ /* 0x000fe20000000119 */
[C---:B------:R-:W-:Y:S01]  /*2140*/  @!P4 IMAD.WIDE R28, R15.reuse, 0x4, R18 ;  /* 0x000000040f1cc825 */ /* 0x040fe200078e0212 */
[----:B------:R-:W-:Y:S01]  /*2150*/  @!P4 STG.E desc[UR18][R30.64], R5 ;  /* 0x000000051e00c986 */ /* 0x000fe2000c101912 */
[----:B------:R-:W-:Y:S02]  /*2160*/  UISETP.GE.AND UP0, UPT, UR4, UR13, UPT ;  /* 0x0000000d0400728c */ /* 0x000fe4000bf06270 */
[----:B------:R-:W-:Y:S01]  /*2170*/  @!P4 IMAD.WIDE R32, R15, 0x4, R16 ;  /* 0x000000040f20c825 */ /* 0x000fe200078e0210 */
[----:B------:R0:W-:Y:S03]  /*2180*/  @!P4 STG.E desc[UR18][R28.64], R7 ;  /* 0x000000071c00c986 */ /* 0x0001e6000c101912 */
[C---:B------:R-:W-:Y:S01]  /*2190*/  @!P3 IMAD.WIDE R14, R13.reuse, 0x4, R20 ;  /* 0x000000040d0eb825 */ /* 0x040fe200078e0214 */
[----:B------:R1:W-:Y:S03]  /*21a0*/  @!P4 STG.E desc[UR18][R32.64], R6 ;  /* 0x000000062000c986 */ /* 0x0003e6000c101912 */
[C---:B------:R-:W-:Y:S01]  /*21b0*/  @!P3 IMAD.WIDE R24, R13.reuse, 0x4, R18 ;  /* 0x000000040d18b825 */ /* 0x040fe200078e0212 */
[----:B------:R1:W-:Y:S03]  /*21c0*/  @!P3 STG.E desc[UR18][R14.64], R37 ;  /* 0x000000250e00b986 */ /* 0x0003e6000c101912 */
[----:B------:R-:W-:Y:S01]  /*21d0*/  @!P3 IMAD.WIDE R38, R13, 0x4, R16 ;  /* 0x000000040d26b825 */ /* 0x000fe200078e0210 */
[----:B------:R1:W-:Y:S03]  /*21e0*/  @!P3 STG.E desc[UR18][R24.64], R4 ;  /* 0x000000041800b986 */ /* 0x0003e6000c101912 */
[C---:B------:R-:W-:Y:S01]  /*21f0*/  @!P2 IMAD.WIDE R12, R11.reuse, 0x4, R20 ;  /* 0x000000040b0ca825 */ /* 0x040fe200078e0214 */
[----:B------:R1:W-:Y:S03]  /*2200*/  @!P3 STG.E desc[UR18][R38.64], R2 ;  /* 0x000000022600b986 */ /* 0x0003e6000c101912 */
[C---:B0-----:R-:W-:Y:S01]  /*2210*/  @!P2 IMAD.WIDE R28, R11.reuse, 0x4, R18 ;  /* 0x000000040b1ca825 */ /* 0x041fe200078e0212 */
[----:B------:R1:W-:Y:S03]  /*2220*/  @!P2 STG.E desc[UR18][R12.64], R35 ;  /* 0x000000230c00a986 */ /* 0x0003e6000c101912 */
[----:B------:R-:W-:Y:S01]  /*2230*/  @!P2 IMAD.WIDE R10, R11, 0x4, R16 ;  /* 0x000000040b0aa825 */ /* 0x000fe200078e0210 */
[----:B------:R1:W-:Y:S03]  /*2240*/  @!P2 STG.E desc[UR18][R28.64], R27 ;  /* 0x0000001b1c00a986 */ /* 0x0003e6000c101912 */
[C---:B------:R-:W-:Y:S01]  /*2250*/  @!P0 IMAD.WIDE R30, R9.reuse, 0x4, R20 ;  /* 0x00000004091e8825 */ /* 0x040fe200078e0214 */
[----:B------:R1:W-:Y:S03]  /*2260*/  @!P2 STG.E desc[UR18][R10.64], R26 ;  /* 0x0000001a0a00a986 */ /* 0x0003e6000c101912 */
[C---:B------:R-:W-:Y:S01]  /*2270*/  @!P0 IMAD.WIDE R40, R9.reuse, 0x4, R18 ;  /* 0x0000000409288825 */ /* 0x040fe200078e0212 */
[----:B------:R1:W-:Y:S03]  /*2280*/  @!P0 STG.E desc[UR18][R30.64], R0 ;  /* 0x000000001e008986 */ /* 0x0003e6000c101912 */
[----:B------:R-:W-:Y:S01]  /*2290*/  @!P0 IMAD.WIDE R42, R9, 0x4, R16 ;  /* 0x00000004092a8825 */ /* 0x000fe200078e0210 */
[----:B------:R1:W-:Y:S04]  /*22a0*/  @!P0 STG.E desc[UR18][R40.64], R23 ;  /* 0x0000001728008986 */ /* 0x0003e8000c101912 */
[----:B------:R1:W-:Y:S01]  /*22b0*/  @!P0 STG.E desc[UR18][R42.64], R22 ;  /* 0x000000162a008986 */ /* 0x0003e2000c101912 */
[----:B------:R-:W-:Y:S05]  /*22c0*/  BRA.U !UP0, `(.L_x_560) ;  /* 0xffffffe908147547 */ /* 0x000fea000b83ffff */
[----:B------:R-:W-:Y:S05]  /*22d0*/  EXIT ;  /* 0x000000000000794d */ /* 0x000fea0003800000 */
.L_x_523:
[----:B------:R-:W2:Y:S01]  /*22e0*/  S2R R10, SR_TID.X ;  /* 0x00000000000a7919 */ /* 0x000ea20000002100 */
[----:B------:R-:W3:Y:S01]  /*22f0*/  LDCU UR10, c[0x0][0xeec] ;  /* 0x0001dd80ff0a77ac */ /* 0x000ee20008000800 */
[----:B------:R-:W4:Y:S01]  /*2300*/  LDCU UR11, c[0x0][0xef0] ;  /* 0x0001de00ff0b77ac */ /* 0x000f220008000800 */
[----:B------:R-:W0:Y:S01]  /*2310*/  LDCU UR9, c[0x0][0xf04] ;  /* 0x0001e080ff0977ac */ /* 0x000e220008000800 */
[----:B------:R-:W0:Y:S01]  /*2320*/  LDCU UR8, c[0x0][0xf14] ;  /* 0x0001e280ff0877ac */ /* 0x000e220008000800 */
[----:B------:R-:W-:-:S05]  /*2330*/  UMOV UR4, URZ ;  /* 0x000000ff00047c82 */ /* 0x000fca0008000000 */
.L_x_597:
[----:B0-2---:R-:W-:-:S04]  /*2340*/  IADD3 R9, PT, PT, R10, UR4, RZ ;  /* 0x000000040a097c10 */ /* 0x005fc8000fffe0ff */
        /* <DEDUP_REMOVED lines=8> */
[----:B-1----:R-:W-:-:S05]  /*23d0*/  VIADD R8, R9, UR21 ;  /* 0x0000001509087c36 */ /* 0x002fca0008000000 */
[----:B------:R-:W-:Y:S01]  /*23e0*/  ISETP.GE.AND P4, PT, R8, UR13, PT ;  /* 0x0000000d08007c0c */ /* 0x000fe2000bf86270 */
[----:B------:R-:W-:-:S12]  /*23f0*/  HFMA2 R3, -RZ, RZ, 0, 0 ;  /* 0x00000000ff037431 */ /* 0x000fd800000001ff */
[----:B------:R-:W0:Y:S01]  /*2400*/  @!P4 LDC.64 R12, c[0x0][0xf18] ;  /* 0x0003c600ff0ccb82 */ /* 0x000e220000000a00 */
[----:B------:R-:W-:-:S04]  /*2410*/  @!P4 IADD3 R2, P1, PT, R8, UR12, RZ ;  /* 0x0000000c0802cc10 */ /* 0x000fc8000ff3e0ff */
[----:B------:R-:W-:Y:S02]  /*2420*/  @!P4 LEA.HI.X.SX32 R11, R8, UR22, 0x1, P1 ;  /* 0x00000016080bcc11 */ /* 0x000fe400088f0eff */
[----:B------:R-:W-:-:S04]  /*2430*/  @!P4 LEA R14, P1, R2, UR6, 0x2 ;  /* 0x00000006020ecc11 */ /* 0x000fc8000f8210ff */
[----:B------:R-:W-:Y:S01]  /*2440*/  @!P4 LEA.HI.X R15, R2, UR7, R11, 0x2, P1 ;  /* 0x00000007020fcc11 */ /* 0x000fe200088f140b */
[----:B---3--:R-:W-:-:S05]  /*2450*/  @!P0 FMUL R3, R0, R7 ;  /* 0x0000000700038220 */ /* 0x008fca0000400000 */
[----:B------:R1:W-:Y:S04]  /*2460*/  @!P0 STG.E desc[UR18][R4.64], R3 ;  /* 0x0000000304008986 */ /* 0x0003e8000c101912 */
[----:B0-----:R0:W2:Y:S04]  /*2470*/  @!P4 LDG.E R11, desc[UR18][R12.64] ;  /* 0x000000120c0bc981 */ /* 0x0010a8000c1e1900 */
[----:B------:R-:W2:Y:S01]  /*2480*/  @!P4 LDG.E R2, desc[UR18][R14.64] ;  /* 0x000000120e02c981 */ /* 0x000ea2000c1e1900 */
[----:B------:R-:W-:-:S04]  /*2490*/  IADD3 R7, PT, PT, R8, UR21, RZ ;  /* 0x0000001508077c10 */ /* 0x000fc8000fffe0ff */
[----:B------:R-:W-:Y:S01]  /*24a0*/  ISETP.GE.AND P3, PT, R7, UR13, PT ;  /* 0x0000000d07007c0c */ /* 0x000fe2000bf66270 */
[----:B------:R-:W-:-:S12]  /*24b0*/  HFMA2 R25, -RZ, RZ, 0, 0 ;  /* 0x00000000ff197431 */ /* 0x000fd800000001ff */
[----:B------:R-:W3:Y:S01]  /*24c0*/  @!P3 LDC.64 R28, c[0x0][0xf18] ;  /* 0x0003c600ff1cbb82 */ /* 0x000ee20000000a00 */
[C---:B------:R-:W-:Y:S01]  /*24d0*/  @!P3 IADD3 R22, P1, PT, R7.reuse, UR12, RZ ;  /* 0x0000000c0716bc10 */ /* 0x040fe2000ff3e0ff */
[----:B------:R-:W-:Y:S01]  /*24e0*/  IMAD.MOV.U32 R6, RZ, RZ, RZ ;  /* 0x000000ffff067224 */ /* 0x000fe200078e00ff */
[----:B------:R-:W-:Y:S02]  /*24f0*/  MOV R0, RZ ;  /* 0x000000ff00007202 */ /* 0x000fe40000000f00 */
[----:B-1----:R-:W-:Y:S02]  /*2500*/  @!P3 LEA.HI.X.SX32 R5, R7, UR22, 0x1, P1 ;  /* 0x000000160705bc11 */ /* 0x002fe400088f0eff */
[C---:B0-----:R-:W-:Y:S01]  /*2510*/  @!P3 LEA R12, P1, R22.reuse, UR6, 0x2 ;  /* 0x00000006160cbc11 */ /* 0x041fe2000f8210ff */
[----:B------:R-:W-:Y:S02]  /*2520*/  IMAD.MOV.U32 R37, RZ, RZ, RZ ;  /* 0x000000ffff257224 */ /* 0x000fe400078e00ff */
[----:B------:R-:W-:Y:S01]  /*2530*/  @!P0 IMAD.WIDE R26, R9, 0x4, R20 ;  /* 0x00000004091a8825 */ /* 0x000fe200078e0214 */
[----:B------:R-:W-:-:S03]  /*2540*/  @!P3 LEA.HI.X R13, R22, UR7, R5, 0x2, P1 ;  /* 0x00000007160dbc11 */ /* 0x000fc600088f1405 */
[C---:B------:R-:W-:Y:S01]  /*2550*/  @!P0 IMAD.WIDE R30, R9.reuse, 0x4, R18 ;  /* 0x00000004091e8825 */ /* 0x040fe200078e0212 */
[----:B------:R-:W4:Y:S03]  /*2560*/  @!P0 LDG.E R6, desc[UR18][R26.64] ;  /* 0x000000121a068981 */ /* 0x000f26000c1e1900 */
[----:B------:R-:W-:Y:S01]  /*2570*/  @!P0 IMAD.WIDE R32, R9, 0x4, R16 ;  /* 0x0000000409208825 */ /* 0x000fe200078e0210 */
[----:B------:R-:W4:Y:S04]  /*2580*/  @!P0 LDG.E R25, desc[UR18][R30.64] ;  /* 0x000000121e198981 */ /* 0x000f28000c1e1900 */
[----:B------:R-:W4:Y:S01]  /*2590*/  @!P0 LDG.E R0, desc[UR18][R32.64] ;  /* 0x0000001220008981 */ /* 0x000f22000c1e1900 */
[----:B--2---:R-:W-:-:S05]  /*25a0*/  @!P4 FMUL R37, R2, R11 ;  /* 0x0000000b0225c220 */ /* 0x004fca0000400000 */
[----:B------:R0:W-:Y:S04]  /*25b0*/  @!P4 STG.E desc[UR18][R14.64], R37 ;  /* 0x000000250e00c986 */ /* 0x0001e8000c101912 */
[----:B---3--:R1:W2:Y:S04]  /*25c0*/  @!P3 LDG.E R29, desc[UR18][R28.64] ;  /* 0x000000121c1db981 */ /* 0x0082a8000c1e1900 */
[----:B------:R-:W2:Y:S01]  /*25d0*/  @!P3 LDG.E R2, desc[UR18][R12.64] ;  /* 0x000000120c02b981 */ /* 0x000ea2000c1e1900 */
[----:B------:R-:W-:-:S04]  /*25e0*/  IADD3 R5, PT, PT, R7, UR21, RZ ;  /* 0x0000001507057c10 */ /* 0x000fc8000fffe0ff */
[----:B------:R-:W-:Y:S01]  /*25f0*/  ISETP.GE.AND P0, PT, R5, UR13, PT ;  /* 0x0000000d05007c0c */ /* 0x000fe2000bf06270 */
[----:B------:R-:W-:-:S12]  /*2600*/  HFMA2 R4, -RZ, RZ, 0, 0 ;  /* 0x00000000ff047431 */ /* 0x000fd800000001ff */
[----:B------:R-:W3:Y:S01]  /*2610*/  @!P0 LDC.64 R22, c[0x0][0xf18] ;  /* 0x0003c600ff168b82 */ /* 0x000ee20000000a00 */
[C---:B------:R-:W-:Y:S01]  /*2620*/  @!P0 IADD3 R11, P1, PT, R5.reuse, UR12, RZ ;  /* 0x0000000c050b8c10 */ /* 0x040fe2000ff3e0ff */
[----:B------:R-:W-:Y:S01]  /*2630*/  HFMA2 R35, -RZ, RZ, 0, 0 ;  /* 0x00000000ff237431 */ /* 0x000fe200000001ff */
[----:B-1----:R-:W-:Y:S02]  /*2640*/  MOV R28, RZ ;  /* 0x000000ff001c7202 */ /* 0x002fe40000000f00 */
[----:B------:R-:W-:Y:S02]  /*2650*/  @!P0 LEA.HI.X.SX32 R24, R5, UR22, 0x1, P1 ;  /* 0x0000001605188c11 */ /* 0x000fe400088f0eff */
[----:B------:R-:W-:Y:S01]  /*2660*/  @!P0 LEA R26, P1, R11, UR6, 0x2 ;  /* 0x000000060b1a8c11 */ /* 0x000fe2000f8210ff */
[----:B0-----:R-:W-:-:S04]  /*2670*/  @!P4 IMAD.WIDE R14, R8, 0x4, R20 ;  /* 0x00000004080ec825 */ /* 0x001fc800078e0214 */
[----:B------:R-:W-:Y:S01]  /*2680*/  @!P4 IMAD.WIDE R32, R8, 0x4, R18 ;  /* 0x000000040820c825 */ /* 0x000fe200078e0212 */
[----:B------:R-:W-:-:S03]  /*2690*/  @!P0 LEA.HI.X R27, R11, UR7, R24, 0x2, P1 ;  /* 0x000000070b1b8c11 */ /* 0x000fc600088f1418 */
[----:B------:R-:W-:Y:S01]  /*26a0*/  @!P4 IMAD.WIDE R30, R8, 0x4, R16 ;  /* 0x00000004081ec825 */ /* 0x000fe200078e0210 */
[----:B------:R-:W5:Y:S04]  /*26b0*/  @!P4 LDG.E R28, desc[UR18][R32.64] ;  /* 0x00000012201cc981 */ /* 0x000f68000c1e1900 */
[----:B------:R-:W5:Y:S01]  /*26c0*/  @!P4 LDG.E R35, desc[UR18][R30.64] ;  /* 0x000000121e23c981 */ /* 0x000f62000c1e1900 */
[----:B--2---:R-:W-:Y:S01]  /*26d0*/  @!P3 FMUL R4, R2, R29 ;  /* 0x0000001d0204b220 */ /* 0x004fe20000400000 */
[----:B------:R-:W-:-:S06]  /*26e0*/  IMAD.MOV.U32 R2, RZ, RZ, RZ ;  /* 0x000000ffff027224 */ /* 0x000fcc00078e00ff */
[----:B------:R0:W5:Y:S04]  /*26f0*/  @!P4 LDG.E R2, desc[UR18][R14.64] ;  /* 0x000000120e02c981 */ /* 0x000168000c1e1900 */
[----:B------:R1:W-:Y:S04]  /*2700*/  @!P3 STG.E desc[UR18][R12.64], R4 ;  /* 0x000000040c00b986 */ /* 0x0003e8000c101912 */
[----:B---3--:R-:W2:Y:S04]  /*2710*/  @!P0 LDG.E R23, desc[UR18][R22.64] ;  /* 0x0000001216178981 */ /* 0x008ea8000c1e1900 */
[----:B------:R-:W2:Y:S01]  /*2720*/  @!P0 LDG.E R24, desc[UR18][R26.64] ;  /* 0x000000121a188981 */ /* 0x000ea2000c1e1900 */
[----:B------:R-:W-:Y:S01]  /*2730*/  IMAD.MOV.U32 R11, RZ, RZ, RZ ;  /* 0x000000ffff0b7224 */ /* 0x000fe200078e00ff */
[----:B0-----:R-:W-:Y:S01]  /*2740*/  CS2R R14, SRZ ;  /* 0x00000000000e7805 */ /* 0x001fe2000001ff00 */
[----:B-1----:R-:W0:Y:S01]  /*2750*/  MUFU.RCP R12, UR17 ;  /* 0x00000011000c7d08 */ /* 0x002e220008001000 */
[----:B------:R-:W-:Y:S01]  /*2760*/  MOV R13, RZ ;  /* 0x000000ff000d7202 */ /* 0x000fe20000000f00 */
[----:B------:R-:W-:-:S04]  /*2770*/  @!P3 IMAD.WIDE R32, R7, 0x4, R18 ;  /* 0x000000040720b825 */ /* 0x000fc800078e0212 */
[----:B----4-:R-:W-:Y:S01]  /*2780*/  FFMA R3, R6, UR8, R3 ;  /* 0x0000000806037c23 */ /* 0x010fe20008000003 */
[----:B------:R-:W-:Y:S01]  /*2790*/  @!P3 IMAD.WIDE R30, R7, 0x4, R16 ;  /* 0x00000004071eb825 */ /* 0x000fe200078e0210 */
[----:B------:R1:W5:Y:S03]  /*27a0*/  @!P3 LDG.E R14, desc[UR18][R32.64] ;  /* 0x00000012200eb981 */ /* 0x000366000c1e1900 */
[----:B------:R-:W-:Y:S01]  /*27b0*/  FMUL R34, R3, UR16 ;  /* 0x0000001003227c20 */ /* 0x000fe20008400000 */
[----:B------:R3:W5:Y:S03]  /*27c0*/  @!P3 LDG.E R15, desc[UR18][R30.64] ;  /* 0x000000121e0fb981 */ /* 0x000766000c1e1900 */
[----:B------:R-:W-:Y:S01]  /*27d0*/  FFMA R25, R25, UR10, R34 ;  /* 0x0000000a19197c23 */ /* 0x000fe20008000022 */
[----:B------:R-:W-:-:S02]  /*27e0*/  IMAD.U32 R29, RZ, RZ, UR17 ;  /* 0x00000011ff1d7e24 */ /* 0x000fc4000f8e00ff */
[----:B-1----:R-:W-:-:S04]  /*27f0*/  @!P0 IMAD.WIDE R32, R5, 0x4, R20 ;  /* 0x0000000405208825 */ /* 0x002fc800078e0214 */
[----:B---3--:R-:W-:-:S04]  /*2800*/  @!P0 IMAD.WIDE R30, R5, 0x4, R18 ;  /* 0x00000004051e8825 */ /* 0x008fc800078e0212 */
[----:B0-----:R-:W-:-:S04]  /*2810*/  FFMA R29, R12, -R29, 1 ;  /* 0x3f8000000c1d7423 */ /* 0x001fc8000000081d */
[----:B------:R-:W-:Y:S01]  /*2820*/  FFMA R12, R12, R29, R12 ;  /* 0x0000001d0c0c7223 */ /* 0x000fe2000000000c */
[----:B------:R-:W-:-:S03]  /*2830*/  FMUL R34, R3, UR5 ;  /* 0x0000000503227c20 */ /* 0x000fc60008400000 */
[----:B------:R-:W-:Y:S01]  /*2840*/  FFMA R29, R12, R25, RZ ;  /* 0x000000190c1d7223 */ /* 0x000fe200000000ff */
[----:B------:R-:W-:Y:S01]  /*2850*/  FMUL R3, R3, R34 ;  /* 0x0000002203037220 */ /* 0x000fe20000400000 */
[----:B------:R-:W-:Y:S01]  /*2860*/  BSSY.RECONVERGENT B2, `(.L_x_561) ;  /* 0x0000016000027945 */ /* 0x000fe20003800200 */
[----:B------:R-:W-:Y:S01]  /*2870*/  ISETP.GE.AND P2, PT, R9, UR13, PT ;  /* 0x0000000d09007c0c */ /* 0x000fe2000bf46270 */
[----:B--2---:R-:W-:Y:S01]  /*2880*/  @!P0 FMUL R11, R24, R23 ;  /* 0x00000017180b8220 */ /* 0x004fe20000400000 */
[----:B------:R-:W-:-:S04]  /*2890*/  @!P3 IMAD.WIDE R22, R7, 0x4, R20 ;  /* 0x000000040716b825 */ /* 0x000fc800078e0214 */
[----:B------:R-:W-:Y:S01]  /*28a0*/  HFMA2 R24, -RZ, RZ, 0, 0 ;  /* 0x00000000ff187431 */ /* 0x000fe200000001ff */
[----:B------:R0:W5:Y:S04]  /*28b0*/  @!P3 LDG.E R13, desc[UR18][R22.64] ;  /* 0x00000012160db981 */ /* 0x000168000c1e1900 */
[----:B------:R1:W-:Y:S01]  /*28c0*/  @!P0 STG.E desc[UR18][R26.64], R11 ;  /* 0x0000000b1a008986 */ /* 0x0003e2000c101912 */
[----:B0-----:R-:W-:Y:S01]  /*28d0*/  CS2R R22, SRZ ;  /* 0x0000000000167805 */ /* 0x001fe2000001ff00 */
[----:B-1----:R-:W-:-:S05]  /*28e0*/  @!P0 IMAD.WIDE R26, R5, 0x4, R16 ;  /* 0x00000004051a8825 */ /* 0x002fca00078e0210 */
[----:B------:R-:W5:Y:S04]  /*28f0*/  @!P0 LDG.E R22, desc[UR18][R32.64] ;  /* 0x0000001220168981 */ /* 0x000f68000c1e1900 */
[----:B------:R-:W5:Y:S04]  /*2900*/  @!P0 LDG.E R23, desc[UR18][R30.64] ;  /* 0x000000121e178981 */ /* 0x000f68000c1e1900 */
[----:B------:R0:W5:Y:S01]  /*2910*/  @!P0 LDG.E R24, desc[UR18][R26.64] ;  /* 0x000000121a188981 */ /* 0x000162000c1e1900 */
[----:B------:R-:W1:Y:S01]  /*2920*/  FCHK P0, R25, UR17 ;  /* 0x0000001119007d02 */ /* 0x000e620008000000 */
[----:B0-----:R-:W-:Y:S01]  /*2930*/  FFMA R27, R29, -UR17, R25 ;  /* 0x800000111d1b7c23 */ /* 0x001fe20008000019 */
[----:B------:R-:W-:-:S03]  /*2940*/  FFMA R26, R0, UR11, R3 ;  /* 0x0000000b001a7c23 */ /* 0x000fc60008000003 */
[----:B------:R-:W-:Y:S01]  /*2950*/  FFMA R27, R12, R27, R29 ;  /* 0x0000001b0c1b7223 */ /* 0x000fe2000000001d */
[----:B-1----:R-:W-:Y:S06]  /*2960*/  @!P0 BRA `(.L_x_562) ;  /* 0x0000000000148947 */ /* 0x002fec0003800000 */
[----:B------:R-:W-:Y:S02]  /*2970*/  MOV R3, R25 ;  /* 0x0000001900037202 */ /* 0x000fe40000000f00 */
[----:B------:R-:W-:Y:S02]  /*2980*/  MOV R0, UR17 ;  /* 0x0000001100007c02 */ /* 0x000fe40008000f00 */
[----:B------:R-:W-:-:S07]  /*2990*/  MOV R12, 0x29b0 ;  /* 0x000029b0000c7802 */ /* 0x000fce0000000f00 */
[----:B-----5:R-:W-:Y:S05]  /*29a0*/  CALL.REL.NOINC `($__internal_11_$__cuda_sm3x_div_rn_noftz_f32_slowpath) ;  /* 0x0000001000b47944 */ /* 0x020fea0003c00000 */
[----:B------:R-:W-:-:S07]  /*29b0*/  IMAD.MOV.U32 R27, RZ, RZ, R0 ;  /* 0x000000ffff1b7224 */ /* 0x000fce00078e0000 */
.L_x_562:
[----:B------:R-:W-:Y:S05]  /*29c0*/  BSYNC.RECONVERGENT B2 ;  /* 0x0000000000027941 */ /* 0x000fea0003800200 */
.L_x_561:
        /* <DEDUP_REMOVED lines=15> */
.L_x_564:
[----:B------:R-:W-:Y:S05]  /*2ac0*/  BSYNC.RECONVERGENT B2 ;  /* 0x0000000000027941 */ /* 0x000fea0003800200 */
.L_x_563:
        /* <DEDUP_REMOVED lines=8> */
.L_x_566:
[C---:B-1----:R-:W-:Y:S01]  /*2b50*/  FMUL.FTZ R0, R12.reuse, R3 ;  /* 0x000000030c007220 */ /* 0x042fe20000410000 */
[----:B------:R-:W-:-:S03]  /*2b60*/  FMUL.FTZ R31, R12, 0.5 ;  /* 0x3f0000000c1f7820 */ /* 0x000fc60000410000 */
[----:B------:R-:W-:-:S04]  /*2b70*/  FFMA R3, -R0, R0, R3 ;  /* 0x0000000000037223 */ /* 0x000fc80000000103 */
[----:B------:R-:W-:-:S07]  /*2b80*/  FFMA R31, R3, R31, R0 ;  /* 0x0000001f031f7223 */ /* 0x000fce0000000000 */
.L_x_567:
[----:B------:R-:W-:Y:S05]  /*2b90*/  BSYNC.RECONVERGENT B0 ;  /* 0x0000000000007941 */ /* 0x000fea0003800200 */
.L_x_565:
        /* <DEDUP_REMOVED lines=14> */
.L_x_569:
[----:B------:R-:W-:Y:S05]  /*2c80*/  BSYNC.RECONVERGENT B2 ;  /* 0x0000000000027941 */ /* 0x000fea0003800200 */
.L_x_568:
        /* <DEDUP_REMOVED lines=22> */
[----:B------:R-:W-:Y:S05]  /*2df0*/  CALL.REL.NOINC `($__internal_11_$__cuda_sm3x_div_rn_noftz_f32_slowpath) ;  /* 0x0000000c00a07944 */ /* 0x000fea0003c00000 */
[----:B------:R-:W-:-:S07]  /*2e00*/  MOV R34, R0 ;  /* 0x0000000000227202 */ /* 0x000fce0000000f00 */
.L_x_571:
[----:B------:R-:W-:Y:S05]  /*2e10*/  BSYNC.RECONVERGENT B2 ;  /* 0x0000000000027941 */ /* 0x000fea0003800200 */
.L_x_570:
        /* <DEDUP_REMOVED lines=15> */
.L_x_573:
[----:B------:R-:W-:Y:S05]  /*2f10*/  BSYNC.RECONVERGENT B2 ;  /* 0x0000000000027941 */ /* 0x000fea0003800200 */
.L_x_572:
        /* <DEDUP_REMOVED lines=8> */
.L_x_575:
[C---:B-1----:R-:W-:Y:S01]  /*2fa0*/  FMUL.FTZ R0, R12.reuse, R3 ;  /* 0x000000030c007220 */ /* 0x042fe20000410000 */
[----:B------:R-:W-:-:S03]  /*2fb0*/  FMUL.FTZ R31, R12, 0.5 ;  /* 0x3f0000000c1f7820 */ /* 0x000fc60000410000 */
[----:B------:R-:W-:-:S04]  /*2fc0*/  FFMA R3, -R0, R0, R3 ;  /* 0x0000000000037223 */ /* 0x000fc80000000103 */
[----:B------:R-:W-:-:S07]  /*2fd0*/  FFMA R31, R3, R31, R0 ;  /* 0x0000001f031f7223 */ /* 0x000fce0000000000 */
.L_x_576:
[----:B------:R-:W-:Y:S05]  /*2fe0*/  BSYNC.RECONVERGENT B0 ;  /* 0x0000000000007941 */ /* 0x000fea0003800200 */
.L_x_574:
        /* <DEDUP_REMOVED lines=14> */
.L_x_578:
[----:B------:R-:W-:Y:S05]  /*30d0*/  BSYNC.RECONVERGENT B2 ;  /* 0x0000000000027941 */ /* 0x000fea0003800200 */
.L_x_577:
        /* <DEDUP_REMOVED lines=22> */
.L_x_580:
[----:B------:R-:W-:Y:S05]  /*3240*/  BSYNC.RECONVERGENT B2 ;  /* 0x0000000000027941 */ /* 0x000fea0003800200 */
.L_x_579:
        /* <DEDUP_REMOVED lines=15> */
.L_x_582:
[----:B------:R-:W-:Y:S05]  /*3340*/  BSYNC.RECONVERGENT B2 ;  /* 0x0000000000027941 */ /* 0x000fea0003800200 */
.L_x_581:
        /* <DEDUP_REMOVED lines=8> */
.L_x_584:
[C---:B------:R-:W-:Y:S01]  /*33d0*/  FMUL.FTZ R0, R12.reuse, R3 ;  /* 0x000000030c007220 */ /* 0x040fe20000410000 */
[----:B------:R-:W-:-:S03]  /*33e0*/  FMUL.FTZ R31, R12, 0.5 ;  /* 0x3f0000000c1f7820 */ /* 0x000fc60000410000 */
[----:B------:R-:W-:-:S04]  /*33f0*/  FFMA R3, -R0, R0, R3 ;  /* 0x0000000000037223 */ /* 0x000fc80000000103 */
[----:B------:R-:W-:-:S07]  /*3400*/  FFMA R31, R3, R31, R0 ;  /* 0x0000001f031f7223 */ /* 0x000fce0000000000 */
.L_x_585:
[----:B------:R-:W-:Y:S05]  /*3410*/  BSYNC.RECONVERGENT B0 ;  /* 0x0000000000007941 */ /* 0x000fea0003800200 */
.L_x_583:
        /* <DEDUP_REMOVED lines=14> */
.L_x_587:
[----:B------:R-:W-:Y:S05]  /*3500*/  BSYNC.RECONVERGENT B2 ;  /* 0x0000000000027941 */ /* 0x000fea0003800200 */
.L_x_586:
        /* <DEDUP_REMOVED lines=22> */
.L_x_589:
[----:B------:R-:W-:Y:S05]  /*3670*/  BSYNC.RECONVERGENT B2 ;  /* 0x0000000000027941 */ /* 0x000fea0003800200 */
.L_x_588:
        /* <DEDUP_REMOVED lines=15> */
.L_x_591:
[----:B------:R-:W-:Y:S05]  /*3770*/  BSYNC.RECONVERGENT B2 ;  /* 0x0000000000027941 */ /* 0x000fea0003800200 */
.L_x_590:
        /* <DEDUP_REMOVED lines=8> */
.L_x_593:
[C---:B-1----:R-:W-:Y:S01]  /*3800*/  FMUL.FTZ R0, R12.reuse, R3 ;  /* 0x000000030c007220 */ /* 0x042fe20000410000 */
[----:B------:R-:W-:-:S03]  /*3810*/  FMUL.FTZ R31, R12, 0.5 ;  /* 0x3f0000000c1f7820 */ /* 0x000fc60000410000 */
[----:B------:R-:W-:-:S04]  /*3820*/  FFMA R3, -R0, R0, R3 ;  /* 0x0000000000037223 */ /* 0x000fc80000000103 */
[----:B------:R-:W-:-:S07]  /*3830*/  FFMA R31, R3, R31, R0 ;  /* 0x0000001f031f7223 */ /* 0x000fce0000000000 */
.L_x_594:
[----:B------:R-:W-:Y:S05]  /*3840*/  BSYNC.RECONVERGENT B0 ;  /* 0x0000000000007941 */ /* 0x000fea0003800200 */
.L_x_592:
        /* <DEDUP_REMOVED lines=14> */
.L_x_596:
[----:B------:R-:W-:Y:S05]  /*3930*/  BSYNC.RECONVERGENT B2 ;  /* 0x0000000000027941 */ /* 0x000fea0003800200 */
.L_x_595:
[----:B------:R-:W-:Y:S01]  /*3940*/  @!P2 IMAD.WIDE R32, R9, 0x4, R20 ;  /* 0x000000040920a825 */ /* 0x000fe200078e0214 */
[----:B------:R-:W-:-:S03]  /*3950*/  ISETP.GE.AND P0, PT, R5, UR13, PT ;  /* 0x0000000d05007c0c */ /* 0x000fc6000bf06270 */
[----:B------:R-:W-:Y:S01]  /*3960*/  FFMA R22, -R27, R0, R22 ;  /* 0x000000001b167223 */ /* 0x000fe20000000116 */
[----:B------:R-:W-:Y:S01]  /*3970*/  ULEA UR4, UR21, UR4, 0x2 ;  /* 0x0000000415047291 */ /* 0x000fe2000f8e10ff */
[----:B------:R-:W-:Y:S01]  /*3980*/  @!P2 IMAD.WIDE R30, R9, 0x4, R18 ;  /* 0x00000004091ea825 */ /* 0x000fe200078e0212 */
[----:B------:R0:W-:Y:S02]  /*3990*/  @!P2 STG.E desc[UR18][R32.64], R6 ;  /* 0x000000062000a986 */ /* 0x0001e4000c101912 */
[----:B------:R-:W-:Y:S01]  /*39a0*/  UISETP.GE.AND UP0, UPT, UR4, UR13, UPT ;  /* 0x0000000d0400728c */ /* 0x000fe2000bf06270 */
[C---:B------:R-:W-:Y:S01]  /*39b0*/  @!P4 IMAD.WIDE R36, R8.reuse, 0x4, R20 ;  /* 0x000000040824c825 */ /* 0x040fe200078e0214 */
[----:B------:R1:W-:Y:S03]  /*39c0*/  @!P2 STG.E desc[UR18][R30.64], R25 ;  /* 0x000000191e00a986 */ /* 0x0003e6000c101912 */
[----:B------:R-:W-:-:S04]  /*39d0*/  @!P4 IMAD.WIDE R38, R8, 0x4, R16 ;  /* 0x000000040826c825 */ /* 0x000fc800078e0210 */
[----:B------:R-:W-:-:S04]  /*39e0*/  @!P3 IMAD.WIDE R40, R7, 0x4, R18 ;  /* 0x000000040728b825 */ /* 0x000fc800078e0212 */
[----:B0-----:R-:W-:-:S04]  /*39f0*/  @!P2 IMAD.WIDE R32, R9, 0x4, R16 ;  /* 0x000000040920a825 */ /* 0x001fc800078e0210 */
[----:B-1----:R-:W-:Y:S01]  /*3a00*/  @!P4 IMAD.WIDE R30, R8, 0x4, R18 ;  /* 0x00000004081ec825 */ /* 0x002fe200078e0212 */
[----:B------:R0:W-:Y:S03]  /*3a10*/  @!P2 STG.E desc[UR18][R32.64], R26 ;  /* 0x0000001a2000a986 */ /* 0x0001e6000c101912 */
[C---:B------:R-:W-:Y:S01]  /*3a20*/  @!P3 IMAD.WIDE R8, R7.reuse, 0x4, R20 ;  /* 0x000000040708b825 */ /* 0x040fe200078e0214 */
        /* <DEDUP_REMOVED lines=9> */
[----:B------:R0:W-:Y:S04]  /*3ac0*/  @!P3 STG.E desc[UR18][R6.64], R15 ;  /* 0x0000000f0600b986 */ /* 0x0001e8000c101912 */
[----:B------:R0:W-:Y:S04]  /*3ad0*/  @!P0 STG.E desc[UR18][R42.64], R22 ;  /* 0x000000162a008986 */ /* 0x0001e8000c101912 */
[----:B------:R0:W-:Y:S04]  /*3ae0*/  @!P0 STG.E desc[UR18][R44.64], R23 ;  /* 0x000000172c008986 */ /* 0x0001e8000c101912 */
[----:B------:R0:W-:Y:S01]  /*3af0*/  @!P0 STG.E desc[UR18][R4.64], R24 ;  /* 0x0000001804008986 */ /* 0x0001e2000c101912 */
[----:B------:R-:W-:Y:S05]  /*3b00*/  BRA.U !UP0, `(.L_x_597) ;  /* 0xffffffe9080c7547 */ /* 0x000fea000b83ffff */
[----:B------:R-:W-:Y:S05]  /*3b10*/  EXIT ;  /* 0x000000000000794d */ /* 0x000fea0003800000 */
        .weak           $__internal_10_$__cuda_sm20_sqrt_rn_f32_slowpath
        .type           $__internal_10_$__cuda_sm20_sqrt_rn_f32_slowpath,@function
        .size           $__internal_10_$__cuda_sm20_sqrt_rn_f32_slowpath,($__internal_11_$__cuda_sm3x_div_rn_noftz_f32_slowpath - $__internal_10_$__cuda_sm20_sqrt_rn_f32_slowpath)
$__internal_10_$__cuda_sm20_sqrt_rn_f32_slowpath:
        /* <DEDUP_REMOVED lines=19> */
.L_x_598:
[----:B------:R-:W-:Y:S01]  /*3c50*/  MOV R32, R0 ;  /* 0x0000000000207202 */ /* 0x000fe20000000f00 */
[----:B------:R-:W-:-:S04]  /*3c60*/  IMAD.MOV.U32 R33, RZ, RZ, 0x0 ;  /* 0x00000000ff217424 */ /* 0x000fc800078e00ff */
[----:B------:R-:W-:Y:S05]  /*3c70*/  RET.REL.NODEC R32 `(_Z25multi_tensor_apply_kernelI18TensorListMetadataILi4ELb0EEN18transformer_engine17multi_tensor_adam21AdamCapturableFunctorIffEEJffPiifPfNS3_10adamMode_tEfS7_EEvlPViT_T0_DpT1_) ;  /* 0xffffffc020e07950 */ /* 0x000fea0003c3ffff */
        .weak           $__internal_11_$__cuda_sm3x_div_rn_noftz_f32_slowpath
        .type           $__internal_11_$__cuda_sm3x_div_rn_noftz_f32_slowpath,@function
        .size           $__internal_11_$__cuda_sm3x_div_rn_noftz_f32_slowpath,($_Z25multi_tensor_apply_kernelI18TensorListMetadataILi4ELb0EEN18transformer_engine17multi_tensor_adam21AdamCapturableFunctorIffEEJffPiifPfNS3_10adamMode_tEfS7_EEvlPViT_T0_DpT1_$__internal_accurate_pow - $__internal_11_$__cuda_sm3x_div_rn_noftz_f32_slowpath)
$__internal_11_$__cuda_sm3x_div_rn_noftz_f32_slowpath:
        /* <DEDUP_REMOVED lines=32> */
[----:B------:R-:W-:Y:S02]  /*3e80*/  @!P1 FFMA R0, R0, 1.84467440737095516160e+19, RZ ;  /* 0x5f80000000009823 */ /* 0x000fe400000000ff */
[----:B------:R-:W-:-:S07]  /*3e90*/  @!P1 IADD3 R33, PT, PT, R33, 0x40, RZ ;  /* 0x0000004021219810 */ /* 0x000fce0007ffe0ff */
.L_x_600:
        /* <DEDUP_REMOVED lines=51> */
.L_x_607:
[----:B------:R-:W-:-:S04]  /*41d0*/  LOP3.LUT R30, R30, 0x80000000, RZ, 0xc0, !PT ;  /* 0x800000001e1e7812 */ /* 0x000fc800078ec0ff */
[----:B------:R-:W-:Y:S01]  /*41e0*/  LOP3.LUT R30, R30, 0x7f800000, RZ, 0xfc, !PT ;  /* 0x7f8000001e1e7812 */ /* 0x000fe200078efcff */
[----:B------:R-:W-:Y:S06]  /*41f0*/  BRA `(.L_x_608) ;  /* 0x0000000000047947 */ /* 0x000fec0003800000 */
.L_x_606:
[----:B------:R-:W-:-:S07]  /*4200*/  LEA R30, R33, R30, 0x17 ;  /* 0x0000001e211e7211 */ /* 0x000fce00078eb8ff */
.L_x_608:
[----:B------:R-:W-:Y:S05]  /*4210*/  BSYNC.RECONVERGENT B1 ;  /* 0x0000000000017941 */ /* 0x000fea0003800200 */
.L_x_605:
[----:B------:R-:W-:Y:S01]  /*4220*/  IMAD.MOV.U32 R0, RZ, RZ, R30 ;  /* 0x000000ffff007224 */ /* 0x000fe200078e001e */
[----:B------:R-:W-:Y:S06]  /*4230*/  BRA `(.L_x_609) ;  /* 0x0000000000207947 */ /* 0x000fec0003800000 */
.L_x_604:
[----:B------:R-:W-:-:S04]  /*4240*/  LOP3.LUT R0, R0, 0x80000000, R3, 0x48, !PT ;  /* 0x8000000000007812 */ /* 0x000fc800078e4803 */
[----:B------:R-:W-:Y:S01]  /*4250*/  LOP3.LUT R0, R0, 0x7f800000, RZ, 0xfc, !PT ;  /* 0x7f80000000007812 */ /* 0x000fe200078efcff */
[----:B------:R-:W-:Y:S06]  /*4260*/  BRA `(.L_x_609) ;  /* 0x0000000000147947 */ /* 0x000fec0003800000 */
.L_x_603:
[----:B------:R-:W-:Y:S01]  /*4270*/  LOP3.LUT R0, R0, 0x80000000, R3, 0x48, !PT ;  /* 0x8000000000007812 */ /* 0x000fe200078e4803 */
[----:B------:R-:W-:Y:S06]  /*4280*/  BRA `(.L_x_609) ;  /* 0x00000000000c7947 */ /* 0x000fec0003800000 */
.L_x_602:
[----:B------:R-:W0:Y:S01]  /*4290*/  MUFU.RSQ R0, -QNAN ;  /* 0xffc0000000007908 */ /* 0x000e220000001400 */
[----:B------:R-:W-:Y:S05]  /*42a0*/  BRA `(.L_x_609) ;  /* 0x0000000000047947 */ /* 0x000fea0003800000 */
.L_x_601:
[----:B------:R-:W-:-:S07]  /*42b0*/  FADD.FTZ R0, R3, R0 ;  /* 0x0000000003007221 */ /* 0x000fce0000010000 */
.L_x_609:
[----:B------:R-:W-:Y:S05]  /*42c0*/  BSYNC.RECONVERGENT B0 ;  /* 0x0000000000007941 */ /* 0x000fea0003800200 */
.L_x_599:
[----:B------:R-:W-:Y:S01]  /*42d0*/  HFMA2 R31, -RZ, RZ, 0, 0 ;  /* 0x00000000ff1f7431 */ /* 0x000fe200000001ff */
[----:B------:R-:W-:-:S04]  /*42e0*/  MOV R30, R12 ;  /* 0x0000000c001e7202 */ /* 0x000fc80000000f00 */
[----:B0-----:R-:W-:Y:S05]  /*42f0*/  RET.REL.NODEC R30 `(_Z25multi_tensor_apply_kernelI18TensorListMetadataILi4ELb0EEN18transformer_engine17multi_tensor_adam21AdamCapturableFunctorIffEEJffPiifPfNS3_10adamMode_tEfS7_EEvlPViT_T0_DpT1_) ;  /* 0xffffffbc1e407950 */ /* 0x001fea0003c3ffff */
        .type           $_Z25multi_tensor_apply_kernelI18TensorListMetadataILi4ELb0EEN18transformer_engine17multi_tensor_adam21AdamCapturableFunctorIffEEJffPiifPfNS3_10adamMode_tEfS7_EEvlPViT_T0_DpT1_$__internal_accurate_pow,@function
        .size           $_Z25multi_tensor_apply_kernelI18TensorListMetadataILi4ELb0EEN18transformer_engine17multi_tensor_adam21AdamCapturableFunctorIffEEJffPiifPfNS3_10adamMode_tEfS7_EEvlPViT_T0_DpT1_$__internal_accurate_pow,(.L_x_5879 - $_Z25multi_tensor_apply_kernelI18TensorListMetadataILi4ELb0EEN18transformer_engine17multi_tensor_adam21AdamCapturableFunctorIffEEJffPiifPfNS3_10adamMode_tEfS7_EEvlPViT_T0_DpT1_$__internal_accurate_pow)
$_Z25multi_tensor_apply_kernelI18TensorListMetadataILi4ELb0EEN18transformer_engine17multi_tensor_adam21AdamCapturableFunctorIffEEJffPiifPfNS3_10adamMode_tEfS7_EEvlPViT_T0_DpT1_$__internal_accurate_pow:
        /* <DEDUP_REMOVED lines=20> */
[----:B------:R-:W-:Y:S02]  /*4440*/  @P3 VIADD R11, R27, 0xfff00000 ;  /* 0xfff000001b0b3836 */ /* 0x000fe40000000000 */
[----:B------:R-:W-:Y:S01]  /*4450*/  @P3 VIADD R8, R33, 0xfffffc02 ;  /* 0xfffffc0221083836 */ /* 0x000fe20000000000 */
        /* <DEDUP_REMOVED lines=30> */
[----:B------:R-:W-:Y:S02]  /*4640*/  IADD3 R27, PT, PT, R19, 0x100000, RZ ;  /* 0x00100000131b7810 */ /* 0x000fe40007ffe0ff */
[----:B------:R-:W-:Y:S01]  /*4650*/  MOV R26, R18 ;  /* 0x00000012001a7202 */ /* 0x000fe20000000f00 */
        /* <DEDUP_REMOVED lines=35> */
[----:B------:R-:W-:Y:S01]  /*4890*/  HFMA2 R11, -RZ, RZ, 3.59375, 0 ;  /* 0x43300000ff0b7431 */ /* 0x000fe200000001ff */
[----:B------:R-:W-:-:S06]  /*48a0*/  LOP3.LUT R10, R8, 0x80000000, RZ, 0x3c, !PT ;  /* 0x80000000080a7812 */ /* 0x000fcc00078e3cff */
        /* <DEDUP_REMOVED lines=33> */
[----:B------:R-:W-:Y:S01]  /*4ac0*/  MOV R18, 0xfca213ea ;  /* 0xfca213ea00127802 */ /* 0x000fe20000000f00 */
[----:B------:R-:W-:Y:S01]  /*4ad0*/  IMAD.MOV.U32 R19, RZ, RZ, 0x3e928af3 ;  /* 0x3e928af3ff137424 */ /* 0x000fe200078e00ff */
        /* <DEDUP_REMOVED lines=28> */
[----:B------:R-:W-:Y:S02]  /*4ca0*/  LEA R9, R12, R17, 0x14 ;  /* 0x000000110c097211 */ /* 0x000fe400078ea0ff */
[----:B------:R-:W-:Y:S01]  /*4cb0*/  MOV R8, R16 ;  /* 0x0000001000087202 */ /* 0x000fe20000000f00 */
        /* <DEDUP_REMOVED lines=9> */
[----:B------:R-:W-:Y:S01]  /*4d50*/  IADD3 R8, PT, PT, R12, -R5, RZ ;  /* 0x800000050c087210 */ /* 0x000fe20007ffe0ff */
[----:B------:R-:W-:-:S03]  /*4d60*/  IMAD R17, R5, 0x100000, R17 ;  /* 0x0010000005117824 */ /* 0x000fc600078e0211 */
[----:B------:R-:W-:Y:S02]  /*4d70*/  LEA R9, R8, 0x3ff00000, 0x14 ;  /* 0x3ff0000008097811 */ /* 0x000fe400078ea0ff */
[----:B------:R-:W-:-:S06]  /*4d80*/  MOV R8, RZ ;  /* 0x000000ff00087202 */ /* 0x000fcc0000000f00 */
[----:B------:R-:W-:-:S11]  /*4d90*/  DMUL R8, R16, R8 ;  /* 0x0000000810087228 */ /* 0x000fd60000000000 */
.L_x_610:
[----:B------:R-:W-:Y:S02]  /*4da0*/  DFMA R10, R14, R8, R8 ;  /* 0x000000080e0a722b */ /* 0x000fe40000000008 */
[----:B------:R-:W-:-:S08]  /*4db0*/  DSETP.NEU.AND P2, PT, |R8|, +INF , PT ;  /* 0x7ff000000800742a */ /* 0x000fd00003f4d200 */
[----:B------:R-:W-:Y:S02]  /*4dc0*/  FSEL R8, R8, R10, !P2 ;  /* 0x0000000a08087208 */ /* 0x000fe40005000000 */
[----:B------:R-:W-:Y:S02]  /*4dd0*/  FSEL R5, R9, R11, !P2 ;  /* 0x0000000b09057208 */ /* 0x000fe40005000000 */
[----:B------:R-:W-:Y:S02]  /*4de0*/  MOV R10, R0 ;  /* 0x00000000000a7202 */ /* 0x000fe40000000f00 */
[----:B------:R-:W-:-:S04]  /*4df0*/  MOV R11, 0x0 ;  /* 0x00000000000b7802 */ /* 0x000fc80000000f00 */
[----:B------:R-:W-:Y:S05]  /*4e00*/  RET.REL.NODEC R10 `(_Z25multi_tensor_apply_kernelI18TensorListMetadataILi4ELb0EEN18transformer_engine17multi_tensor_adam21AdamCapturableFunctorIffEEJffPiifPfNS3_10adamMode_tEfS7_EEvlPViT_T0_DpT1_) ;  /* 0xffffffb00a7c7950 */ /* 0x000fea0003c3ffff */
.L_x_611:
        /* <DEDUP_REMOVED lines=15> */
.L_x_5879:


//--------------------- .text._Z25multi_tensor_apply_kernelI18TensorListMetadataILi5ELb1EEN18transformer_engine17multi_tensor_adam17AdamFunctorMasterI13__nv_fp8_e4m313__nv_bfloat16fiEEJffffffNS3_10adamMode_tEfEEvlPViT_T0_DpT1_ --------------------------
	.section	.text._Z25multi_tensor_apply_kernelI18TensorListMetadataILi5ELb1EEN18transformer_engine17multi_tensor_adam17AdamFunctorMasterI13__nv_fp8_e4m313__nv_bfloat16fiEEJffffffNS3_10adamMode_tEfEEvlPViT_T0_DpT1_,"ax",@progbits
	.align	128
        .global         _Z25multi_tensor_apply_kernelI18TensorListMetadataILi5ELb1EEN18transformer_engine17multi_tensor_adam17AdamFunctorMasterI13__nv_fp8_e4m313__nv_bfloat16fiEEJffffffNS3_10adamMode_tEfEEvlPViT_T0_DpT1_
        .type           _Z25multi_tensor_apply_kernelI18TensorListMetadataILi5ELb1EEN18transformer_engine17multi_tensor_adam17AdamFunctorMasterI13__nv_fp8_e4m313__nv_bfloat16fiEEJffffffNS3_10adamMode_tEfEEvlPViT_T0_DpT1_,@function
        .size           _Z25multi_tensor_apply_kernelI18TensorListMetadataILi5ELb1EEN18transformer_engine17multi_tensor_adam17AdamFunctorMasterI13__nv_fp8_e4m313__nv_bfloat16fiEEJffffffNS3_10adamMode_tEfEEvlPViT_T0_DpT1_,(.L_x_5882 - _Z25multi_tensor_apply_kernelI18TensorListMetadataILi5ELb1EEN18transformer_engine17multi_tensor_adam17AdamFunctorMasterI13__nv_fp8_e4m313__nv_bfloat16fiEEJffffffNS3_10adamMode_tEfEEvlPViT_T0_DpT1_)
        .other          _Z25multi_tensor_apply_kernelI18TensorListMetadataILi5ELb1EEN18transformer_engine17multi_tensor_adam17AdamFunctorMasterI13__nv_fp8_e4m313__nv_bfloat16fiEEJffffffNS3_10adamMode_tEfEEvlPViT_T0_DpT1_,@"STO_CUDA_ENTRY STV_DEFAULT"
_Z25multi_tensor_apply_kernelI18TensorListMetadataILi5ELb1EEN18transformer_engine17multi_tensor_adam17AdamFunctorMasterI13__nv_fp8_e4m313__nv_bfloat16fiEEJffffffNS3_10adamMode_tEfEEvlPViT_T0_DpT1_:
.text._Z25multi_tensor_apply_kernelI18TensorListMetadataILi5ELb1EEN18transformer_engine17multi_tensor_adam17AdamFunctorMasterI13__nv_fp8_e4m313__nv_bfloat16fiEEJffffffNS3_10adamMode_tEfEEvlPViT_T0_DpT1_:
[----:B------:R-:W-:Y:S08]  /*0000*/  LDC R1, c[0x0][0x37c] ;  /* 0x0000df00ff017b82 */ /* 0x000ff00000000800 */
[----:B------:R-:W0:Y:S01]  /*0010*/  S2UR UR7, SR_CTAID.X ;  /* 0x00000000000779c3 */ /* 0x000e220000002500 */
[----:B------:R-:W-:Y:S01]  /*0020*/  UMOV UR4, 0x10 ;  /* 0x0000001000047882 */ /* 0x000fe20000000000 */
[----:B------:R-:W1:Y:S01]  /*0030*/  LDCU.64 UR18, c[0x0][0x358] ;  /* 0x00006b00ff1277ac */ /* 0x000e620008000a00 */
[----:B------:R-:W2:Y:S01]  /*0040*/  LDCU UR16, c[0x0][0x380] ;  /* 0x00007000ff1077ac */ /* 0x000ea20008000800 */
[----:B0-----:R-:W0:Y:S02]  /*0050*/  LDCU.U8 UR5, c[0x0][UR7+0x8b8] ;  /* 0x00011700070577ac */ /* 0x001e240008000000 */
[----:B0-----:R-:W-:-:S04]  /*0060*/  UIMAD UR4, UR5, 0x4, UR4 ;  /* 0x00000004050478a4 */ /* 0x001fc8000f8e0204 */
[----:B------:R-:W-:-:S12]  /*0070*/  ULEA UR6, UR5, UR4, 0x2 ;  /* 0x0000000405067291 */ /* 0x000fd8000f8e10ff */
[----:B------:R-:W0:Y:S02]  /*0080*/  LDCU.64 UR8, c[0x0][UR6+0xef0] ;  /* 0x0001de00060877ac */ /* 0x000e240008000a00 */
[----:B0-----:R-:W-:Y:S02]  /*0090*/  ISETP.NE.U32.AND P0, PT, RZ, UR8, PT ;  /* 0x00000008ff007c0c */ /* 0x001fe4000bf05070 */
[----:B------:R-:W-:Y:S02]  /*00a0*/  MOV R2, UR8 ;  /* 0x0000000800027c02 */ /* 0x000fe40008000f00 */
[----:B------:R-:W-:Y:S02]  /*00b0*/  ISETP.NE.AND.EX P0, PT, RZ, UR9, PT, P0 ;  /* 0x00000009ff007c0c */ /* 0x000fe4000bf05300 */
[----:B------:R-:W-:-:S11]  /*00c0*/  MOV R3, UR9 ;  /* 0x0000000900037c02 */ /* 0x000fd60008000f00 */
[----:B-1----:R-:W3:Y:S01]  /*00d0*/  @P0 LDG.E R2, desc[UR18][R2.64] ;  /* 0x0000001202020981 */ /* 0x002ee2000c1e1900 */
[----:B------:R-:W-:Y:S01]  /*00e0*/  UIADD3 UR4, UPT, UPT, UR7, 0x10, URZ ;  /* 0x0000001007047890 */ /* 0x000fe2000fffe0ff */
[----:B------:R-:W-:Y:S01]  /*00f0*/  IMAD.MOV.U32 R20, RZ, RZ, RZ ;  /* 0x000000ffff147224 */ /* 0x000fe200078e00ff */
[----:B------:R-:W-:Y:S01]  /*0100*/  USHF.L.U32 UR5, UR5, 0x2, URZ ;  /* 0x0000000205057899 */ /* 0x000fe200080006ff */
[----:B------:R-:W0:Y:S01]  /*0110*/  S2R R22, SR_TID.X ;  /* 0x0000000000167919 */ /* 0x000e220000002100 */
[----:B------:R-:W-:Y:S01]  /*0120*/  UIMAD UR4, UR7, 0x3, UR4 ;  /* 0x00000003070478a4 */ /* 0x000fe2000f8e0204 */
[----:B------:R-:W-:Y:S01]  /*0130*/  UMOV UR17, 0x3f800000 ;  /* 0x3f80000000117882 */ /* 0x000fe20000000000 */
[----:B------:R-:W1:Y:S01]  /*0140*/  LDCU.64 UR22, c[0x0][UR6+0xfe0] ;  /* 0x0001fc00061677ac */ /* 0x000e620008000a00 */
[----:B------:R-:W4:Y:S07]  /*0150*/  LDCU.64 UR20, c[0x0][UR6+0x10d0] ;  /* 0x00021a00061477ac */ /* 0x000f2e0008000a00 */
[----:B------:R-:W5:Y:S02]  /*0160*/  LDCU UR5, c[0x0][UR5+0x840] ;  /* 0x00010800050577ac */ /* 0x000f640008000800 */
[----:B------:R-:W2:Y:S02]  /*0170*/  LDCU UR4, c[0x0][UR4+0x9e8] ;  /* 0x00013d00040477ac */ /* 0x000ea40008000800 */
[----:B--2---:R-:W-:-:S04]  /*0180*/  UIMAD UR12, UR4, UR16, URZ ;  /* 0x00000010040c72a4 */ /* 0x004fc8000f8e02ff */
[----:B-----5:R-:W-:-:S04]  /*0190*/  UIADD3 UR13, UPT, UPT, UR5, -UR12, URZ ;  /* 0x8000000c050d7290 */ /* 0x020fc8000fffe0ff */
[----:B------:R-:W-:-:S04]  /*01a0*/  UISETP.LT.AND UP0, UPT, UR13, UR16, UPT ;  /* 0x000000100d00728c */ /* 0x000fc8000bf01270 */
[----:B------:R-:W-:-:S04]  /*01b0*/  USEL UR4, UR13, UR16, UP0 ;  /* 0x000000100d047287 */ /* 0x000fc80008000000 */
[----:B------:R-:W-:Y:S01]  /*01c0*/  UISETP.GE.AND UP0, UPT, UR4, 0x1, UPT ;  /* 0x000000010400788c */ /* 0x000fe2000bf06270 */
[----:B---3--:R-:W-:-:S08]  /*01d0*/  @P0 R2UR UR17, R2 ;  /* 0x00000000021102ca */ /* 0x008fd000000e0000 */
[----:B01--4-:R-:W-:Y:S07]  /*01e0*/  BRA.U !UP0, `(.L_x_612) ;  /* 0x0000003508d47547 */ /* 0x013fee000b800000 */
[----:B------:R-:W0:Y:S01]  /*01f0*/  LDCU.64 UR4, c[0x0][UR6+0x560] ;  /* 0x0000ac00060477ac */ /* 0x000e220008000a00 */
[----:B------:R-:W-:Y:S01]  /*0200*/  HFMA2 R20, -RZ, RZ, 0, 0 ;  /* 0x00000000ff147431 */ /* 0x000fe200000001ff */
[----:B------:R-:W1:Y:S01]  /*0210*/  LDCU.64 UR8, c[0x0][UR6+0x650] ;  /* 0x0000ca00060877ac */ /* 0x000e620008000a00 */
[----:B------:R-:W2:Y:S01]  /*0220*/  LDCU UR30, c[0x0][0x11ec] ;  /* 0x00023d80ff1e77ac */ /* 0x000ea20008000800 */
[----:B------:R-:W3:Y:S01]  /*0230*/  LDCU.64 UR10, c[0x0][UR6+0x740] ;  /* 0x0000e800060a77ac */ /* 0x000ee20008000a00 */
[----:B------:R-:W-:Y:S02]  /*0240*/  UISETP.LT.U32.AND UP3, UPT, UR13, UR16, UPT ;  /* 0x000000100d00728c */ /* 0x000fe4000bf61070 */
[----:B------:R-:W-:Y:S02]  /*0250*/  USHF.L.U32 UR14, UR12, 0x2, URZ ;  /* 0x000000020c0e7899 */ /* 0x000fe400080006ff */
[----:B------:R-:W-:Y:S02]  /*0260*/  USHF.R.S32.HI UR27, URZ, 0x1f, UR12 ;  /* 0x0000001fff1b7899 */ /* 0x000fe4000801140c */
[----:B------:R-:W-:-:S02]  /*0270*/  USEL UR13, UR13, UR16, UP3 ;  /* 0x000000100d0d7287 */ /* 0x000fc40009800000 */
[----:B0-----:R-:W-:Y:S02]  /*0280*/  UIADD3 UR28, UP0, UPT, UR4, UR14, URZ ;  /* 0x0000000e041c7290 */ /* 0x001fe4000ff1e0ff */
[----:B-1----:R-:W-:Y:S02]  /*0290*/  UIADD3 UR29, UP1, UPT, UR8, UR14, URZ ;  /* 0x0000000e081d7290 */ /* 0x002fe4000ff3e0ff */
[----:B--2---:R-:W-:Y:S02]  /*02a0*/  UISETP.NE.AND UP3, UPT, UR30, URZ, UPT ;  /* 0x000000ff1e00728c */ /* 0x004fe4000bf65270 */
[----:B------:R-:W-:Y:S01]  /*02b0*/  USHF.L.U64.HI UR15, UR12, 0x2, UR27 ;  /* 0x000000020c0f7899 */ /* 0x000fe2000801021b */
[----:B------:R-:W-:Y:S01]  /*02c0*/  MOV R4, UR28 ;  /* 0x0000001c00047c02 */ /* 0x000fe20008000f00 */
[----:B---3--:R-:W-:Y:S01]  /*02d0*/  UIADD3 UR14, UP2, UPT, UR10, UR14, URZ ;  /* 0x0000000e0a0e7290 */ /* 0x008fe2000ff5e0ff */
[----:B------:R-:W-:Y:S01]  /*02e0*/  MOV R6, UR29 ;  /* 0x0000001d00067c02 */ /* 0x000fe20008000f00 */
[----:B------:R-:W-:-:S02]  /*02f0*/  UIADD3.X UR4, UPT, UPT, UR5, UR15, URZ, UP0, !UPT ;  /* 0x0000000f05047290 */ /* 0x000fc400087fe4ff */
[----:B------:R-:W-:Y:S02]  /*0300*/  UIADD3.X UR8, UPT, UPT, UR9, UR15, URZ, UP1, !UPT ;  /* 0x0000000f09087290 */ /* 0x000fe40008ffe4ff */
[----:B------:R-:W-:Y:S01]  /*0310*/  UIADD3.X UR10, UPT, UPT, UR11, UR15, URZ, UP2, !UPT ;  /* 0x0000000f0b0a7290 */ /* 0x000fe200097fe4ff */
[----:B------:R-:W-:Y:S01]  /*0320*/  IMAD.U32 R8, RZ, RZ, UR14 ;  /* 0x0000000eff087e24 */ /* 0x000fe2000f8e00ff */
[----:B------:R-:W-:Y:S01]  /*0330*/  MOV R5, UR4 ;  /* 0x0000000400057c02 */ /* 0x000fe20008000f00 */
[----:B------:R-:W0:Y:S01]  /*0340*/  LDCU.64 UR24, c[0x0][UR6+0x380] ;  /* 0x00007000061877ac */ /* 0x000e220008000a00 */
[----:B------:R-:W-:Y:S02]  /*0350*/  MOV R7, UR8 ;  /* 0x0000000800077c02 */ /* 0x000fe40008000f00 */
[----:B------:R-:W-:Y:S01]  /*0360*/  IMAD.U32 R9, RZ, RZ, UR10 ;  /* 0x0000000aff097e24 */ /* 0x000fe2000f8e00ff */
[----:B------:R-:W1:Y:S01]  /*0370*/  LDCU.64 UR6, c[0x0][UR6+0x470] ;  /* 0x00008e00060677ac */ /* 0x000e620008000a00 */
[----:B------:R-:W2:Y:S01]  /*0380*/  LDCU UR26, c[0x0][0x360] ;  /* 0x00006c00ff1a77ac */ /* 0x000ea20008000800 */
[----:B------:R-:W-:Y:S05]  /*0390*/  BRA.U !UP3, `(.L_x_613) ;  /* 0x000000190bc47547 */ /* 0x000fea000b800000 */
[----:B------:R-:W3:Y:S01]  /*03a0*/  LDCU UR5, c[0x0][0x11e4] ;  /* 0x00023c80ff0577ac */ /* 0x000ee20008000800 */
[----:B------:R-:W4:Y:S01]  /*03b0*/  LDCU UR9, c[0x0][0x11e8] ;  /* 0x00023d00ff0977ac */ /* 0x000f220008000800 */
[----:B------:R-:W0:Y:S01]  /*03c0*/  LDCU UR11, c[0x0][0x11d4] ;  /* 0x00023a80ff0b77ac */ /* 0x000e220008000800 */
[----:B------:R-:W0:Y:S01]  /*03d0*/  LDCU UR8, c[0x0][0x11f0] ;  /* 0x00023e00ff0877ac */ /* 0x000e220008000800 */
[----:B------:R-:W-:-:S05]  /*03e0*/  UMOV UR4, URZ ;  /* 0x000000ff00047c82 */ /* 0x000fca0008000000 */
.L_x_658:
[----:B012---:R-:W-:Y:S01]  /*03f0*/  IADD3 R25, PT, PT, R22, UR4, RZ ;  /* 0x0000000416197c10 */ /* 0x007fe2000fffe0ff */
[----:B------:R-:W-:Y:S01]  /*0400*/  HFMA2 R41, -RZ, RZ, 0, 0 ;  /* 0x00000000ff297431 */ /* 0x000fe200000001ff */
[----:B------:R-:W-:Y:S02]  /*0410*/  MOV R0, RZ ;  /* 0x000000ff00007202 */ /* 0x000fe40000000f00 */
[----:B------:R-:W-:Y:S01]  /*0420*/  MOV R28, RZ ;  /* 0x000000ff001c7202 */ /* 0x000fe20000000f00 */
[C---:B--2---:R-:W-:Y:S01]  /*0430*/  VIADD R23, R25.reuse, UR26 ;  /* 0x0000001a19177c36 */ /* 0x044fe20008000000 */
[----:B------:R-:W-:Y:S01]  /*0440*/  ISETP.GE.AND P2, PT, R25, UR13, PT ;  /* 0x0000000d19007c0c */ /* 0x000fe2000bf46270 */
[----:B------:R-:W-:Y:S01]  /*0450*/  IMAD.MOV.U32 R33, RZ, RZ, RZ ;  /* 0x000000ffff217224 */ /* 0x000fe200078e00ff */
[----:B------:R-:W2:Y:S02]  /*0460*/  LDC R43, c[0x0][0x11d4] ;  /* 0x00047500ff2b7b82 */ /* 0x000ea40000000800 */
[----:B------:R-:W-:-:S09]  /*0470*/  ISETP.GE.AND P3, PT, R23, UR13, PT ;  /* 0x0000000d17007c0c */ /* 0x000fd2000bf66270 */
[C---:B---3--:R-:W-:Y:S01]  /*0480*/  @!P2 IADD3 R2, P0, PT, R25.reuse, UR12, RZ ;  /* 0x0000000c1902ac10 */ /* 0x048fe2000ff1e0ff */
[----:B------:R-:W-:-:S03]  /*0490*/  @!P2 IMAD.WIDE R10, R25, 0x4, R4 ;  /* 0x00000004190aa825 */ /* 0x000fc600078e0204 */
[C---:B------:R-:W-:Y:S01]  /*04a0*/  @!P2 LEA.HI.X.SX32 R3, R25.reuse, UR27, 0x1, P0 ;  /* 0x0000001b1903ac11 */ /* 0x040fe200080f0eff */
[----:B------:R-:W-:Y:S01]  /*04b0*/  @!P2 IMAD.WIDE R12, R25, 0x4, R6 ;  /* 0x00000004190ca825 */ /* 0x000fe200078e0206 */
[C---:B0-----:R-:W-:Y:S01]  /*04c0*/  @!P2 LEA R14, P0, R2.reuse, UR24, 0x1 ;  /* 0x00000018020eac11 */ /* 0x041fe2000f8008ff */
[----:B------:R0:W3:Y:S01]  /*04d0*/  @!P2 LDG.E R0, desc[UR18][R10.64] ;  /* 0x000000120a00a981 */ /* 0x0000e2000c1e1900 */
[C---:B------:R-:W-:Y:S02]  /*04e0*/  IADD3 R21, PT, PT, R23.reuse, UR26, RZ ;  /* 0x0000001a17157c10 */ /* 0x040fe4000fffe0ff */
[----:B------:R-:W-:Y:S01]  /*04f0*/  @!P2 LEA.HI.X R15, R2, UR25, R3, 0x1, P0 ;  /* 0x00000019020fac11 */ /* 0x000fe200080f0c03 */
[----:B------:R1:W4:Y:S01]  /*0500*/  @!P2 LDG.E R41, desc[UR18][R12.64] ;  /* 0x000000120c29a981 */ /* 0x000322000c1e1900 */
[C---:B------:R-:W-:Y:S01]  /*0510*/  @!P3 IADD3 R18, P4, PT, R23.reuse, UR12, RZ ;  /* 0x0000000c1712bc10 */ /* 0x040fe2000ff9e0ff */
[----:B------:R-:W-:Y:S01]  /*0520*/  @!P3 IMAD.WIDE R26, R23, 0x4, R4 ;  /* 0x00000004171ab825 */ /* 0x000fe200078e0204 */
[----:B------:R-:W-:-:S02]  /*0530*/  IADD3 R19, PT, PT, R21, UR26, RZ ;  /* 0x0000001a15137c10 */ /* 0x000fc4000fffe0ff */
[----:B------:R-:W2:Y:S01]  /*0540*/  @!P2 LDG.E.U16 R15, desc[UR18][R14.64] ;  /* 0x000000120e0fa981 */ /* 0x000ea2000c1e1500 */
[----:B------:R-:W-:Y:S01]  /*0550*/  ISETP.GE.AND P1, PT, R21, UR13, PT ;  /* 0x0000000d15007c0c */ /* 0x000fe2000bf26270 */
[--C-:B------:R-:W-:Y:S01]  /*0560*/  @!P2 IMAD.WIDE R2, R25, 0x4, R8.reuse ;  /* 0x000000041902a825 */ /* 0x100fe200078e0208 */
[----:B0-----:R-:W-:Y:S01]  /*0570*/  @!P3 LEA.HI.X.SX32 R11, R23, UR27, 0x1, P4 ;  /* 0x0000001b170bbc11 */ /* 0x001fe2000a0f0eff */
[----:B------:R-:W5:Y:S01]  /*0580*/  @!P3 LDG.E R28, desc[UR18][R26.64] ;  /* 0x000000121a1cb981 */ /* 0x000f62000c1e1900 */
[----:B------:R-:W-:Y:S01]  /*0590*/  ISETP.GE.AND P0, PT, R19, UR13, PT ;  /* 0x0000000d13007c0c */ /* 0x000fe2000bf06270 */
[----:B------:R-:W-:Y:S01]  /*05a0*/  IMAD.MOV.U32 R24, RZ, RZ, RZ ;  /* 0x000000ffff187224 */ /* 0x000fe200078e00ff */
[C---:B-1----:R-:W-:Y:S01]  /*05b0*/  @!P3 LEA R12, P4, R18.reuse, UR24, 0x1 ;  /* 0x00000018120cbc11 */ /* 0x042fe2000f8808ff */
[----:B------:R-:W-:Y:S01]  /*05c0*/  @!P3 IMAD.WIDE R16, R23, 0x4, R8 ;  /* 0x000000041710b825 */ /* 0x000fe200078e0208 */
[----:B------:R0:W5:Y:S02]  /*05d0*/  @!P2 LDG.E R33, desc[UR18][R2.64] ;  /* 0x000000120221a981 */ /* 0x000164000c1e1900 */
[----:B------:R-:W-:-:S02]  /*05e0*/  @!P3 LEA.HI.X R13, R18, UR25, R11, 0x1, P4 ;  /* 0x00000019120dbc11 */ /* 0x000fc4000a0f0c0b */
[----:B------:R1:W5:Y:S01]  /*05f0*/  @!P3 LDG.E R24, desc[UR18][R16.64] ;  /* 0x000000121018b981 */ /* 0x000362000c1e1900 */
[----:B------:R-:W-:-:S03]  /*0600*/  @!P1 IADD3 R30, P5, PT, R21, UR12, RZ ;  /* 0x0000000c151e9c10 */ /* 0x000fc6000ffbe0ff */
[----:B------:R-:W4:Y:S01]  /*0610*/  @!P3 LDG.E.U16 R26, desc[UR18][R12.64] ;  /* 0x000000120c1ab981 */ /* 0x000f22000c1e1500 */
[----:B------:R-:W-:Y:S02]  /*0620*/  @!P0 IADD3 R29, P4, PT, R19, UR12, RZ ;  /* 0x0000000c131d8c10 */ /* 0x000fe4000ff9e0ff */
[----:B0-----:R-:W-:Y:S02]  /*0630*/  @!P1 LEA.HI.X.SX32 R3, R21, UR27, 0x1, P5 ;  /* 0x0000001b15039c11 */ /* 0x001fe4000a8f0eff */
[C---:B------:R-:W-:Y:S02]  /*0640*/  @!P1 LEA R34, P5, R30.reuse, UR24, 0x1 ;  /* 0x000000181e229c11 */ /* 0x040fe4000f8a08ff */
[----:B-1----:R-:W-:Y:S02]  /*0650*/  @!P0 LEA.HI.X.SX32 R16, R19, UR27, 0x1, P4 ;  /* 0x0000001b13108c11 */ /* 0x002fe4000a0f0eff */
[----:B------:R-:W-:Y:S02]  /*0660*/  @!P0 LEA R2, P4, R29, UR24, 0x1 ;  /* 0x000000181d028c11 */ /* 0x000fe4000f8808ff */
[----:B------:R-:W-:-:S02]  /*0670*/  @!P1 LEA.HI.X R35, R30, UR25, R3, 0x1, P5 ;  /* 0x000000191e239c11 */ /* 0x000fc4000a8f0c03 */
[----:B------:R-:W-:Y:S02]  /*0680*/  @!P0 LEA.HI.X R3, R29, UR25, R16, 0x1, P4 ;  /* 0x000000191d038c11 */ /* 0x000fe4000a0f0c10 */
[----:B------:R-:W-:Y:S01]  /*0690*/  CS2R R16, SRZ ;  /* 0x0000000000107805 */ /* 0x000fe2000001ff00 */
[----:B------:R0:W4:Y:S04]  /*06a0*/  @!P1 LDG.E.U16 R32, desc[UR18][R34.64] ;  /* 0x0000001222209981 */ /* 0x000128000c1e1500 */
[----:B------:R1:W4:Y:S01]  /*06b0*/  @!P0 LDG.E.U16 R40, desc[UR18][R2.64] ;  /* 0x0000001202288981 */ /* 0x000322000c1e1500 */
[----:B0-----:R-:W-:Y:S01]  /*06c0*/  @!P0 IMAD.WIDE R34, R19, 0x4, R6 ;  /* 0x0000000413228825 */ /* 0x001fe200078e0206 */
[----:B-1----:R-:W0:Y:S04]  /*06d0*/  LDC.64 R2, c[0x0][0x11d8] ;  /* 0x00047600ff027b82 */ /* 0x002e280000000a00 */
[----:B------:R-:W5:Y:S01]  /*06e0*/  @!P0 LDG.E R17, desc[UR18][R34.64] ;  /* 0x0000001222118981 */ /* 0x000f62000c1e1900 */
[----:B------:R-:W-:Y:S01]  /*06f0*/  MOV R29, RZ ;  /* 0x000000ff001d7202 */ /* 0x000fe20000000f00 */
[----:B------:R-:W-:Y:S01]  /*0700*/  @!P1 IMAD.WIDE R38, R21, 0x4, R4 ;  /* 0x0000000415269825 */ /* 0x000fe200078e0204 */
[----:B------:R-:W-:-:S03]  /*0710*/  MOV R42, RZ ;  /* 0x000000ff002a7202 */ /* 0x000fc60000000f00 */
[----:B------:R-:W-:Y:S02]  /*0720*/  HFMA2 R31, -RZ, RZ, 0, 0 ;  /* 0x00000000ff1f7431 */ /* 0x000fe400000001ff */
[----:B------:R-:W-:Y:S02]  /*0730*/  IMAD.MOV.U32 R18, RZ, RZ, RZ ;  /* 0x000000ffff127224 */ /* 0x000fe400078e00ff */
[----:B------:R-:W-:Y:S02]  /*0740*/  HFMA2 R27, -RZ, RZ, 0, 0 ;  /* 0x00000000ff1b7431 */ /* 0x000fe400000001ff */
[----:B------:R-:W-:Y:S01]  /*0750*/  @!P1 IMAD.WIDE R36, R21, 0x4, R8 ;  /* 0x0000000415249825 */ /* 0x000fe200078e0208 */
[----:B------:R-:W5:Y:S03]  /*0760*/  @!P1 LDG.E R29, desc[UR18][R38.64] ;  /* 0x00000012261d9981 */ /* 0x000f66000c1e1900 */
[--C-:B------:R-:W-:Y:S01]  /*0770*/  @!P3 IMAD.WIDE R10, R23, 0x4, R6.reuse ;  /* 0x00000004170ab825 */ /* 0x100fe200078e0206 */
[----:B------:R1:W5:Y:S03]  /*0780*/  @!P1 LDG.E R18, desc[UR18][R36.64] ;  /* 0x0000001224129981 */ /* 0x000366000c1e1900 */
[----:B------:R-:W-:Y:S01]  /*0790*/  IMAD.MOV.U32 R14, RZ, RZ, RZ ;  /* 0x000000ffff0e7224 */ /* 0x000fe200078e00ff */
[----:B------:R1:W5:Y:S01]  /*07a0*/  @!P3 LDG.E R31, desc[UR18][R10.64] ;  /* 0x000000120a1fb981 */ /* 0x000362000c1e1900 */
[----:B0-----:R-:W0:Y:S01]  /*07b0*/  MUFU.RCP R44, R3 ;  /* 0x00000003002c7308 */ /* 0x001e220000001000 */
[----:B-1----:R-:W-:-:S04]  /*07c0*/  @!P1 IMAD.WIDE R36, R21, 0x4, R6 ;  /* 0x0000000415249825 */ /* 0x002fc800078e0206 */
[----:B------:R-:W-:Y:S01]  /*07d0*/  IMAD.MOV.U32 R30, RZ, RZ, RZ ;  /* 0x000000ffff1e7224 */ /* 0x000fe200078e00ff */
[----:B------:R0:W5:Y:S01]  /*07e0*/  @!P1 LDG.E R27, desc[UR18][R36.64] ;  /* 0x00000012241b9981 */ /* 0x000162000c1e1900 */
[----:B------:R-:W-:-:S04]  /*07f0*/  @!P0 IMAD.WIDE R12, R19, 0x4, R4 ;  /* 0x00000004130c8825 */ /* 0x000fc800078e0204 */
[----:B------:R-:W-:Y:S01]  /*0800*/  @!P0 IMAD.WIDE R10, R19, 0x4, R8 ;  /* 0x00000004130a8825 */ /* 0x000fe200078e0208 */
[----:B------:R1:W5:Y:S04]  /*0810*/  @!P0 LDG.E R14, desc[UR18][R12.64] ;  /* 0x000000120c0e8981 */ /* 0x000368000c1e1900 */
[----:B------:R4:W5:Y:S01]  /*0820*/  @!P0 LDG.E R16, desc[UR18][R10.64] ;  /* 0x000000120a108981 */ /* 0x000962000c1e1900 */
[----:B0-----:R-:W-:-:S04]  /*0830*/  FFMA R37, R44, -R3, 1 ;  /* 0x3f8000002c257423 */ /* 0x001fc80000000803 */
[----:B------:R-:W-:Y:S01]  /*0840*/  FFMA R37, R44, R37, R44 ;  /* 0x000000252c257223 */ /* 0x000fe2000000002c */
[----:B-1----:R-:W-:Y:S01]  /*0850*/  FADD R13, -R2, 1 ;  /* 0x3f800000020d7421 */ /* 0x002fe20000000100 */
[----:B------:R-:W-:Y:S01]  /*0860*/  BSSY.RECONVERGENT B2, `(.L_x_614) ;  /* 0x0000018000027945 */ /* 0x000fe20003800200 */
[----:B------:R-:W-:Y:S01]  /*0870*/  IMAD.MOV.U32 R12, RZ, RZ, RZ ;  /* 0x000000ffff0c7224 */ /* 0x000fe200078e00ff */
[----:B--2---:R-:W-:Y:S01]  /*0880*/  @!P2 SHF.L.U32 R42, R15, 0x10, RZ ;  /* 0x000000100f2aa819 */ /* 0x004fe200000006ff */
[----:B------:R-:W-:-:S04]  /*0890*/  FADD R15, -R43, 1 ;  /* 0x3f8000002b0f7421 */ /* 0x000fc80000000100 */
[----:B------:R-:W-:-:S04]  /*08a0*/  FMUL R39, R15, R42 ;  /* 0x0000002a0f277220 */ /* 0x000fc80000400000 */
[----:B---3--:R-:W-:Y:S01]  /*08b0*/  FFMA R0, R0, R43, R39 ;  /* 0x0000002b00007223 */ /* 0x008fe20000000027 */
[----:B----4-:R-:W-:-:S03]  /*08c0*/  @!P3 SHF.L.U32 R30, R26, 0x10, RZ ;  /* 0x000000101a1eb819 */ /* 0x010fc600000006ff */
[----:B------:R-:W0:Y:S01]  /*08d0*/  FCHK P3, R0, R3 ;  /* 0x0000000300007302 */ /* 0x000e220000060000 */
[-C--:B------:R-:W-:Y:S01]  /*08e0*/  FMUL R11, R13, R42.reuse ;  /* 0x0000002a0d0b7220 */ /* 0x080fe20000400000 */
[----:B------:R-:W-:Y:S01]  /*08f0*/  FFMA R10, R0, R37, RZ ;  /* 0x00000025000a7223 */ /* 0x000fe200000000ff */
[----:B------:R-:W-:Y:S02]  /*0900*/  HFMA2 R26, -RZ, RZ, 0, 0 ;  /* 0x00000000ff1a7431 */ /* 0x000fe400000001ff */
[----:B------:R-:W-:Y:S01]  /*0910*/  FMUL R42, R11, R42 ;  /* 0x0000002a0b2a7220 */ /* 0x000fe20000400000 */
[----:B------:R-:W-:-:S03]  /*0920*/  FFMA R39, R10, -R3, R0 ;  /* 0x800000030a277223 */ /* 0x000fc60000000000 */
[----:B------:R-:W-:Y:S01]  /*0930*/  FFMA R2, R41, R2, R42 ;  /* 0x0000000229027223 */ /* 0x000fe2000000002a */
[----:B------:R-:W-:Y:S01]  /*0940*/  FFMA R39, R37, R39, R10 ;  /* 0x0000002725277223 */ /* 0x000fe2000000000a */
[----:B------:R-:W-:Y:S02]  /*0950*/  @!P1 SHF.L.U32 R26, R32, 0x10, RZ ;  /* 0x00000010201a9819 */ /* 0x000fe400000006ff */
[----:B------:R-:W-:Y:S01]  /*0960*/  @!P0 SHF.L.U32 R12, R40, 0x10, RZ ;  /* 0x00000010280c8819 */ /* 0x000fe200000006ff */
[----:B0-----:R-:W-:Y:S06]  /*0970*/  @!P3 BRA `(.L_x_615) ;  /* 0x000000000018b947 */ /* 0x001fec0003800000 */
[----:B------:R-:W0:Y:S01]  /*0980*/  LDCU UR10, c[0x0][0x11dc] ;  /* 0x00023b80ff0a77ac */ /* 0x000e220008000800 */
[----:B------:R-:W-:Y:S02]  /*0990*/  MOV R35, R0 ;  /* 0x0000000000237202 */ /* 0x000fe40000000f00 */
[----:B------:R-:W-:Y:S01]  /*09a0*/  MOV R10, 0x9d0 ;  /* 0x000009d0000a7802 */ /* 0x000fe20000000f00 */
[----:B0-----:R-:W-:-:S07]  /*09b0*/  IMAD.U32 R3, RZ, RZ, UR10 ;  /* 0x0000000aff037e24 */ /* 0x001fce000f8e00ff */
[----:B-----5:R-:W-:Y:S05]  /*09c0*/  CALL.REL.NOINC `($__internal_14_$__cuda_sm3x_div_rn_noftz_f32_slowpath) ;  /* 0x0000003800047944 */ /* 0x020fea0003c00000 */
[----:B------:R-:W-:-:S07]  /*09d0*/  MOV R39, R3 ;  /* 0x0000000300277202 */ /* 0x000fce0000000f00 */
.L_x_615:
[----:B------:R-:W-:Y:S05]  /*09e0*/  BSYNC.RECONVERGENT B2 ;  /* 0x0000000000027941 */ /* 0x000fea0003800200 */
.L_x_614:
[----:B------:R-:W0:Y:S01]  /*09f0*/  LDC R35, c[0x0][0x11e0] ;  /* 0x00047800ff237b82 */ /* 0x000e220000000800 */
[----:B------:R-:W-:Y:S01]  /*0a00*/  BSSY.RECONVERGENT B2, `(.L_x_616) ;  /* 0x000000e000027945 */ /* 0x000fe20003800200 */
[----:B0-----:R-:W0:Y:S08]  /*0a10*/  MUFU.RCP R3, R35 ;  /* 0x0000002300037308 */ /* 0x001e300000001000 */
[----:B------:R-:W1:Y:S01]  /*0a20*/  FCHK P0, R2, R35 ;  /* 0x0000002302007302 */ /* 0x000e620000000000 */
[----:B0-----:R-:W-:-:S04]  /*0a30*/  FFMA R10, R3, -R35, 1 ;  /* 0x3f800000030a7423 */ /* 0x001fc80000000823 */
[----:B------:R-:W-:-:S04]  /*0a40*/  FFMA R3, R3, R10, R3 ;  /* 0x0000000a03037223 */ /* 0x000fc80000000003 */
[----:B------:R-:W-:-:S04]  /*0a50*/  FFMA R10, R2, R3, RZ ;  /* 0x00000003020a7223 */ /* 0x000fc800000000ff */
[----:B------:R-:W-:-:S04]  /*0a60*/  FFMA R11, R10, -R35, R2 ;  /* 0x800000230a0b7223 */ /* 0x000fc80000000002 */
[----:B------:R-:W-:Y:S01]  /*0a70*/  FFMA R3, R3, R11, R10 ;  /* 0x0000000b03037223 */ /* 0x000fe2000000000a */
[----:B-1----:R-:W-:Y:S06]  /*0a80*/  @!P0 BRA `(.L_x_617) ;  /* 0x0000000000148947 */ /* 0x002fec0003800000 */
[----:B------:R-:W0:Y:S01]  /*0a90*/  LDCU UR10, c[0x0][0x11e0] ;  /* 0x00023c00ff0a77ac */ /* 0x000e220008000800 */
[----:B------:R-:W-:Y:S02]  /*0aa0*/  MOV R35, R2 ;  /* 0x0000000200237202 */ /* 0x000fe40000000f00 */
[----:B------:R-:W-:Y:S02]  /*0ab0*/  MOV R10, 0xae0 ;  /* 0x00000ae0000a7802 */ /* 0x000fe40000000f00 */
[----:B0-----:R-:W-:-:S07]  /*0ac0*/  MOV R3, UR10 ;  /* 0x0000000a00037c02 */ /* 0x001fce0008000f00 */
[----:B-----5:R-:W-:Y:S05]  /*0ad0*/  CALL.REL.NOINC `($__internal_14_$__cuda_sm3x_div_rn_noftz_f32_slowpath) ;  /* 0x0000003400c07944 */ /* 0x020fea0003c00000 */
.L_x_617:
[----:B------:R-:W-:Y:S05]  /*0ae0*/  BSYNC.RECONVERGENT B2 ;  /* 0x0000000000027941 */ /* 0x000fea0003800200 */
.L_x_616:
[----:B------:R-:W-:Y:S01]  /*0af0*/  VIADD R11, R3, 0xf3000000 ;  /* 0xf3000000030b7836 */ /* 0x000fe20000000000 */
[----:B------:R0:W1:Y:S01]  /*0b00*/  MUFU.RSQ R10, R3 ;  /* 0x00000003000a7308 */ /* 0x0000620000001400 */
[----:B------:R-:W-:Y:S03]  /*0b10*/  BSSY.RECONVERGENT B0, `(.L_x_618) ;  /* 0x000000a000007945 */ /* 0x000fe60003800200 */
[----:B------:R-:W-:-:S13]  /*0b20*/  ISETP.GT.U32.AND P0, PT, R11, 0x727fffff, PT ;  /* 0x727fffff0b00780c */ /* 0x000fda0003f04070 */
[----:B01----:R-:W-:Y:S05]  /*0b30*/  @!P0 BRA `(.L_x_619) ;  /* 0x00000000000c8947 */ /* 0x003fea0003800000 */
[----:B------:R-:W-:-:S07]  /*0b40*/  MOV R10, 0xb60 ;  /* 0x00000b60000a7802 */ /* 0x000fce0000000f00 */
[----:B-----5:R-:W-:Y:S05]  /*0b50*/  CALL.REL.NOINC `($__internal_13_$__cuda_sm20_sqrt_rn_f32_slowpath) ;  /* 0x00000034004c7944 */ /* 0x020fea0003c00000 */
[----:B------:R-:W-:Y:S05]  /*0b60*/  BRA `(.L_x_620) ;  /* 0x0000000000107947 */ /* 0x000fea0003800000 */
.L_x_619:
[C---:B------:R-:W-:Y:S01]  /*0b70*/  FMUL.FTZ R32, R10.reuse, R3 ;  /* 0x000000030a207220 */ /* 0x040fe20000410000 */
[----:B------:R-:W-:-:S03]  /*0b80*/  FMUL.FTZ R10, R10, 0.5 ;  /* 0x3f0000000a0a7820 */ /* 0x000fc60000410000 */
[----:B------:R-:W-:-:S04]  /*0b90*/  FFMA R3, -R32, R32, R3 ;  /* 0x0000002020037223 */ /* 0x000fc80000000103 */
[----:B------:R-:W-:-:S07]  /*0ba0*/  FFMA R32, R3, R10, R32 ;  /* 0x0000000a03207223 */ /* 0x000fce0000000020 */
.L_x_620:
[----:B------:R-:W-:Y:S05]  /*0bb0*/  BSYNC.RECONVERGENT B0 ;  /* 0x0000000000007941 */ /* 0x000fea0003800200 */
.L_x_618:
        /* <DEDUP_REMOVED lines=13> */
[----:B-----5:R-:W-:Y:S05]  /*0c90*/  CALL.REL.NOINC `($__internal_14_$__cuda_sm3x_div_rn_noftz_f32_slowpath) ;  /* 0x0000003400507944 */ /* 0x020fea0003c00000 */
[----:B------:R-:W-:-:S07]  /*0ca0*/  MOV R32, R3 ;  /* 0x0000000300207202 */ /* 0x000fce0000000f00 */
.L_x_622:
[----:B------:R-:W-:Y:S05]  /*0cb0*/  BSYNC.RECONVERGENT B2 ;  /* 0x0000000000027941 */ /* 0x000fea0003800200 */
.L_x_621:
[----:B------:R-:W0:Y:S01]  /*0cc0*/  LDC.64 R10, c[0x0][0x11d8] ;  /* 0x00047600ff0a7b82 */ /* 0x000e220000000a00 */
[----:B------:R-:W-:Y:S01]  /*0cd0*/  FMUL R3, R15, R30 ;  /* 0x0000001e0f037220 */ /* 0x000fe20000400000 */
[----:B-----5:R-:W-:Y:S01]  /*0ce0*/  FFMA R32, R33, UR8, R32 ;  /* 0x0000000821207c23 */ /* 0x020fe20008000020 */
[----:B------:R-:W-:Y:S02]  /*0cf0*/  BSSY.RECONVERGENT B2, `(.L_x_623) ;  /* 0x0000014000027945 */ /* 0x000fe40003800200 */
[----:B------:R-:W-:Y:S01]  /*0d00*/  FFMA R28, R28, UR11, R3 ;  /* 0x0000000b1c1c7c23 */ /* 0x000fe20008000003 */
[----:B------:R-:W-:Y:S01]  /*0d10*/  FFMA R33, -R32, UR9, R33 ;  /* 0x0000000920217c23 */ /* 0x000fe20008000121 */
[----:B0-----:R-:W0:Y:S08]  /*0d20*/  MUFU.RCP R34, R11 ;  /* 0x0000000b00227308 */ /* 0x001e300000001000 */
[----:B------:R-:W1:Y:S01]  /*0d30*/  FCHK P0, R28, R11 ;  /* 0x0000000b1c007302 */ /* 0x000e620000000000 */
[----:B0-----:R-:W-:-:S04]  /*0d40*/  FFMA R35, R34, -R11, 1 ;  /* 0x3f80000022237423 */ /* 0x001fc8000000080b */
[----:B------:R-:W-:Y:S01]  /*0d50*/  FFMA R3, R34, R35, R34 ;  /* 0x0000002322037223 */ /* 0x000fe20000000022 */
[----:B------:R-:W-:-:S03]  /*0d60*/  FMUL R35, R13, R30 ;  /* 0x0000001e0d237220 */ /* 0x000fc60000400000 */
[----:B------:R-:W-:Y:S01]  /*0d70*/  FFMA R34, R3, R28, RZ ;  /* 0x0000001c03227223 */ /* 0x000fe200000000ff */
[----:B------:R-:W-:-:S03]  /*0d80*/  FMUL R30, R35, R30 ;  /* 0x0000001e231e7220 */ /* 0x000fc60000400000 */
[----:B------:R-:W-:Y:S01]  /*0d90*/  FFMA R35, R34, -R11, R28 ;  /* 0x8000000b22237223 */ /* 0x000fe2000000001c */
[----:B------:R-:W-:-:S03]  /*0da0*/  FFMA R31, R31, R10, R30 ;  /* 0x0000000a1f1f7223 */ /* 0x000fc6000000001e */
[----:B------:R-:W-:Y:S01]  /*0db0*/  FFMA R30, R3, R35, R34 ;  /* 0x00000023031e7223 */ /* 0x000fe20000000022 */
[----:B-1----:R-:W-:Y:S06]  /*0dc0*/  @!P0 BRA `(.L_x_624) ;  /* 0x0000000000188947 */ /* 0x002fec0003800000 */
[----:B------:R-:W0:Y:S01]  /*0dd0*/  LDCU UR10, c[0x0][0x11dc] ;  /* 0x00023b80ff0a77ac */ /* 0x000e220008000800 */
[----:B------:R-:W-:Y:S01]  /*0de0*/  IMAD.MOV.U32 R35, RZ, RZ, R28 ;  /* 0x000000ffff237224 */ /* 0x000fe200078e001c */
[----:B------:R-:W-:Y:S02]  /*0df0*/  MOV R10, 0xe20 ;  /* 0x00000e20000a7802 */ /* 0x000fe40000000f00 */
[----:B0-----:R-:W-:-:S07]  /*0e00*/  MOV R3, UR10 ;  /* 0x0000000a00037c02 */ /* 0x001fce0008000f00 */
[----:B------:R-:W-:Y:S05]  /*0e10*/  CALL.REL.NOINC `($__internal_14_$__cuda_sm3x_div_rn_noftz_f32_slowpath) ;  /* 0x0000003000f07944 */ /* 0x000fea0003c00000 */
[----:B------:R-:W-:-:S07]  /*0e20*/  MOV R30, R3 ;  /* 0x00000003001e7202 */ /* 0x000fce0000000f00 */
.L_x_624:
[----:B------:R-:W-:Y:S05]  /*0e30*/  BSYNC.RECONVERGENT B2 ;  /* 0x0000000000027941 */ /* 0x000fea0003800200 */
.L_x_623:
        /* <DEDUP_REMOVED lines=12> */
[----:B------:R-:W-:Y:S01]  /*0f00*/  MOV R10, 0xf30 ;  /* 0x00000f30000a7802 */ /* 0x000fe20000000f00 */
[----:B0-----:R-:W-:-:S07]  /*0f10*/  IMAD.U32 R3, RZ, RZ, UR10 ;  /* 0x0000000aff037e24 */ /* 0x001fce000f8e00ff */
[----:B------:R-:W-:Y:S05]  /*0f20*/  CALL.REL.NOINC `($__internal_14_$__cuda_sm3x_div_rn_noftz_f32_slowpath) ;  /* 0x0000003000ac7944 */ /* 0x000fea0003c00000 */
.L_x_626:
[----:B------:R-:W-:Y:S05]  /*0f30*/  BSYNC.RECONVERGENT B2 ;  /* 0x0000000000027941 */ /* 0x000fea0003800200 */
.L_x_625:
[----:B------:R-:W-:Y:S01]  /*0f40*/  IADD3 R11, PT, PT, R3, -0xd000000, RZ ;  /* 0xf3000000030b7810 */ /* 0x000fe20007ffe0ff */
[----:B------:R0:W1:Y:S01]  /*0f50*/  MUFU.RSQ R10, R3 ;  /* 0x00000003000a7308 */ /* 0x0000620000001400 */
[----:B------:R-:W-:Y:S02]  /*0f60*/  BSSY.RECONVERGENT B0, `(.L_x_627) ;  /* 0x000000a000007945 */ /* 0x000fe40003800200 */
[----:B------:R-:W-:-:S13]  /*0f70*/  ISETP.GT.U32.AND P0, PT, R11, 0x727fffff, PT ;  /* 0x727fffff0b00780c */ /* 0x000fda0003f04070 */
[----:B0-----:R-:W-:Y:S05]  /*0f80*/  @!P0 BRA `(.L_x_628) ;  /* 0x00000000000c8947 */ /* 0x001fea0003800000 */
[----:B-1----:R-:W-:-:S07]  /*0f90*/  MOV R10, 0xfb0 ;  /* 0x00000fb0000a7802 */ /* 0x002fce0000000f00 */
[----:B------:R-:W-:Y:S05]  /*0fa0*/  CALL.REL.NOINC `($__internal_13_$__cuda_sm20_sqrt_rn_f32_slowpath) ;  /* 0x0000003000387944 */ /* 0x000fea0003c00000 */
[----:B------:R-:W-:Y:S05]  /*0fb0*/  BRA `(.L_x_629) ;  /* 0x0000000000107947 */ /* 0x000fea0003800000 */
.L_x_628:
[C---:B-1----:R-:W-:Y:S01]  /*0fc0*/  FMUL.FTZ R32, R10.reuse, R3 ;  /* 0x000000030a207220 */ /* 0x042fe20000410000 */
[----:B------:R-:W-:-:S03]  /*0fd0*/  FMUL.FTZ R10, R10, 0.5 ;  /* 0x3f0000000a0a7820 */ /* 0x000fc60000410000 */
[----:B------:R-:W-:-:S04]  /*0fe0*/  FFMA R3, -R32, R32, R3 ;  /* 0x0000002020037223 */ /* 0x000fc80000000103 */
[----:B------:R-:W-:-:S07]  /*0ff0*/  FFMA R32, R3, R10, R32 ;  /* 0x0000000a03207223 */ /* 0x000fce0000000020 */
.L_x_629:
[----:B------:R-:W-:Y:S05]  /*1000*/  BSYNC.RECONVERGENT B0 ;  /* 0x0000000000007941 */ /* 0x000fea0003800200 */
.L_x_627:
        /* <DEDUP_REMOVED lines=13> */
[----:B------:R-:W-:Y:S05]  /*10e0*/  CALL.REL.NOINC `($__internal_14_$__cuda_sm3x_div_rn_noftz_f32_slowpath) ;  /* 0x00000030003c7944 */ /* 0x000fea0003c00000 */
[----:B------:R-:W-:-:S07]  /*10f0*/  IMAD.MOV.U32 R35, RZ, RZ, R3 ;  /* 0x000000ffff237224 */ /* 0x000fce00078e0003 */
.L_x_631:
[----:B------:R-:W-:Y:S05]  /*1100*/  BSYNC.RECONVERGENT B2 ;  /* 0x0000000000027941 */ /* 0x000fea0003800200 */
.L_x_630:
[----:B------:R-:W0:Y:S01]  /*1110*/  LDC.64 R10, c[0x0][0x11d8] ;  /* 0x00047600ff0a7b82 */ /* 0x000e220000000a00 */
[-C--:B------:R-:W-:Y:S01]  /*1120*/  FMUL R30, R15, R26.reuse ;  /* 0x0000001a0f1e7220 */ /* 0x080fe20000400000 */
[-C--:B------:R-:W-:Y:S01]  /*1130*/  FMUL R37, R13, R26.reuse ;  /* 0x0000001a0d257220 */ /* 0x080fe20000400000 */
[----:B------:R-:W-:Y:S02]  /*1140*/  BSSY.RECONVERGENT B2, `(.L_x_632) ;  /* 0x0000014000027945 */ /* 0x000fe40003800200 */
[----:B------:R-:W-:Y:S01]  /*1150*/  FFMA R30, R29, UR11, R30 ;  /* 0x0000000b1d1e7c23 */ /* 0x000fe2000800001e */
[----:B------:R-:W-:Y:S01]  /*1160*/  FFMA R29, R24, UR8, R35 ;  /* 0x00000008181d7c23 */ /* 0x000fe20008000023 */
[----:B------:R-:W-:-:S03]  /*1170*/  FMUL R26, R37, R26 ;  /* 0x0000001a251a7220 */ /* 0x000fc60000400000 */
[----:B------:R-:W-:Y:S01]  /*1180*/  FFMA R29, -R29, UR9, R24 ;  /* 0x000000091d1d7c23 */ /* 0x000fe20008000118 */
[----:B0-----:R-:W0:Y:S01]  /*1190*/  MUFU.RCP R32, R11 ;  /* 0x0000000b00207308 */ /* 0x001e220000001000 */
[----:B------:R-:W-:-:S07]  /*11a0*/  FFMA R27, R27, R10, R26 ;  /* 0x0000000a1b1b7223 */ /* 0x000fce000000001a */
        /* <DEDUP_REMOVED lines=11> */
[----:B------:R-:W-:Y:S05]  /*1260*/  CALL.REL.NOINC `($__internal_14_$__cuda_sm3x_div_rn_noftz_f32_slowpath) ;  /* 0x0000002c00dc7944 */ /* 0x000fea0003c00000 */
[----:B------:R-:W-:-:S07]  /*1270*/  MOV R24, R3 ;  /* 0x0000000300187202 */ /* 0x000fce0000000f00 */
.L_x_633:
[----:B------:R-:W-:Y:S05]  /*1280*/  BSYNC.RECONVERGENT B2 ;  /* 0x0000000000027941 */ /* 0x000fea0003800200 */
.L_x_632:
        /* <DEDUP_REMOVED lines=11> */
[----:B------:R-:W-:Y:S01]  /*1340*/  IMAD.MOV.U32 R35, RZ, RZ, R27 ;  /* 0x000000ffff237224 */ /* 0x000fe200078e001b */
[----:B------:R-:W-:Y:S02]  /*1350*/  MOV R10, 0x1380 ;  /* 0x00001380000a7802 */ /* 0x000fe40000000f00 */
[----:B0-----:R-:W-:-:S07]  /*1360*/  MOV R3, UR10 ;  /* 0x0000000a00037c02 */ /* 0x001fce0008000f00 */
[----:B------:R-:W-:Y:S05]  /*1370*/  CALL.REL.NOINC `($__internal_14_$__cuda_sm3x_div_rn_noftz_f32_slowpath) ;  /* 0x0000002c00987944 */ /* 0x000fea0003c00000 */
.L_x_635:
[----:B------:R-:W-:Y:S05]  /*1380*/  BSYNC.RECONVERGENT B2 ;  /* 0x0000000000027941 */ /* 0x000fea0003800200 */
.L_x_634:
        /* <DEDUP_REMOVED lines=8> */
.L_x_637:
[C---:B-1----:R-:W-:Y:S01]  /*1410*/  FMUL.FTZ R32, R10.reuse, R3 ;  /* 0x000000030a207220 */ /* 0x042fe20000410000 */
[----:B------:R-:W-:-:S03]  /*1420*/  FMUL.FTZ R10, R10, 0.5 ;  /* 0x3f0000000a0a7820 */ /* 0x000fc60000410000 */
[----:B------:R-:W-:-:S04]  /*1430*/  FFMA R3, -R32, R32, R3 ;  /* 0x0000002020037223 */ /* 0x000fc80000000103 */
[----:B------:R-:W-:-:S07]  /*1440*/  FFMA R32, R3, R10, R32 ;  /* 0x0000000a03207223 */ /* 0x000fce0000000020 */
.L_x_638:
[----:B------:R-:W-:Y:S05]  /*1450*/  BSYNC.RECONVERGENT B0 ;  /* 0x0000000000007941 */ /* 0x000fea0003800200 */
.L_x_636:
        /* <DEDUP_REMOVED lines=13> */
[----:B------:R-:W-:Y:S05]  /*1530*/  CALL.REL.NOINC `($__internal_14_$__cuda_sm3x_div_rn_noftz_f32_slowpath) ;  /* 0x0000002c00287944 */ /* 0x000fea0003c00000 */
[----:B------:R-:W-:-:S07]  /*1540*/  MOV R35, R3 ;  /* 0x0000000300237202 */ /* 0x000fce0000000f00 */
.L_x_640:
[----:B------:R-:W-:Y:S05]  /*1550*/  BSYNC.RECONVERGENT B2 ;  /* 0x0000000000027941 */ /* 0x000fea0003800200 */
.L_x_639:
[----:B------:R-:W0:Y:S01]  /*1560*/  LDC.64 R10, c[0x0][0x11d8] ;  /* 0x00047600ff0a7b82 */ /* 0x000e220000000a00 */
[-C--:B------:R-:W-:Y:S01]  /*1570*/  FMUL R15, R15, R12.reuse ;  /* 0x0000000c0f0f7220 */ /* 0x080fe20000400000 */
[----:B------:R-:W-:Y:S03]  /*1580*/  BSSY.RECONVERGENT B2, `(.L_x_641) ;  /* 0x0000015000027945 */ /* 0x000fe60003800200 */
[----:B------:R-:W-:Y:S01]  /*1590*/  FFMA R14, R14, UR11, R15 ;  /* 0x0000000b0e0e7c23 */ /* 0x000fe2000800000f */
[----:B------:R-:W-:Y:S01]  /*15a0*/  FMUL R15, R13, R12 ;  /* 0x0000000c0d0f7220 */ /* 0x000fe20000400000 */
[----:B------:R-:W-:-:S03]  /*15b0*/  FFMA R13, R18, UR8, R35 ;  /* 0x00000008120d7c23 */ /* 0x000fc60008000023 */
[----:B------:R-:W-:Y:S01]  /*15c0*/  FMUL R12, R15, R12 ;  /* 0x0000000c0f0c7220 */ /* 0x000fe20000400000 */
[----:B------:R-:W-:Y:S01]  /*15d0*/  FFMA R13, -R13, UR9, R18 ;  /* 0x000000090d0d7c23 */ /* 0x000fe20008000112 */
[----:B0-----:R-:W0:Y:S02]  /*15e0*/  MUFU.RCP R24, R11 ;  /* 0x0000000b00187308 */ /* 0x001e240000001000 */
[----:B------:R-:W-:-:S06]  /*15f0*/  FFMA R17, R17, R10, R12 ;  /* 0x0000000a11117223 */ /* 0x000fcc000000000c */
        /* <DEDUP_REMOVED lines=12> */
[----:B------:R-:W-:-:S07]  /*16c0*/  IMAD.MOV.U32 R12, RZ, RZ, R3 ;  /* 0x000000ffff0c7224 */ /* 0x000fce00078e0003 */
.L_x_642:
[----:B------:R-:W-:Y:S05]  /*16d0*/  BSYNC.RECONVERGENT B2 ;  /* 0x0000000000027941 */ /* 0x000fea0003800200 */
.L_x_641:
        /* <DEDUP_REMOVED lines=15> */
.L_x_644:
[----:B------:R-:W-:Y:S05]  /*17d0*/  BSYNC.RECONVERGENT B2 ;  /* 0x0000000000027941 */ /* 0x000fea0003800200 */
.L_x_643:
        /* <DEDUP_REMOVED lines=8> */
.L_x_646:
[C---:B-1----:R-:W-:Y:S01]  /*1860*/  FMUL.FTZ R32, R10.reuse, R3 ;  /* 0x000000030a207220 */ /* 0x042fe20000410000 */
[----:B------:R-:W-:-:S03]  /*1870*/  FMUL.FTZ R10, R10, 0.5 ;  /* 0x3f0000000a0a7820 */ /* 0x000fc60000410000 */
[----:B------:R-:W-:-:S04]  /*1880*/  FFMA R3, -R32, R32, R3 ;  /* 0x0000002020037223 */ /* 0x000fc80000000103 */
[----:B------:R-:W-:-:S07]  /*1890*/  FFMA R32, R3, R10, R32 ;  /* 0x0000000a03207223 */ /* 0x000fce0000000020 */
.L_x_647:
[----:B------:R-:W-:Y:S05]  /*18a0*/  BSYNC.RECONVERGENT B0 ;  /* 0x0000000000007941 */ /* 0x000fea0003800200 */
.L_x_645:
        /* <DEDUP_REMOVED lines=13> */
[----:B------:R-:W-:Y:S05]  /*1980*/  CALL.REL.NOINC `($__internal_14_$__cuda_sm3x_div_rn_noftz_f32_slowpath) ;  /* 0x0000002800147944 */ /* 0x000fea0003c00000 */
.L_x_649:
[----:B------:R-:W-:Y:S05]  /*1990*/  BSYNC.RECONVERGENT B2 ;  /* 0x0000000000027941 */ /* 0x000fea0003800200 */
.L_x_648:
[----:B------:R-:W-:Y:S01]  /*19a0*/  BSSY.RECONVERGENT B0, `(.L_x_650) ;  /* 0x0000015000007945 */ /* 0x000fe20003800200 */
[----:B------:R-:W-:Y:S01]  /*19b0*/  ISETP.GE.AND P4, PT, R23, UR13, PT ;  /* 0x0000000d17007c0c */ /* 0x000fe2000bf86270 */
[----:B------:R-:W-:Y:S01]  /*19c0*/  FFMA R3, R16, UR8, R3 ;  /* 0x0000000810037c23 */ /* 0x000fe20008000003 */
[----:B------:R-:W-:Y:S02]  /*19d0*/  ISETP.GE.AND P0, PT, R21, UR13, PT ;  /* 0x0000000d15007c0c */ /* 0x000fe4000bf06270 */
[----:B------:R-:W-:Y:S01]  /*19e0*/  ISETP.GE.AND P1, PT, R19, UR13, PT ;  /* 0x0000000d13007c0c */ /* 0x000fe2000bf26270 */
[----:B------:R-:W-:-:S12]  /*19f0*/  @P2 BRA `(.L_x_651) ;  /* 0x00000000003c2947 */ /* 0x000fd80003800000 */
[----:B------:R-:W-:Y:S01]  /*1a00*/  MOV R24, UR6 ;  /* 0x0000000600187c02 */ /* 0x000fe20008000f00 */
[----:B------:R-:W-:Y:S01]  /*1a10*/  FMUL R12, R33, UR17 ;  /* 0x00000011210c7c20 */ /* 0x000fe20008400000 */
[----:B------:R-:W-:Y:S01]  /*1a20*/  SHF.R.S32.HI R15, RZ, 0x1f, R25 ;  /* 0x0000001fff0f7819 */ /* 0x000fe20000011419 */
[C---:B------:R-:W-:Y:S01]  /*1a30*/  IMAD.WIDE R34, R25.reuse, 0x4, R8 ;  /* 0x0000000419227825 */ /* 0x040fe200078e0208 */
[----:B------:R-:W-:Y:S02]  /*1a40*/  MOV R18, UR7 ;  /* 0x0000000700127c02 */ /* 0x000fe40008000f00 */
[----:B------:R-:W-:Y:S01]  /*1a50*/  IADD3 R24, P2, P3, R24, UR12, R25 ;  /* 0x0000000c18187c10 */ /* 0x000fe2000fb5e019 */
[C---:B------:R-:W-:Y:S01]  /*1a60*/  IMAD.WIDE R10, R25.reuse, 0x4, R4 ;  /* 0x00000004190a7825 */ /* 0x040fe200078e0204 */
[----:B------:R0:W-:Y:S01]  /*1a70*/  STG.E desc[UR18][R34.64], R33 ;  /* 0x0000002122007986 */ /* 0x0001e2000c101912 */
[----:B------:R-:W-:Y:S02]  /*1a80*/  FMNMX R20, R20, |R33|, !PT ;  /* 0x4000002114147209 */ /* 0x000fe40007800000 */
[----:B------:R-:W-:Y:S01]  /*1a90*/  IMAD.WIDE R36, R25, 0x4, R6 ;  /* 0x0000000419247825 */ /* 0x000fe200078e0206 */
[----:B------:R-:W-:Y:S01]  /*1aa0*/  IADD3.X R25, PT, PT, R18, UR27, R15, P2, P3 ;  /* 0x0000001b12197c10 */ /* 0x000fe200097e640f */
[----:B------:R0:W-:Y:S01]  /*1ab0*/  STG.E desc[UR18][R10.64], R0 ;  /* 0x000000000a007986 */ /* 0x0001e2000c101912 */
[----:B------:R-:W-:-:S03]  /*1ac0*/  F2FP.SATFINITE.E4M3.F32.PACK_AB_MERGE_C R15, RZ, R12, RZ ;  /* 0x0000000cff0f723e */ /* 0x000fc600048070ff */
[----:B------:R0:W-:Y:S04]  /*1ad0*/  STG.E desc[UR18][R36.64], R2 ;  /* 0x0000000224007986 */ /* 0x0001e8000c101912 */
[----:B------:R0:W-:Y:S02]  /*1ae0*/  STG.E.U8 desc[UR18][R24.64], R15 ;  /* 0x0000000f18007986 */ /* 0x0001e4000c101112 */
.L_x_651:
[----:B------:R-:W-:Y:S05]  /*1af0*/  BSYNC.RECONVERGENT B0 ;  /* 0x0000000000007941 */ /* 0x000fea0003800200 */
.L_x_650:
[----:B------:R-:W-:Y:S04]  /*1b00*/  BSSY.RECONVERGENT B0, `(.L_x_652) ;  /* 0x0000011000007945 */ /* 0x000fe80003800200 */
[----:B------:R-:W-:Y:S05]  /*1b10*/  @P4 BRA `(.L_x_653) ;  /* 0x00000000003c4947 */ /* 0x000fea0003800000 */
[----:B0-----:R-:W-:Y:S02]  /*1b20*/  IMAD.U32 R10, RZ, RZ, UR6 ;  /* 0x00000006ff0a7e24 */ /* 0x001fe4000f8e00ff */
[----:B------:R-:W-:Y:S01]  /*1b30*/  FMUL R0, R29, UR17 ;  /* 0x000000111d007c20 */ /* 0x000fe20008400000 */
[----:B------:R-:W-:Y:S01]  /*1b40*/  SHF.R.S32.HI R2, RZ, 0x1f, R23 ;  /* 0x0000001fff027819 */ /* 0x000fe20000011417 */
[C---:B------:R-:W-:Y:S01]  /*1b50*/  IMAD.WIDE R24, R23.reuse, 0x4, R8 ;  /* 0x0000000417187825 */ /* 0x040fe200078e0208 */
[----:B------:R-:W-:Y:S02]  /*1b60*/  MOV R11, UR7 ;  /* 0x00000007000b7c02 */ /* 0x000fe40008000f00 */
[----:B------:R-:W-:Y:S01]  /*1b70*/  IADD3 R10, P2, P3, R10, UR12, R23 ;  /* 0x0000000c0a0a7c10 */ /* 0x000fe2000fb5e017 */
[----:B------:R-:W-:Y:S01]  /*1b80*/  IMAD.WIDE R32, R23, 0x4, R4 ;  /* 0x0000000417207825 */ /* 0x000fe200078e0204 */
[----:B------:R-:W-:Y:S01]  /*1b90*/  F2FP.SATFINITE.E4M3.F32.PACK_AB_MERGE_C R15, RZ, R0, RZ ;  /* 0x00000000ff0f723e */ /* 0x000fe200048070ff */
[----:B------:R1:W-:Y:S01]  /*1ba0*/  STG.E desc[UR18][R24.64], R29 ;  /* 0x0000001d18007986 */ /* 0x0003e2000c101912 */
[----:B------:R-:W-:Y:S01]  /*1bb0*/  IADD3.X R11, PT, PT, R11, UR27, R2, P2, P3 ;  /* 0x0000001b0b0b7c10 */ /* 0x000fe200097e6402 */
[----:B------:R-:W-:Y:S01]  /*1bc0*/  IMAD.WIDE R34, R23, 0x4, R6 ;  /* 0x0000000417227825 */ /* 0x000fe200078e0206 */
[----:B------:R-:W-:Y:S01]  /*1bd0*/  FMNMX R20, R20, |R29|, !PT ;  /* 0x4000001d14147209 */ /* 0x000fe20007800000 */
[----:B------:R1:W-:Y:S04]  /*1be0*/  STG.E desc[UR18][R32.64], R28 ;  /* 0x0000001c20007986 */ /* 0x0003e8000c101912 */
[----:B------:R1:W-:Y:S04]  /*1bf0*/  STG.E desc[UR18][R34.64], R31 ;  /* 0x0000001f22007986 */ /* 0x0003e8000c101912 */
[----:B------:R1:W-:Y:S02]  /*1c00*/  STG.E.U8 desc[UR18][R10.64], R15 ;  /* 0x0000000f0a007986 */ /* 0x0003e4000c101112 */
.L_x_653:
[----:B------:R-:W-:Y:S05]  /*1c10*/  BSYNC.RECONVERGENT B0 ;  /* 0x0000000000007941 */ /* 0x000fea0003800200 */
.L_x_652:
[----:B------:R-:W-:Y:S04]  /*1c20*/  BSSY.RECONVERGENT B0, `(.L_x_654) ;  /* 0x0000011000007945 */ /* 0x000fe80003800200 */
[----:B------:R-:W-:Y:S05]  /*1c30*/  @P0 BRA `(.L_x_655) ;  /* 0x00000000003c0947 */ /* 0x000fea0003800000 */
[----:B01----:R-:W-:Y:S01]  /*1c40*/  MOV R10, UR6 ;  /* 0x00000006000a7c02 */ /* 0x003fe20008000f00 */
        /* <DEDUP_REMOVED lines=14> */
.L_x_655:
[----:B------:R-:W-:Y:S05]  /*1d30*/  BSYNC.RECONVERGENT B0 ;  /* 0x0000000000007941 */ /* 0x000fea0003800200 */
.L_x_654:
[----:B------:R-:W-:Y:S01]  /*1d40*/  BSSY.RECONVERGENT B0, `(.L_x_656) ;  /* 0x0000012000007945 */ /* 0x000fe20003800200 */
[----:B------:R-:W-:-:S03]  /*1d50*/  FFMA R21, -R3, UR9, R16 ;  /* 0x0000000903157c23 */ /* 0x000fc60008000110 */
[----:B------:R-:W-:Y:S05]  /*1d60*/  @P1 BRA `(.L_x_657) ;  /* 0x00000000003c1947 */ /* 0x000fea0003800000 */
[----:B0-----:R-:W-:Y:S02]  /*1d70*/  IMAD.U32 R2, RZ, RZ, UR6 ;  /* 0x00000006ff027e24 */ /* 0x001fe4000f8e00ff */
[----:B------:R-:W-:Y:S01]  /*1d80*/  FMUL R0, R21, UR17 ;  /* 0x0000001115007c20 */ /* 0x000fe20008400000 */
[----:B------:R-:W-:Y:S01]  /*1d90*/  SHF.R.S32.HI R3, RZ, 0x1f, R19 ;  /* 0x0000001fff037819 */ /* 0x000fe20000011413 */
[C---:B-12---:R-:W-:Y:S01]  /*1da0*/  IMAD.WIDE R10, R19.reuse, 0x4, R8 ;  /* 0x00000004130a7825 */ /* 0x046fe200078e0208 */
[----:B------:R-:W-:Y:S02]  /*1db0*/  MOV R16, UR7 ;  /* 0x0000000700107c02 */ /* 0x000fe40008000f00 */
[----:B------:R-:W-:Y:S01]  /*1dc0*/  IADD3 R2, P0, P1, R2, UR12, R19 ;  /* 0x0000000c02027c10 */ /* 0x000fe2000f91e013 */
[C---:B------:R-:W-:Y:S01]  /*1dd0*/  IMAD.WIDE R12, R19.reuse, 0x4, R4 ;  /* 0x00000004130c7825 */ /* 0x040fe200078e0204 */
        /* <DEDUP_REMOVED lines=8> */
.L_x_657:
[----:B------:R-:W-:Y:S05]  /*1e60*/  BSYNC.RECONVERGENT B0 ;  /* 0x0000000000007941 */ /* 0x000fea0003800200 */
.L_x_656:
[----:B------:R-:W-:-:S04]  /*1e70*/  ULEA UR4, UR26, UR4, 0x2 ;  /* 0x000000041a047291 */ /* 0x000fc8000f8e10ff */
[----:B------:R-:W-:-:S09]  /*1e80*/  UISETP.GE.AND UP0, UPT, UR4, UR13, UPT ;  /* 0x0000000d0400728c */ /* 0x000fd2000bf06270 */
[----:B------:R-:W-:Y:S05]  /*1e90*/  BRA.U !UP0, `(.L_x_658) ;  /* 0xffffffe508547547 */ /* 0x000fea000b83ffff */
[----:B------:R-:W-:Y:S05]  /*1ea0*/  BRA `(.L_x_612) ;  /* 0x0000001800a47947 */ /* 0x000fea0003800000 */
.L_x_613:
[----:B------:R-:W3:Y:S01]  /*1eb0*/  LDCU UR9, c[0x0][0x11e4] ;  /* 0x00023c80ff0977ac */ /* 0x000ee20008000800 */
[----:B------:R-:W4:Y:S01]  /*1ec0*/  LDCU UR10, c[0x0][0x11e8] ;  /* 0x00023d00ff0a77ac */ /* 0x000f220008000800 */
[----:B------:R-:W0:Y:S01]  /*1ed0*/  LDCU UR5, c[0x0][0x11f0] ;  /* 0x00023e00ff0577ac */ /* 0x000e220008000800 */
[----:B------:R-:W-:-:S05]  /*1ee0*/  UMOV UR4, URZ ;  /* 0x000000ff00047c82 */ /* 0x000fca0008000000 */
.L_x_703:
[----:B0-----:R-:W-:Y:S01]  /*1ef0*/  IADD3 R25, PT, PT, R22, UR4, RZ ;  /* 0x0000000416197c10 */ /* 0x001fe2000fffe0ff */
[----:B-1-3--:R-:W-:Y:S02]  /*1f00*/  IMAD.MOV.U32 R28, RZ, RZ, RZ ;  /* 0x000000ffff1c7224 */ /* 0x00afe400078e00ff */
[----:B----4-:R-:W-:Y:S01]  /*1f10*/  HFMA2 R18, -RZ, RZ, 0, 0 ;  /* 0x00000000ff127431 */ /* 0x010fe200000001ff */
[C---:B------:R-:W-:Y:S02]  /*1f20*/  ISETP.GE.AND P3, PT, R25.reuse, UR13, PT ;  /* 0x0000000d19007c0c */ /* 0x040fe4000bf66270 */
[----:B--2---:R-:W-:-:S04]  /*1f30*/  IADD3 R23, PT, PT, R25, UR26, RZ ;  /* 0x0000001a19177c10 */ /* 0x004fc8000fffe0ff */
[C---:B------:R-:W-:Y:S02]  /*1f40*/  ISETP.GE.AND P2, PT, R23.reuse, UR13, PT ;  /* 0x0000000d17007c0c */ /* 0x040fe4000bf46270 */
[----:B------:R-:W-:-:S04]  /*1f50*/  IADD3 R21, PT, PT, R23, UR26, RZ ;  /* 0x0000001a17157c10 */ /* 0x000fc8000fffe0ff */
[----:B------:R-:W-:Y:S01]  /*1f60*/  IADD3 R19, PT, PT, R21, UR26, RZ ;  /* 0x0000001a15137c10 */ /* 0x000fe2000fffe0ff */
[C---:B------:R-:W-:Y:S01]  /*1f70*/  @!P3 IMAD.WIDE R2, R25.reuse, 0x4, R8 ;  /* 0x000000041902b825 */ /* 0x040fe200078e0208 */
[----:B------:R-:W-:Y:S02]  /*1f80*/  @!P3 IADD3 R11, P0, PT, R25, UR12, RZ ;  /* 0x0000000c190bbc10 */ /* 0x000fe4000ff1e0ff */
[----:B------:R-:W-:Y:S01]  /*1f90*/  ISETP.GE.AND P1, PT, R21, UR13, PT ;  /* 0x0000000d15007c0c */ /* 0x000fe2000bf26270 */
[C---:B------:R-:W-:Y:S01]  /*1fa0*/  @!P3 IMAD.WIDE R12, R25.reuse, 0x4, R4 ;  /* 0x00000004190cb825 */ /* 0x040fe200078e0204 */
[----:B------:R-:W-:Y:S01]  /*1fb0*/  @!P3 LEA.HI.X.SX32 R24, R25, UR27, 0x1, P0 ;  /* 0x0000001b1918bc11 */ /* 0x000fe200080f0eff */
[----:B------:R2:W5:Y:S01]  /*1fc0*/  @!P3 LDG.E R28, desc[UR18][R2.64] ;  /* 0x00000012021cb981 */ /* 0x000562000c1e1900 */
[----:B------:R-:W-:Y:S02]  /*1fd0*/  ISETP.GE.AND P0, PT, R19, UR13, PT ;  /* 0x0000000d13007c0c */ /* 0x000fe4000bf06270 */
[----:B0-----:R-:W-:Y:S01]  /*1fe0*/  @!P3 LEA R10, P4, R11, UR24, 0x1 ;  /* 0x000000180b0abc11 */ /* 0x001fe2000f8808ff */
[----:B------:R0:W3:Y:S01]  /*1ff0*/  @!P3 LDG.E R18, desc[UR18][R12.64] ;  /* 0x000000120c12b981 */ /* 0x0000e2000c1e1900 */
[----:B------:R-:W-:-:S02]  /*2000*/  @!P2 IADD3 R0, P5, PT, R23, UR12, RZ ;  /* 0x0000000c1700ac10 */ /* 0x000fc4000ffbe0ff */
[----:B------:R-:W-:Y:S02]  /*2010*/  CS2R R26, SRZ ;  /* 0x00000000001a7805 */ /* 0x000fe4000001ff00 */
[----:B------:R-:W-:Y:S01]  /*2020*/  @!P3 LEA.HI.X R11, R11, UR25, R24, 0x1, P4 ;  /* 0x000000190b0bbc11 */ /* 0x000fe2000a0f0c18 */
[C-C-:B------:R-:W-:Y:S01]  /*2030*/  @!P2 IMAD.WIDE R14, R23.reuse, 0x4, R8.reuse ;  /* 0x00000004170ea825 */ /* 0x140fe200078e0208 */
[----:B--2---:R-:W-:Y:S02]  /*2040*/  @!P2 LEA.HI.X.SX32 R3, R23, UR27, 0x1, P5 ;  /* 0x0000001b1703ac11 */ /* 0x004fe4000a8f0eff */
[C---:B------:R-:W-:Y:S01]  /*2050*/  @!P2 LEA R2, P4, R0.reuse, UR24, 0x1 ;  /* 0x000000180002ac11 */ /* 0x040fe2000f8808ff */
[----:B------:R-:W2:Y:S01]  /*2060*/  @!P3 LDG.E.U16 R36, desc[UR18][R10.64] ;  /* 0x000000120a24b981 */ /* 0x000ea2000c1e1500 */
[----:B------:R-:W-:Y:S02]  /*2070*/  @!P1 IMAD.WIDE R16, R21, 0x4, R8 ;  /* 0x0000000415109825 */ /* 0x000fe400078e0208 */
[----:B------:R-:W-:Y:S01]  /*2080*/  @!P2 LEA.HI.X R3, R0, UR25, R3, 0x1, P4 ;  /* 0x000000190003ac11 */ /* 0x000fe2000a0f0c03 */
[----:B------:R-:W4:Y:S01]  /*2090*/  @!P2 LDG.E R27, desc[UR18][R14.64] ;  /* 0x000000120e1ba981 */ /* 0x000f22000c1e1900 */
[----:B------:R-:W-:-:S02]  /*20a0*/  @!P0 IADD3 R0, P4, PT, R19, UR12, RZ ;  /* 0x0000000c13008c10 */ /* 0x000fc4000ff9e0ff */
[----:B0-----:R-:W-:Y:S01]  /*20b0*/  @!P1 IADD3 R12, P5, PT, R21, UR12, RZ ;  /* 0x0000000c150c9c10 */ /* 0x001fe2000ffbe0ff */
[----:B------:R-:W5:Y:S01]  /*20c0*/  @!P2 LDG.E.U16 R37, desc[UR18][R2.64] ;  /* 0x000000120225a981 */ /* 0x000f62000c1e1500 */
[----:B------:R-:W-:Y:S02]  /*20d0*/  @!P0 LEA.HI.X.SX32 R13, R19, UR27, 0x1, P4 ;  /* 0x0000001b130d8c11 */ /* 0x000fe4000a0f0eff */
[----:B------:R-:W-:Y:S01]  /*20e0*/  @!P0 LEA R40, P4, R0, UR24, 0x1 ;  /* 0x0000001800288c11 */ /* 0x000fe2000f8808ff */
[----:B------:R-:W-:Y:S01]  /*20f0*/  IMAD.MOV.U32 R24, RZ, RZ, RZ ;  /* 0x000000ffff187224 */ /* 0x000fe200078e00ff */
[----:B------:R-:W-:Y:S01]  /*2100*/  @!P1 LEA.HI.X.SX32 R29, R21, UR27, 0x1, P5 ;  /* 0x0000001b151d9c11 */ /* 0x000fe2000a8f0eff */
[----:B------:R0:W3:Y:S01]  /*2110*/  @!P1 LDG.E R26, desc[UR18][R16.64] ;  /* 0x00000012101a9981 */ /* 0x0000e2000c1e1900 */
[----:B------:R-:W-:Y:S02]  /*2120*/  @!P1 LEA R38, P5, R12, UR24, 0x1 ;  /* 0x000000180c269c11 */ /* 0x000fe4000f8a08ff */
[----:B------:R-:W-:-:S02]  /*2130*/  @!P0 LEA.HI.X R41, R0, UR25, R13, 0x1, P4 ;  /* 0x0000001900298c11 */ /* 0x000fc4000a0f0c0d */
[----:B------:R-:W-:Y:S01]  /*2140*/  @!P1 LEA.HI.X R39, R12, UR25, R29, 0x1, P5 ;  /* 0x000000190c279c11 */ /* 0x000fe2000a8f0c1d */
[----:B------:R-:W-:Y:S02]  /*2150*/  @!P0 IMAD.WIDE R12, R19, 0x4, R8 ;  /* 0x00000004130c8825 */ /* 0x000fe400078e0208 */
[----:B------:R-:W3:Y:S01]  /*2160*/  @!P0 LDG.E.U16 R40, desc[UR18][R40.64] ;  /* 0x0000001228288981 */ /* 0x000ee2000c1e1500 */
[----:B------:R-:W-:Y:S01]  /*2170*/  CS2R R34, SRZ ;  /* 0x0000000000227805 */ /* 0x000fe2000001ff00 */
[----:B0-----:R-:W-:-:S04]  /*2180*/  @!P2 IMAD.WIDE R16, R23, 0x4, R4 ;  /* 0x000000041710a825 */ /* 0x001fc800078e0204 */
[----:B------:R-:W-:Y:S01]  /*2190*/  HFMA2 R0, -RZ, RZ, 0, 0 ;  /* 0x00000000ff007431 */ /* 0x000fe200000001ff */
[----:B------:R-:W3:Y:S04]  /*21a0*/  @!P0 LDG.E R24, desc[UR18][R12.64] ;  /* 0x000000120c188981 */ /* 0x000ee8000c1e1900 */
[----:B------:R0:W3:Y:S01]  /*21b0*/  @!P1 LDG.E.U16 R38, desc[UR18][R38.64] ;  /* 0x0000001226269981 */ /* 0x0000e2000c1e1500 */
[----:B------:R-:W-:-:S03]  /*21c0*/  @!P0 IMAD.WIDE R32, R19, 0x4, R4 ;  /* 0x0000000413208825 */ /* 0x000fc600078e0204 */
[----:B------:R1:W3:Y:S01]  /*21d0*/  @!P2 LDG.E R34, desc[UR18][R16.64] ;  /* 0x000000121022a981 */ /* 0x0002e2000c1e1900 */
[----:B------:R-:W-:-:S03]  /*21e0*/  MOV R29, RZ ;  /* 0x000000ff001d7202 */ /* 0x000fc60000000f00 */
[----:B------:R-:W3:Y:S01]  /*21f0*/  @!P0 LDG.E R0, desc[UR18][R32.64] ;  /* 0x0000001220008981 */ /* 0x000ee2000c1e1900 */
[----:B0-----:R-:W-:Y:S02]  /*2200*/  HFMA2 R39, -RZ, RZ, 0, 0 ;  /* 0x00000000ff277431 */ /* 0x001fe400000001ff */
[C---:B------:R-:W-:Y:S01]  /*2210*/  @!P1 IMAD.WIDE R30, R21.reuse, 0x4, R4 ;  /* 0x00000004151e9825 */ /* 0x040fe200078e0204 */
[----:B------:R-:W-:Y:S01]  /*2220*/  MOV R42, RZ ;  /* 0x000000ff002a7202 */ /* 0x000fe20000000f00 */
[----:B-1----:R-:W0:Y:S02]  /*2230*/  LDC R17, c[0x0][0x11d4] ;  /* 0x00047500ff117b82 */ /* 0x002e240000000800 */
[----:B------:R-:W-:Y:S01]  /*2240*/  IMAD.MOV.U32 R41, RZ, RZ, RZ ;  /* 0x000000ffff297224 */ /* 0x000fe200078e00ff */
[----:B------:R1:W3:Y:S01]  /*2250*/  @!P1 LDG.E R29, desc[UR18][R30.64] ;  /* 0x000000121e1d9981 */ /* 0x0002e2000c1e1900 */
[----:B------:R-:W-:-:S04]  /*2260*/  @!P1 IMAD.WIDE R12, R21, 0x4, R6 ;  /* 0x00000004150c9825 */ /* 0x000fc800078e0206 */
[--C-:B------:R-:W-:Y:S01]  /*2270*/  @!P3 IMAD.WIDE R2, R25, 0x4, R6.reuse ;  /* 0x000000041902b825 */ /* 0x100fe200078e0206 */
[----:B------:R-:W3:Y:S03]  /*2280*/  @!P1 LDG.E R39, desc[UR18][R12.64] ;  /* 0x000000120c279981 */ /* 0x000ee6000c1e1900 */
[--C-:B------:R-:W-:Y:S01]  /*2290*/  @!P2 IMAD.WIDE R10, R23, 0x4, R6.reuse ;  /* 0x00000004170aa825 */ /* 0x100fe200078e0206 */
[----:B------:R-:W3:Y:S01]  /*22a0*/  @!P3 LDG.E R42, desc[UR18][R2.64] ;  /* 0x00000012022ab981 */ /* 0x000ee2000c1e1900 */
[----:B-1----:R-:W1:Y:S02]  /*22b0*/  LDC R30, c[0x0][0x11d8] ;  /* 0x00047600ff1e7b82 */ /* 0x002e640000000800 */
[----:B------:R-:W-:Y:S01]  /*22c0*/  @!P0 IMAD.WIDE R14, R19, 0x4, R6 ;  /* 0x00000004130e8825 */ /* 0x000fe200078e0206 */
[----:B------:R0:W3:Y:S04]  /*22d0*/  @!P2 LDG.E R41, desc[UR18][R10.64] ;  /* 0x000000120a29a981 */ /* 0x0000e8000c1e1900 */
[----:B------:R1:W3:Y:S01]  /*22e0*/  @!P0 LDG.E R35, desc[UR18][R14.64] ;  /* 0x000000120e238981 */ /* 0x0002e2000c1e1900 */
[----:B------:R-:W-:Y:S01]  /*22f0*/  IMAD.MOV.U32 R16, RZ, RZ, RZ ;  /* 0x000000ffff107224 */ /* 0x000fe200078e00ff */
[----:B------:R-:W-:Y:S01]  /*2300*/  MOV R31, RZ ;  /* 0x000000ff001f7202 */ /* 0x000fe20000000f00 */
[----:B------:R-:W-:Y:S01]  /*2310*/  HFMA2 R33, -RZ, RZ, 0, 0 ;  /* 0x00000000ff217431 */ /* 0x000fe200000001ff */
[----:B0-----:R-:W-:Y:S01]  /*2320*/  MOV R11, RZ ;  /* 0x000000ff000b7202 */ /* 0x001fe20000000f00 */
[----:B------:R-:W-:Y:S01]  /*2330*/  FADD R32, -R17, 1 ;  /* 0x3f80000011207421 */ /* 0x000fe20000000100 */
[----:B-1----:R-:W-:Y:S01]  /*2340*/  FADD R15, -R30, 1 ;  /* 0x3f8000001e0f7421 */ /* 0x002fe20000000100 */
[----:B------:R-:W-:Y:S01]  /*2350*/  BSSY.RECONVERGENT B2, `(.L_x_659) ;  /* 0x000006b000027945 */ /* 0x000fe20003800200 */
[----:B--2---:R-:W-:-:S02]  /*2360*/  @!P3 SHF.L.U32 R31, R36, 0x10, RZ ;  /* 0x00000010241fb819 */ /* 0x004fc400000006ff */
[----:B-----5:R-:W-:-:S03]  /*2370*/  @!P2 SHF.L.U32 R16, R37, 0x10, RZ ;  /* 0x000000102510a819 */ /* 0x020fc600000006ff */
[----:B------:R-:W-:Y:S02]  /*2380*/  FFMA R2, R28, UR5, R31 ;  /* 0x000000051c027c23 */ /* 0x000fe4000800001f */
[----:B----4-:R-:W-:Y:S02]  /*2390*/  FFMA R3, R27, UR5, R16 ;  /* 0x000000051b037c23 */ /* 0x010fe40008000010 */
[----:B------:R-:W-:Y:S01]  /*23a0*/  FMUL R13, R32, R2 ;  /* 0x00000002200d7220 */ /* 0x000fe20000400000 */
[----:B---3--:R-:W-:-:S05]  /*23b0*/  @!P0 SHF.L.U32 R11, R40, 0x10, RZ ;  /* 0x00000010280b8819 */ /* 0x008fca00000006ff */
[----:B------:R-:W-:Y:S01]  /*23c0*/  FFMA R10, R24, UR5, R11 ;  /* 0x00000005180a7c23 */ /* 0x000fe2000800000b */
[----:B------:R-:W-:Y:S01]  /*23d0*/  FMUL R11, R32, R3 ;  /* 0x00000003200b7220 */ /* 0x000fe20000400000 */
[----:B------:R-:W-:Y:S01]  /*23e0*/  @!P1 IMAD.U32 R33, R38, 0x10000, RZ ;  /* 0x0001000026219824 */ /* 0x000fe200078e00ff */
[----:B------:R-:W-:Y:S01]  /*23f0*/  ISETP.GE.AND P0, PT, R25, UR13, PT ;  /* 0x0000000d19007c0c */ /* 0x000fe2000bf06270 */
[-C--:B------:R-:W-:Y:S01]  /*2400*/  FFMA R18, R18, R17.reuse, R13 ;  /* 0x0000001112127223 */ /* 0x080fe2000000000d */
[----:B------:R-:W-:Y:S01]  /*2410*/  FFMA R16, R34, R17, R11 ;  /* 0x0000001122107223 */ /* 0x000fe2000000000b */
[C---:B------:R-:W-:Y:S01]  /*2420*/  FMUL R11, R15.reuse, R2 ;  /* 0x000000020f0b7220 */ /* 0x040fe20000400000 */
[----:B------:R-:W-:Y:S01]  /*2430*/  FFMA R33, R26, UR5, R33 ;  /* 0x000000051a217c23 */ /* 0x000fe20008000021 */
[-C--:B------:R-:W-:Y:S02]  /*2440*/  FMUL R13, R32, R10.reuse ;  /* 0x0000000a200d7220 */ /* 0x080fe40000400000 */
[----:B------:R-:W-:Y:S01]  /*2450*/  FMUL R11, R2, R11 ;  /* 0x0000000b020b7220 */ /* 0x000fe20000400000 */
[C---:B------:R-:W-:Y:S01]  /*2460*/  FMUL R2, R15.reuse, R33 ;  /* 0x000000210f027220 */ /* 0x040fe20000400000 */
[----:B------:R-:W-:Y:S01]  /*2470*/  FFMA R12, R0, R17, R13 ;  /* 0x00000011000c7223 */ /* 0x000fe2000000000d */
[C---:B------:R-:W-:Y:S01]  /*2480*/  FMUL R0, R15.reuse, R3 ;  /* 0x000000030f007220 */ /* 0x040fe20000400000 */
[----:B------:R-:W-:Y:S01]  /*2490*/  FMUL R13, R15, R10 ;  /* 0x0000000a0f0d7220 */ /* 0x000fe20000400000 */
[----:B------:R-:W-:Y:S01]  /*24a0*/  FMUL R14, R32, R33 ;  /* 0x00000021200e7220 */ /* 0x000fe20000400000 */
[----:B------:R-:W-:Y:S01]  /*24b0*/  FMUL R2, R33, R2 ;  /* 0x0000000221027220 */ /* 0x000fe20000400000 */
[----:B------:R-:W-:Y:S01]  /*24c0*/  FMUL R0, R3, R0 ;  /* 0x0000000003007220 */ /* 0x000fe20000400000 */
[----:B------:R-:W-:Y:S01]  /*24d0*/  FMUL R10, R10, R13 ;  /* 0x0000000d0a0a7220 */ /* 0x000fe20000400000 */
[----:B------:R-:W-:Y:S01]  /*24e0*/  FFMA R14, R29, R17, R14 ;  /* 0x000000111d0e7223 */ /* 0x000fe2000000000e */
[-C--:B------:R-:W-:Y:S01]  /*24f0*/  FFMA R13, R39, R30.reuse, R2 ;  /* 0x0000001e270d7223 */ /* 0x080fe20000000002 */
[-C--:B------:R-:W-:Y:S01]  /*2500*/  FFMA R17, R42, R30.reuse, R11 ;  /* 0x0000001e2a117223 */ /* 0x080fe2000000000b */
[-C--:B------:R-:W-:Y:S01]  /*2510*/  FFMA R15, R41, R30.reuse, R0 ;  /* 0x0000001e290f7223 */ /* 0x080fe20000000000 */
[----:B------:R-:W-:Y:S01]  /*2520*/  FFMA R2, R35, R30, R10 ;  /* 0x0000001e23027223 */ /* 0x000fe2000000000a */
[----:B------:R-:W-:Y:S06]  /*2530*/  @P0 BRA `(.L_x_660) ;  /* 0x0000000400300947 */ /* 0x000fec0003800000 */
        /* <DEDUP_REMOVED lines=15> */
.L_x_662:
[----:B------:R-:W-:Y:S05]  /*2630*/  BSYNC.RECONVERGENT B3 ;  /* 0x0000000000037941 */ /* 0x000fea0003800200 */
.L_x_661:
[----:B------:R-:W-:Y:S01]  /*2640*/  VIADD R10, R3, 0xf3000000 ;  /* 0xf3000000030a7836 */ /* 0x000fe20000000000 */
[----:B------:R0:W1:Y:S01]  /*2650*/  MUFU.RSQ R0, R3 ;  /* 0x0000000300007308 */ /* 0x0000620000001400 */
[----:B------:R-:W-:Y:S03]  /*2660*/  BSSY.RECONVERGENT B0, `(.L_x_663) ;  /* 0x000000a000007945 */ /* 0x000fe60003800200 */
[----:B------:R-:W-:-:S13]  /*2670*/  ISETP.GT.U32.AND P0, PT, R10, 0x727fffff, PT ;  /* 0x727fffff0a00780c */ /* 0x000fda0003f04070 */
[----:B01----:R-:W-:Y:S05]  /*2680*/  @!P0 BRA `(.L_x_664) ;  /* 0x00000000000c8947 */ /* 0x003fea0003800000 */
[----:B------:R-:W-:-:S07]  /*2690*/  MOV R10, 0x26b0 ;  /* 0x000026b0000a7802 */ /* 0x000fce0000000f00 */
[----:B------:R-:W-:Y:S05]  /*26a0*/  CALL.REL.NOINC `($__internal_13_$__cuda_sm20_sqrt_rn_f32_slowpath) ;  /* 0x0000001800787944 */ /* 0x000fea0003c00000 */
[----:B------:R-:W-:Y:S05]  /*26b0*/  BRA `(.L_x_665) ;  /* 0x0000000000107947 */ /* 0x000fea0003800000 */
.L_x_664:
[C---:B------:R-:W-:Y:S01]  /*26c0*/  FMUL.FTZ R32, R0.reuse, R3 ;  /* 0x0000000300207220 */ /* 0x040fe20000410000 */
[----:B------:R-:W-:-:S03]  /*26d0*/  FMUL.FTZ R0, R0, 0.5 ;  /* 0x3f00000000007820 */ /* 0x000fc60000410000 */
[----:B------:R-:W-:-:S04]  /*26e0*/  FFMA R3, -R32, R32, R3 ;  /* 0x0000002020037223 */ /* 0x000fc80000000103 */
[----:B------:R-:W-:-:S07]  /*26f0*/  FFMA R32, R3, R0, R32 ;  /* 0x0000000003207223 */ /* 0x000fce0000000020 */
.L_x_665:
[----:B------:R-:W-:Y:S05]  /*2700*/  BSYNC.RECONVERGENT B0 ;  /* 0x0000000000007941 */ /* 0x000fea0003800200 */
.L_x_663:
[----:B------:R-:W0:Y:S01]  /*2710*/  LDC R29, c[0x0][0x11dc] ;  /* 0x00047700ff1d7b82 */ /* 0x000e220000000800 */
[----:B------:R-:W-:Y:S01]  /*2720*/  BSSY.RECONVERGENT B3, `(.L_x_666) ;  /* 0x0000010000037945 */ /* 0x000fe20003800200 */
[----:B0-----:R-:W0:Y:S08]  /*2730*/  MUFU.RCP R0, R29 ;  /* 0x0000001d00007308 */ /* 0x001e300000001000 */
[----:B------:R-:W1:Y:S01]  /*2740*/  FCHK P0, R18, R29 ;  /* 0x0000001d12007302 */ /* 0x000e620000000000 */
[----:B0-----:R-:W-:-:S04]  /*2750*/  FFMA R3, R0, -R29, 1 ;  /* 0x3f80000000037423 */ /* 0x001fc8000000081d */
[----:B------:R-:W-:Y:S01]  /*2760*/  FFMA R3, R0, R3, R0 ;  /* 0x0000000300037223 */ /* 0x000fe20000000000 */
[----:B------:R-:W-:-:S03]  /*2770*/  FADD R0, R32, UR9 ;  /* 0x0000000920007e21 */ /* 0x000fc60008000000 */
        /* <DEDUP_REMOVED lines=10> */
.L_x_667:
[----:B------:R-:W-:Y:S05]  /*2820*/  BSYNC.RECONVERGENT B3 ;  /* 0x0000000000037941 */ /* 0x000fea0003800200 */
.L_x_666:
[----:B------:R-:W0:Y:S01]  /*2830*/  MUFU.RCP R3, R0 ;  /* 0x0000000000037308 */ /* 0x000e220000001000 */
[----:B------:R-:W-:Y:S07]  /*2840*/  BSSY.RECONVERGENT B3, `(.L_x_668) ;  /* 0x000000b000037945 */ /* 0x000fee0003800200 */
        /* <DEDUP_REMOVED lines=8> */
[----:B------:R-:W-:-:S07]  /*28d0*/  MOV R10, 0x28f0 ;  /* 0x000028f0000a7802 */ /* 0x000fce0000000f00 */
[----:B------:R-:W-:Y:S05]  /*28e0*/  CALL.REL.NOINC `($__internal_14_$__cuda_sm3x_div_rn_noftz_f32_slowpath) ;  /* 0x00000018003c7944 */ /* 0x000fea0003c00000 */
.L_x_669:
[----:B------:R-:W-:Y:S05]  /*28f0*/  BSYNC.RECONVERGENT B3 ;  /* 0x0000000000037941 */ /* 0x000fea0003800200 */
.L_x_668:
[----:B------:R-:W-:Y:S01]  /*2900*/  FFMA R3, -R3, UR10, R28 ;  /* 0x0000000a03037c23 */ /* 0x000fe2000800011c */
[----:B------:R-:W-:Y:S01]  /*2910*/  MOV R30, UR6 ;  /* 0x00000006001e7c02 */ /* 0x000fe20008000f00 */
[----:B------:R-:W-:Y:S01]  /*2920*/  IMAD.WIDE R10, R25, 0x4, R8 ;  /* 0x00000004190a7825 */ /* 0x000fe200078e0208 */
[----:B------:R-:W-:-:S03]  /*2930*/  SHF.R.S32.HI R31, RZ, 0x1f, R25 ;  /* 0x0000001fff1f7819 */ /* 0x000fc60000011419 */
[----:B------:R-:W-:Y:S01]  /*2940*/  FMUL R0, R3, UR17 ;  /* 0x0000001103007c20 */ /* 0x000fe20008400000 */
[----:B------:R-:W-:Y:S01]  /*2950*/  MOV R34, UR7 ;  /* 0x0000000700227c02 */ /* 0x000fe20008000f00 */
[C---:B------:R-:W-:Y:S01]  /*2960*/  IMAD.WIDE R28, R25.reuse, 0x4, R4 ;  /* 0x00000004191c7825 */ /* 0x040fe200078e0204 */
[----:B------:R-:W-:Y:S01]  /*2970*/  IADD3 R30, P0, P1, R30, UR12, R25 ;  /* 0x0000000c1e1e7c10 */ /* 0x000fe2000f91e019 */
[----:B------:R0:W-:Y:S01]  /*2980*/  STG.E desc[UR18][R10.64], R3 ;  /* 0x000000030a007986 */ /* 0x0001e2000c101912 */
[----:B------:R-:W-:Y:S01]  /*2990*/  FMNMX R20, R20, |R3|, !PT ;  /* 0x4000000314147209 */ /* 0x000fe20007800000 */
[----:B------:R-:W-:Y:S01]  /*29a0*/  IMAD.WIDE R32, R25, 0x4, R6 ;  /* 0x0000000419207825 */ /* 0x000fe200078e0206 */
[----:B------:R-:W-:Y:S01]  /*29b0*/  IADD3.X R31, PT, PT, R34, UR27, R31, P0, P1 ;  /* 0x0000001b221f7c10 */ /* 0x000fe200087e241f */
[----:B------:R0:W-:Y:S01]  /*29c0*/  STG.E desc[UR18][R28.64], R18 ;  /* 0x000000121c007986 */ /* 0x0001e2000c101912 */
[----:B------:R-:W-:-:S03]  /*29d0*/  F2FP.SATFINITE.E4M3.F32.PACK_AB_MERGE_C R25, RZ, R0, RZ ;  /* 0x00000000ff19723e */ /* 0x000fc600048070ff */
[----:B------:R0:W-:Y:S04]  /*29e0*/  STG.E desc[UR18][R32.64], R17 ;  /* 0x0000001120007986 */ /* 0x0001e8000c101912 */
[----:B------:R0:W-:Y:S02]  /*29f0*/  STG.E.U8 desc[UR18][R30.64], R25 ;  /* 0x000000191e007986 */ /* 0x0001e4000c101112 */
.L_x_660:
[----:B------:R-:W-:Y:S05]  /*2a00*/  BSYNC.RECONVERGENT B2 ;  /* 0x0000000000027941 */ /* 0x000fea0003800200 */
.L_x_659:
[----:B------:R-:W-:Y:S01]  /*2a10*/  ISETP.GE.AND P0, PT, R23, UR13, PT ;  /* 0x0000000d17007c0c */ /* 0x000fe2000bf06270 */
[----:B------:R-:W-:-:S12]  /*2a20*/  BSSY.RECONVERGENT B2, `(.L_x_670) ;  /* 0x000004e000027945 */ /* 0x000fd80003800200 */
[----:B------:R-:W-:Y:S05]  /*2a30*/  @P0 BRA `(.L_x_671) ;  /* 0x0000000400300947 */ /* 0x000fea0003800000 */
[----:B0-----:R-:W0:Y:S01]  /*2a40*/  LDC R18, c[0x0][0x11e0] ;  /* 0x00047800ff127b82 */ /* 0x001e220000000800 */
        /* <DEDUP_REMOVED lines=14> */
.L_x_673:
[----:B------:R-:W-:Y:S05]  /*2b30*/  BSYNC.RECONVERGENT B3 ;  /* 0x0000000000037941 */ /* 0x000fea0003800200 */
.L_x_672:
[----:B------:R-:W-:Y:S01]  /*2b40*/  IADD3 R10, PT, PT, R3, -0xd000000, RZ ;  /* 0xf3000000030a7810 */ /* 0x000fe20007ffe0ff */
[----:B------:R0:W1:Y:S01]  /*2b50*/  MUFU.RSQ R0, R3 ;  /* 0x0000000300007308 */ /* 0x0000620000001400 */
[----:B------:R-:W-:Y:S02]  /*2b60*/  BSSY.RECONVERGENT B0, `(.L_x_674) ;  /* 0x000000a000007945 */ /* 0x000fe40003800200 */
[----:B------:R-:W-:-:S13]  /*2b70*/  ISETP.GT.U32.AND P0, PT, R10, 0x727fffff, PT ;  /* 0x727fffff0a00780c */ /* 0x000fda0003f04070 */
[----:B0-----:R-:W-:Y:S05]  /*2b80*/  @!P0 BRA `(.L_x_675) ;  /* 0x00000000000c8947 */ /* 0x001fea0003800000 */
[----:B------:R-:W-:-:S07]  /*2b90*/  MOV R10, 0x2bb0 ;  /* 0x00002bb0000a7802 */ /* 0x000fce0000000f00 */
[----:B-1----:R-:W-:Y:S05]  /*2ba0*/  CALL.REL.NOINC `($__internal_13_$__cuda_sm20_sqrt_rn_f32_slowpath) ;  /* 0x0000001400387944 */ /* 0x002fea0003c00000 */
[----:B------:R-:W-:Y:S05]  /*2bb0*/  BRA `(.L_x_676) ;  /* 0x0000000000107947 */ /* 0x000fea0003800000 */
.L_x_675:
[C---:B-1----:R-:W-:Y:S01]  /*2bc0*/  FMUL.FTZ R32, R0.reuse, R3 ;  /* 0x0000000300207220 */ /* 0x042fe20000410000 */
[----:B------:R-:W-:-:S03]  /*2bd0*/  FMUL.FTZ R0, R0, 0.5 ;  /* 0x3f00000000007820 */ /* 0x000fc60000410000 */
[----:B------:R-:W-:-:S04]  /*2be0*/  FFMA R3, -R32, R32, R3 ;  /* 0x0000002020037223 */ /* 0x000fc80000000103 */
[----:B------:R-:W-:-:S07]  /*2bf0*/  FFMA R32, R3, R0, R32 ;  /* 0x0000000003207223 */ /* 0x000fce0000000020 */
.L_x_676:
[----:B------:R-:W-:Y:S05]  /*2c00*/  BSYNC.RECONVERGENT B0 ;  /* 0x0000000000007941 */ /* 0x000fea0003800200 */
.L_x_674:
        /* <DEDUP_REMOVED lines=17> */
.L_x_678:
[----:B------:R-:W-:Y:S05]  /*2d20*/  BSYNC.RECONVERGENT B3 ;  /* 0x0000000000037941 */ /* 0x000fea0003800200 */
.L_x_677:
        /* <DEDUP_REMOVED lines=10> */
[----:B------:R-:W-:-:S07]  /*2dd0*/  MOV R10, 0x2df0 ;  /* 0x00002df0000a7802 */ /* 0x000fce0000000f00 */
[----:B------:R-:W-:Y:S05]  /*2de0*/  CALL.REL.NOINC `($__internal_14_$__cuda_sm3x_div_rn_noftz_f32_slowpath) ;  /* 0x0000001000fc7944 */ /* 0x000fea0003c00000 */
.L_x_680:
[----:B------:R-:W-:Y:S05]  /*2df0*/  BSYNC.RECONVERGENT B3 ;  /* 0x0000000000037941 */ /* 0x000fea0003800200 */
.L_x_679:
        /* <DEDUP_REMOVED lines=9> */
[----:B------:R-:W-:Y:S01]  /*2e90*/  F2FP.SATFINITE.E4M3.F32.PACK_AB_MERGE_C R17, RZ, R0, RZ ;  /* 0x00000000ff11723e */ /* 0x000fe200048070ff */
[----:B------:R-:W-:Y:S01]  /*2ea0*/  IMAD.WIDE R32, R23, 0x4, R6 ;  /* 0x0000000417207825 */ /* 0x000fe200078e0206 */
[----:B------:R-:W-:Y:S01]  /*2eb0*/  IADD3.X R11, PT, PT, R18, UR27, R11, P0, P1 ;  /* 0x0000001b120b7c10 */ /* 0x000fe200087e240b */
[----:B------:R1:W-:Y:S01]  /*2ec0*/  STG.E desc[UR18][R28.64], R16 ;  /* 0x000000101c007986 */ /* 0x0003e2000c101912 */
[----:B------:R-:W-:-:S03]  /*2ed0*/  FMNMX R20, R20, |R3|, !PT ;  /* 0x4000000314147209 */ /* 0x000fc60007800000 */
[----:B------:R1:W-:Y:S04]  /*2ee0*/  STG.E desc[UR18][R32.64], R15 ;  /* 0x0000000f20007986 */ /* 0x0003e8000c101912 */
[----:B------:R1:W-:Y:S02]  /*2ef0*/  STG.E.U8 desc[UR18][R10.64], R17 ;  /* 0x000000110a007986 */ /* 0x0003e4000c101112 */
.L_x_671:
[----:B------:R-:W-:Y:S05]  /*2f00*/  BSYNC.RECONVERGENT B2 ;  /* 0x0000000000027941 */ /* 0x000fea0003800200 */
.L_x_670:
[----:B------:R-:W2:Y:S01]  /*2f10*/  LDC R0, c[0x0][0x11e0] ;  /* 0x00047800ff007b82 */ /* 0x000ea20000000800 */
[----:B------:R-:W-:Y:S01]  /*2f20*/  ISETP.GE.AND P0, PT, R21, UR13, PT ;  /* 0x0000000d15007c0c */ /* 0x000fe2000bf06270 */
[----:B------:R-:W-:-:S12]  /*2f30*/  BSSY.RECONVERGENT B2, `(.L_x_681) ;  /* 0x000004e000027945 */ /* 0x000fd80003800200 */
[----:B------:R-:W-:Y:S05]  /*2f40*/  @P0 BRA `(.L_x_682) ;  /* 0x0000000400300947 */ /* 0x000fea0003800000 */
[----:B012---:R-:W0:Y:S01]  /*2f50*/  MUFU.RCP R3, R0 ;  /* 0x0000000000037308 */ /* 0x007e220000001000 */
[----:B------:R-:W-:Y:S07]  /*2f60*/  BSSY.RECONVERGENT B3, `(.L_x_683) ;  /* 0x000000d000037945 */ /* 0x000fee0003800200 */
        /* <DEDUP_REMOVED lines=12> */
.L_x_684:
[----:B------:R-:W-:Y:S05]  /*3030*/  BSYNC.RECONVERGENT B3 ;  /* 0x0000000000037941 */ /* 0x000fea0003800200 */
.L_x_683:
        /* <DEDUP_REMOVED lines=8> */
.L_x_686:
[C---:B-1----:R-:W-:Y:S01]  /*30c0*/  FMUL.FTZ R32, R10.reuse, R3 ;  /* 0x000000030a207220 */ /* 0x042fe20000410000 */
[----:B------:R-:W-:-:S03]  /*30d0*/  FMUL.FTZ R10, R10, 0.5 ;  /* 0x3f0000000a0a7820 */ /* 0x000fc60000410000 */
[----:B------:R-:W-:-:S04]  /*30e0*/  FFMA R3, -R32, R32, R3 ;  /* 0x0000002020037223 */ /* 0x000fc80000000103 */
[----:B------:R-:W-:-:S07]  /*30f0*/  FFMA R32, R3, R10, R32 ;  /* 0x0000000a03207223 */ /* 0x000fce0000000020 */
.L_x_687:
[----:B------:R-:W-:Y:S05]  /*3100*/  BSYNC.RECONVERGENT B0 ;  /* 0x0000000000007941 */ /* 0x000fea0003800200 */
.L_x_685:
[----:B------:R-:W0:Y:S01]  /*3110*/  LDC R17, c[0x0][0x11dc] ;  /* 0x00047700ff117b82 */ /* 0x000e220000000800 */
[----:B------:R-:W-:Y:S01]  /*3120*/  BSSY.RECONVERGENT B3, `(.L_x_688) ;  /* 0x0000010000037945 */ /* 0x000fe20003800200 */
[----:B------:R-:W-:Y:S01]  /*3130*/  FADD R15, R32, UR9 ;  /* 0x00000009200f7e21 */ /* 0x000fe20008000000 */
        /* <DEDUP_REMOVED lines=13> */
[----:B------:R-:W-:-:S07]  /*3210*/  MOV R10, R3 ;  /* 0x00000003000a7202 */ /* 0x000fce0000000f00 */
.L_x_689:
[----:B------:R-:W-:Y:S05]  /*3220*/  BSYNC.RECONVERGENT B3 ;  /* 0x0000000000037941 */ /* 0x000fea0003800200 */
.L_x_688:
        /* <DEDUP_REMOVED lines=13> */
.L_x_691:
[----:B------:R-:W-:Y:S05]  /*3300*/  BSYNC.RECONVERGENT B3 ;  /* 0x0000000000037941 */ /* 0x000fea0003800200 */
.L_x_690:
[----:B------:R-:W-:Y:S02]  /*3310*/  IMAD.U32 R10, RZ, RZ, UR6 ;  /* 0x00000006ff0a7e24 */ /* 0x000fe4000f8e00ff */
[----:B------:R-:W-:Y:S01]  /*3320*/  FFMA R3, -R3, UR10, R26 ;  /* 0x0000000a03037c23 */ /* 0x000fe2000800011a */
[----:B------:R-:W-:Y:S01]  /*3330*/  SHF.R.S32.HI R11, RZ, 0x1f, R21 ;  /* 0x0000001fff0b7819 */ /* 0x000fe20000011415 */
[----:B------:R-:W-:Y:S01]  /*3340*/  IMAD.WIDE R16, R21, 0x4, R8 ;  /* 0x0000000415107825 */ /* 0x000fe200078e0208 */
[----:B------:R-:W-:-:S03]  /*3350*/  MOV R18, UR7 ;  /* 0x0000000700127c02 */ /* 0x000fc60008000f00 */
[----:B------:R-:W-:Y:S01]  /*3360*/  FMUL R15, R3, UR17 ;  /* 0x00000011030f7c20 */ /* 0x000fe20008400000 */
        /* <DEDUP_REMOVED lines=10> */
.L_x_682:
[----:B------:R-:W-:Y:S05]  /*3410*/  BSYNC.RECONVERGENT B2 ;  /* 0x0000000000027941 */ /* 0x000fea0003800200 */
.L_x_681:
[----:B------:R-:W-:Y:S01]  /*3420*/  ISETP.GE.AND P0, PT, R19, UR13, PT ;  /* 0x0000000d13007c0c */ /* 0x000fe2000bf06270 */
[----:B------:R-:W-:-:S12]  /*3430*/  BSSY.RECONVERGENT B2, `(.L_x_692) ;  /* 0x000004d000027945 */ /* 0x000fd80003800200 */
[----:B------:R-:W-:Y:S05]  /*3440*/  @P0 BRA `(.L_x_693) ;  /* 0x00000004002c0947 */ /* 0x000fea0003800000 */
[----:B0123--:R-:W0:Y:S01]  /*3450*/  MUFU.RCP R3, R0 ;  /* 0x0000000000037308 */ /* 0x00fe220000001000 */
        /* <DEDUP_REMOVED lines=13> */
.L_x_695:
[----:B------:R-:W-:Y:S05]  /*3530*/  BSYNC.RECONVERGENT B3 ;  /* 0x0000000000037941 */ /* 0x000fea0003800200 */
.L_x_694:
        /* <DEDUP_REMOVED lines=8> */
.L_x_697:
[C---:B------:R-:W-:Y:S01]  /*35c0*/  FMUL.FTZ R32, R0.reuse, R3 ;  /* 0x0000000300207220 */ /* 0x040fe20000410000 */
[----:B------:R-:W-:-:S03]  /*35d0*/  FMUL.FTZ R0, R0, 0.5 ;  /* 0x3f00000000007820 */ /* 0x000fc60000410000 */
[----:B------:R-:W-:-:S04]  /*35e0*/  FFMA R3, -R32, R32, R3 ;  /* 0x0000002020037223 */ /* 0x000fc80000000103 */
[----:B------:R-:W-:-:S07]  /*35f0*/  FFMA R32, R3, R0, R32 ;  /* 0x0000000003207223 */ /* 0x000fce0000000020 */
.L_x_698:
[----:B------:R-:W-:Y:S05]  /*3600*/  BSYNC.RECONVERGENT B0 ;  /* 0x0000000000007941 */ /* 0x000fea0003800200 */
.L_x_696:
        /* <DEDUP_REMOVED lines=17> */
.L_x_700:
[----:B------:R-:W-:Y:S05]  /*3720*/  BSYNC.RECONVERGENT B3 ;  /* 0x0000000000037941 */ /* 0x000fea0003800200 */
.L_x_699:
        /* <DEDUP_REMOVED lines=12> */
.L_x_702:
[----:B------:R-:W-:Y:S05]  /*37f0*/  BSYNC.RECONVERGENT B3 ;  /* 0x0000000000037941 */ /* 0x000fea0003800200 */
.L_x_701:
        /* <DEDUP_REMOVED lines=16> */
.L_x_693:
[----:B------:R-:W-:Y:S05]  /*3900*/  BSYNC.RECONVERGENT B2 ;  /* 0x0000000000027941 */ /* 0x000fea0003800200 */
.L_x_692:
[----:B------:R-:W-:-:S04]  /*3910*/  ULEA UR4, UR26, UR4, 0x2 ;  /* 0x000000041a047291 */ /* 0x000fc8000f8e10ff */
[----:B------:R-:W-:-:S09]  /*3920*/  UISETP.GE.AND UP0, UPT, UR4, UR13, UPT ;  /* 0x0000000d0400728c */ /* 0x000fd2000bf06270 */
[----:B------:R-:W-:Y:S05]  /*3930*/  BRA.U !UP0, `(.L_x_703) ;  /* 0xffffffe5086c7547 */ /* 0x000fea000b83ffff */
.L_x_612:
[----:B01-34-:R-:W0:Y:S01]  /*3940*/  SHFL.DOWN PT, R3, R20, 0x10, 0x1f ;  /* 0x0a001f0014037f89 */ /* 0x01be2200000e0000 */
[C---:B------:R-:W-:Y:S02]  /*3950*/  LOP3.LUT P0, RZ, R22.reuse, 0x1f, RZ, 0xc0, !PT ;  /* 0x0000001f16ff7812 */ /* 0x040fe4000780c0ff */
[----:B------:R-:W-:-:S11]  /*3960*/  ISETP.GT.U32.AND P1, PT, R22, 0x1f, PT ;  /* 0x0000001f1600780c */ /* 0x000fd60003f24070 */
[----:B------:R-:W1:Y:S01]  /*3970*/  @!P0 S2R R9, SR_CgaCtaId ;  /* 0x0000000000098919 */ /* 0x000e620000008800 */
[----:B------:R-:W-:Y:S02]  /*3980*/  @!P0 MOV R6, 0x400 ;  /* 0x0000040000068802 */ /* 0x000fe40000000f00 */
[----:B------:R-:W-:-:S04]  /*3990*/  @!P0 SHF.R.U32.HI R4, RZ, 0x3, R22 ;  /* 0x00000003ff048819 */ /* 0x000fc80000011616 */
[----:B------:R-:W-:Y:S02]  /*39a0*/  @!P0 LOP3.LUT R4, R4, 0x7c, RZ, 0xc0, !PT ;  /* 0x0000007c04048812 */ /* 0x000fe400078ec0ff */
[----:B0-----:R-:W-:-:S05]  /*39b0*/  FMNMX R3, R3, R20, !PT ;  /* 0x0000001403037209 */ /* 0x001fca0007800000 */
[----:B--2---:R-:W0:Y:S02]  /*39c0*/  SHFL.DOWN PT, R0, R3, 0x8, 0x1f ;  /* 0x09001f0003007f89 */ /* 0x004e2400000e0000 */
[----:B0-----:R-:W-:Y:S02]  /*39d0*/  FMNMX R0, R3, R0, !PT ;  /* 0x0000000003007209 */ /* 0x001fe40007800000 */
[----:B-1----:R-:W-:-:S03]  /*39e0*/  @!P0 LEA R3, R9, R6, 0x18 ;  /* 0x0000000609038211 */ /* 0x002fc600078ec0ff */
[----:B------:R-:W0:Y:S01]  /*39f0*/  SHFL.DOWN PT, R5, R0, 0x4, 0x1f ;  /* 0x08801f0000057f89 */ /* 0x000e2200000e0000 */
[----:B------:R-:W-:Y:S02]  /*3a00*/  @!P0 IADD3 R3, PT, PT, R4, R3, RZ ;  /* 0x0000000304038210 */ /* 0x000fe40007ffe0ff */
[----:B0-----:R-:W-:-:S05]  /*3a10*/  FMNMX R5, R0, R5, !PT ;  /* 0x0000000500057209 */ /* 0x001fca0007800000 */
[----:B------:R-:W0:Y:S02]  /*3a20*/  SHFL.DOWN PT, R2, R5, 0x2, 0x1f ;  /* 0x08401f0005027f89 */ /* 0x000e2400000e0000 */
[----:B0-----:R-:W-:-:S05]  /*3a30*/  FMNMX R2, R5, R2, !PT ;  /* 0x0000000205027209 */ /* 0x001fca0007800000 */
[----:B------:R-:W0:Y:S02]  /*3a40*/  SHFL.DOWN PT, R7, R2, 0x1, 0x1f ;  /* 0x08201f0002077f89 */ /* 0x000e2400000e0000 */
[----:B0-----:R-:W-:-:S05]  /*3a50*/  FMNMX R0, R2, R7, !PT ;  /* 0x0000000702007209 */ /* 0x001fca0007800000 */
[----:B------:R0:W-:Y:S01]  /*3a60*/  @!P0 STS [R3], R0 ;  /* 0x0000000003008388 */ /* 0x0001e20000000800 */
[----:B------:R-:W-:Y:S06]  /*3a70*/  BAR.SYNC.DEFER_BLOCKING 0x0 ;  /* 0x0000000000007b1d */ /* 0x000fec0000010000 */
[----:B------:R-:W-:Y:S05]  /*3a80*/  @P1 EXIT ;  /* 0x000000000000194d */ /* 0x000fea0003800000 */
[----:B------:R-:W-:-:S13]  /*3a90*/  ISETP.GT.U32.AND P0, PT, R22, 0xf, PT ;  /* 0x0000000f1600780c */ /* 0x000fda0003f04070 */
[----:B0-----:R-:W0:Y:S01]  /*3aa0*/  @!P0 S2R R3, SR_CgaCtaId ;  /* 0x0000000000038919 */ /* 0x001e220000008800 */
[----:B------:R-:W-:-:S04]  /*3ab0*/  @!P0 MOV R0, 0x400 ;  /* 0x0000040000008802 */ /* 0x000fc80000000f00 */
[----:B0-----:R-:W-:Y:S01]  /*3ac0*/  @!P0 LEA R3, R3, R0, 0x18 ;  /* 0x0000000003038211 */ /* 0x001fe200078ec0ff */
[----:B------:R-:W-:-:S03]  /*3ad0*/  IMAD.MOV.U32 R0, RZ, RZ, RZ ;  /* 0x000000ffff007224 */ /* 0x000fc600078e00ff */
[----:B------:R-:W-:-:S05]  /*3ae0*/  @!P0 LEA R2, R22, R3, 0x2 ;  /* 0x0000000316028211 */ /* 0x000fca00078e10ff */
[----:B------:R-:W0:Y:S01]  /*3af0*/  @!P0 LDS R0, [R2] ;  /* 0x0000000002008984 */ /* 0x000e220000000800 */
[----:B------:R-:W-:-:S03]  /*3b00*/  ISETP.NE.AND P0, PT, R22, RZ, PT ;  /* 0x000000ff1600720c */ /* 0x000fc60003f05270 */
[----:B0-----:R-:W0:Y:S02]  /*3b10*/  SHFL.DOWN PT, R3, R0, 0x8, 0x1f ;  /* 0x09001f0000037f89 */ /* 0x001e2400000e0000 */
[----:B0-----:R-:W-:-:S05]  /*3b20*/  FMNMX R3, R3, R0, !PT ;  /* 0x0000000003037209 */ /* 0x001fca0007800000 */
[----:B------:R-:W0:Y:S02]  /*3b30*/  SHFL.DOWN PT, R4, R3, 0x4, 0x1f ;  /* 0x08801f0003047f89 */ /* 0x000e2400000e0000 */
[----:B0-----:R-:W-:-:S05]  /*3b40*/  FMNMX R4, R3, R4, !PT ;  /* 0x0000000403047209 */ /* 0x001fca0007800000 */
[----:B------:R-:W0:Y:S02]  /*3b50*/  SHFL.DOWN PT, R5, R4, 0x2, 0x1f ;  /* 0x08401f0004057f89 */ /* 0x000e2400000e0000 */
[----:B0-----:R-:W-:-:S05]  /*3b60*/  FMNMX R5, R4, R5, !PT ;  /* 0x0000000504057209 */ /* 0x001fca0007800000 */
[----:B------:R0:W1:Y:S01]  /*3b70*/  SHFL.DOWN PT, R6, R5, 0x1, 0x1f ;  /* 0x08201f0005067f89 */ /* 0x00006200000e0000 */
[----:B------:R-:W-:Y:S05]  /*3b80*/  @P0 EXIT ;  /* 0x000000000000094d */ /* 0x000fea0003800000 */
[----:B------:R-:W-:Y:S01]  /*3b90*/  UISETP.NE.U32.AND UP0, UPT, UR22, URZ, UPT ;  /* 0x000000ff1600728c */ /* 0x000fe2000bf05070 */
[----:B------:R-:W-:Y:S02]  /*3ba0*/  ISETP.NE.U32.AND P0, PT, RZ, UR20, PT ;  /* 0x00000014ff007c0c */ /* 0x000fe4000bf05070 */
[----:B01----:R-:W-:Y:S01]  /*3bb0*/  FMNMX R5, R5, R6, !PT ;  /* 0x0000000605057209 */ /* 0x003fe20007800000 */
[----:B------:R-:W-:Y:S01]  /*3bc0*/  UISETP.NE.AND.EX UP0, UPT, UR23, URZ, UPT, UP0 ;  /* 0x000000ff1700728c */ /* 0x000fe2000bf05300 */
[----:B------:R-:W-:-:S08]  /*3bd0*/  ISETP.NE.AND.EX P0, PT, RZ, UR21, PT, P0 ;  /* 0x00000015ff007c0c */ /* 0x000fd0000bf05300 */
[----:B------:R-:W-:Y:S05]  /*3be0*/  BRA.U !UP0, `(.L_x_704) ;  /* 0x00000001080c7547 */ /* 0x000fea000b800000 */
[----:B------:R-:W-:Y:S02]  /*3bf0*/  MOV R2, UR22 ;  /* 0x0000001600027c02 */ /* 0x000fe40008000f00 */
[----:B------:R-:W-:-:S05]  /*3c00*/  MOV R3, UR23 ;  /* 0x0000001700037c02 */ /* 0x000fca0008000f00 */
[----:B------:R0:W-:Y:S02]  /*3c10*/  REDG.E.MAX.S32.STRONG.GPU desc[UR18][R2.64], R5 ;  /* 0x000000050200798e */ /* 0x0001e4000d12e312 */
.L_x_704:
[----:B------:R-:W-:Y:S05]  /*3c20*/  @!P0 EXIT ;  /* 0x000000000000894d */ /* 0x000fea0003800000 */
[----:B------:R-:W-:-:S04]  /*3c30*/  UIADD3 UR4, UPT, UPT, UR17, 0x1800000, URZ ;  /* 0x0180000011047890 */ /* 0x000fc8000fffe0ff */
[----:B------:R-:W-:-:S04]  /*3c40*/  ULOP3.LUT UR4, UR4, 0x7f800000, URZ, 0xc0, !UPT ;  /* 0x7f80000004047892 */ /* 0x000fc8000f8ec0ff */
[----:B------:R-:W-:-:S09]  /*3c50*/  UISETP.GT.U32.AND UP0, UPT, UR4, 0x1ffffff, UPT ;  /* 0x01ffffff0400788c */ /* 0x000fd2000bf04070 */
[----:B------:R-:W-:Y:S05]  /*3c60*/  BRA.U UP0, `(.L_x_705) ;  /* 0x0000000100107547 */ /* 0x000fea000b800000 */
[----:B------:R-:W-:Y:S01]  /*3c70*/  IMAD.U32 R0, RZ, RZ, UR17 ;  /* 0x00000011ff007e24 */ /* 0x000fe2000f8e00ff */
[----:B------:R-:W-:-:S07]  /*3c80*/  MOV R7, 0x3ca0 ;  /* 0x00003ca000077802 */ /* 0x000fce0000000f00 */
[----:B0-----:R-:W-:Y:S05]  /*3c90*/  CALL.REL.NOINC `($__internal_12_$__cuda_sm20_rcp_rn_f32_slowpath) ;  /* 0x0000000000287944 */ /* 0x001fea0003c00000 */
[----:B------:R-:W-:Y:S05]  /*3ca0*/  BRA `(.L_x_706) ;  /* 0x0000000000147947 */ /* 0x000fea0003800000 */
.L_x_705:
[----:B0-----:R-:W0:Y:S01]  /*3cb0*/  MUFU.RCP R5, UR17 ;  /* 0x0000001100057d08 */ /* 0x001e220008001000 */
[----:B------:R-:W-:-:S05]  /*3cc0*/  MOV R0, UR17 ;  /* 0x0000001100007c02 */ /* 0x000fca0008000f00 */
[----:B0-----:R-:W-:-:S04]  /*3cd0*/  FFMA R0, R5, R0, -1 ;  /* 0xbf80000005007423 */ /* 0x001fc80000000000 */
[----:B------:R-:W-:-:S04]  /*3ce0*/  FADD.FTZ R0, -R0, -RZ ;  /* 0x800000ff00007221 */ /* 0x000fc80000010100 */
[----:B------:R-:W-:-:S07]  /*3cf0*/  FFMA R5, R5, R0, R5 ;  /* 0x0000000005057223 */ /* 0x000fce0000000005 */
.L_x_706:
[----:B------:R-:W-:Y:S02]  /*3d00*/  MOV R2, UR20 ;  /* 0x0000001400027c02 */ /* 0x000fe40008000f00 */
[----:B------:R-:W-:-:S05]  /*3d10*/  MOV R3, UR21 ;  /* 0x0000001500037c02 */ /* 0x000fca0008000f00 */
[----:B------:R-:W-:Y:S01]  /*3d20*/  STG.E desc[UR18][R2.64], R5 ;  /* 0x0000000502007986 */ /* 0x000fe2000c101912 */
[----:B------:R-:W-:Y:S05]  /*3d30*/  EXIT ;  /* 0x000000000000794d */ /* 0x000fea0003800000 */
        .weak           $__internal_12_$__cuda_sm20_rcp_rn_f32_slowpath
        .type           $__internal_12_$__cuda_sm20_rcp_rn_f32_slowpath,@function
        .size           $__internal_12_$__cuda_sm20_rcp_rn_f32_slowpath,($__internal_13_$__cuda_sm20_sqrt_rn_f32_slowpath - $__internal_12_$__cuda_sm20_rcp_rn_f32_slowpath)
$__internal_12_$__cuda_sm20_rcp_rn_f32_slowpath:
[----:B------:R-:W-:-:S05]  /*3d40*/  IMAD.SHL.U32 R2, R0, 0x2, RZ ;  /* 0x0000000200027824 */ /* 0x000fca00078e00ff */
[----:B------:R-:W-:-:S04]  /*3d50*/  SHF.R.U32.HI R8, RZ, 0x18, R2 ;  /* 0x00000018ff087819 */ /* 0x000fc80000011602 */
[----:B------:R-:W-:-:S13]  /*3d60*/  ISETP.NE.U32.AND P0, PT, R8, RZ, PT ;  /* 0x000000ff0800720c */ /* 0x000fda0003f05070 */
[----:B------:R-:W-:Y:S05]  /*3d70*/  @P0 BRA `(.L_x_707) ;  /* 0x00000000002c0947 */ /* 0x000fea0003800000 */
[----:B------:R-:W-:-:S04]  /*3d80*/  SHF.L.U32 R2, R0, 0x1, RZ ;  /* 0x0000000100027819 */ /* 0x000fc800000006ff */
[----:B------:R-:W-:-:S13]  /*3d90*/  ISETP.NE.AND P0, PT, R2, RZ, PT ;  /* 0x000000ff0200720c */ /* 0x000fda0003f05270 */
[----:B------:R2:W3:Y:S01]  /*3da0*/  @!P0 MUFU.RCP R2, R0 ;  /* 0x0000000000028308 */ /* 0x0004e20000001000 */
[----:B------:R-:W-:Y:S05]  /*3db0*/  @!P0 BRA `(.L_x_708) ;  /* 0x0000000000a48947 */ /* 0x000fea0003800000 */
[----:B------:R-:W-:-:S04]  /*3dc0*/  FFMA R3, R0, 1.84467440737095516160e+19, RZ ;  /* 0x5f80000000037823 */ /* 0x000fc800000000ff */
[----:B--2---:R-:W3:Y:S02]  /*3dd0*/  MUFU.RCP R0, R3 ;  /* 0x0000000300007308 */ /* 0x004ee40000001000 */
[----:B---3--:R-:W-:-:S04]  /*3de0*/  FFMA R2, R3, R0, -1 ;  /* 0xbf80000003027423 */ /* 0x008fc80000000000 */
[----:B------:R-:W-:-:S04]  /*3df0*/  FADD.FTZ R5, -R2, -RZ ;  /* 0x800000ff02057221 */ /* 0x000fc80000010100 */
[----:B------:R-:W-:-:S04]  /*3e00*/  FFMA R0, R0, R5, R0 ;  /* 0x0000000500007223 */ /* 0x000fc80000000000 */
[----:B------:R-:W-:Y:S01]  /*3e10*/  FFMA R2, R0, 1.84467440737095516160e+19, RZ ;  /* 0x5f80000000027823 */ /* 0x000fe200000000ff */
[----:B------:R-:W-:Y:S06]  /*3e20*/  BRA `(.L_x_708) ;  /* 0x0000000000887947 */ /* 0x000fec0003800000 */
.L_x_707:
[----:B------:R-:W-:-:S04]  /*3e30*/  IADD3 R9, PT, PT, R8, -0xfd, RZ ;  /* 0xffffff0308097810 */ /* 0x000fc80007ffe0ff */
[----:B------:R-:W-:-:S13]  /*3e40*/  ISETP.GT.U32.AND P0, PT, R9, 0x1, PT ;  /* 0x000000010900780c */ /* 0x000fda0003f04070 */
[----:B------:R-:W-:Y:S05]  /*3e50*/  @P0 BRA `(.L_x_709) ;  /* 0x0000000000780947 */ /* 0x000fea0003800000 */
[----:B------:R-:W-:Y:S01]  /*3e60*/  LOP3.LUT R2, R0, 0x7fffff, RZ, 0xc0, !PT ;  /* 0x007fffff00027812 */ /* 0x000fe200078ec0ff */
[----:B------:R-:W-:-:S03]  /*3e70*/  HFMA2 R6, -RZ, RZ, 0, 1.78813934326171875e-07 ;  /* 0x00000003ff067431 */ /* 0x000fc600000001ff */
[----:B------:R-:W-:-:S04]  /*3e80*/  LOP3.LUT R2, R2, 0x3f800000, RZ, 0xfc, !PT ;  /* 0x3f80000002027812 */ /* 0x000fc800078efcff */
[----:B------:R-:W0:Y:S01]  /*3e90*/  MUFU.RCP R3, R2 ;  /* 0x0000000200037308 */ /* 0x000e220000001000 */
[----:B------:R-:W-:Y:S01]  /*3ea0*/  SHF.L.U32 R6, R6, R9, RZ ;  /* 0x0000000906067219 */ /* 0x000fe200000006ff */
[----:B0-----:R-:W-:-:S04]  /*3eb0*/  FFMA R4, R2, R3, -1 ;  /* 0xbf80000002047423 */ /* 0x001fc80000000003 */
[----:B------:R-:W-:-:S04]  /*3ec0*/  FADD.FTZ R4, -R4, -RZ ;  /* 0x800000ff04047221 */ /* 0x000fc80000010100 */
[CCC-:B------:R-:W-:Y:S01]  /*3ed0*/  FFMA.RM R5, R3.reuse, R4.reuse, R3.reuse ;  /* 0x0000000403057223 */ /* 0x1c0fe20000004003 */
[----:B------:R-:W-:-:S04]  /*3ee0*/  FFMA.RP R4, R3, R4, R3 ;  /* 0x0000000403047223 */ /* 0x000fc80000008003 */
[C---:B------:R-:W-:Y:S02]  /*3ef0*/  LOP3.LUT R3, R5.reuse, 0x7fffff, RZ, 0xc0, !PT ;  /* 0x007fffff05037812 */ /* 0x040fe400078ec0ff */
[----:B------:R-:W-:Y:S02]  /*3f00*/  FSETP.NEU.FTZ.AND P0, PT, R5, R4, PT ;  /* 0x000000040500720b */ /* 0x000fe40003f1d000 */
[----:B------:R-:W-:Y:S02]  /*3f10*/  LOP3.LUT R3, R3, 0x800000, RZ, 0xfc, !PT ;  /* 0x0080000003037812 */ /* 0x000fe400078efcff */
[----:B------:R-:W-:Y:S02]  /*3f20*/  SEL R4, RZ, 0xffffffff, !P0 ;  /* 0xffffffffff047807 */ /* 0x000fe40004000000 */
[----:B------:R-:W-:-:S03]  /*3f30*/  LOP3.LUT R6, R6, R3, RZ, 0xc0, !PT ;  /* 0x0000000306067212 */ /* 0x000fc600078ec0ff */
[----:B------:R-:W-:Y:S01]  /*3f40*/  IMAD.MOV R4, RZ, RZ, -R4 ;  /* 0x000000ffff047224 */ /* 0x000fe200078e0a04 */
[----:B------:R-:W-:-:S04]  /*3f50*/  SHF.R.U32.HI R6, RZ, R9, R6 ;  /* 0x00000009ff067219 */ /* 0x000fc80000011606 */
[----:B------:R-:W-:Y:S02]  /*3f60*/  LOP3.LUT P1, RZ, R4, R9, R3, 0xf8, !PT ;  /* 0x0000000904ff7212 */ /* 0x000fe4000782f803 */
[C---:B------:R-:W-:Y:S02]  /*3f70*/  LOP3.LUT P0, RZ, R6.reuse, 0x1, RZ, 0xc0, !PT ;  /* 0x0000000106ff7812 */ /* 0x040fe4000780c0ff */
[----:B------:R-:W-:-:S04]  /*3f80*/  LOP3.LUT P2, RZ, R6, 0x2, RZ, 0xc0, !PT ;  /* 0x0000000206ff7812 */ /* 0x000fc8000784c0ff */
[----:B------:R-:W-:Y:S02]  /*3f90*/  PLOP3.LUT P0, PT, P0, P1, P2, 0xe0, 0x0 ;  /* 0x000000000000781c */ /* 0x000fe40000703c20 */
[----:B------:R-:W-:Y:S02]  /*3fa0*/  LOP3.LUT P1, RZ, R0, 0x7fffff, RZ, 0xc0, !PT ;  /* 0x007fffff00ff7812 */ /* 0x000fe4000782c0ff */
[----:B------:R-:W-:-:S04]  /*3fb0*/  SEL R2, RZ, 0x1, !P0 ;  /* 0x00000001ff027807 */ /* 0x000fc80004000000 */
[----:B------:R-:W-:-:S04]  /*3fc0*/  IADD3 R2, PT, PT, -R2, RZ, RZ ;  /* 0x000000ff02027210 */ /* 0x000fc80007ffe1ff */
[----:B------:R-:W-:Y:S02]  /*3fd0*/  ISETP.GE.AND P0, PT, R2, RZ, PT ;  /* 0x000000ff0200720c */ /* 0x000fe40003f06270 */
[----:B------:R-:W-:-:S04]  /*3fe0*/  IADD3 R2, PT, PT, R8, -0xfc, RZ ;  /* 0xffffff0408027810 */ /* 0x000fc80007ffe0ff */
[----:B------:R-:W-:-:S07]  /*3ff0*/  SHF.R.U32.HI R3, RZ, R2, R3 ;  /* 0x00000002ff037219 */ /* 0x000fce0000011603 */
[----:B------:R-:W-:-:S05]  /*4000*/  @!P0 IADD3 R3, PT, PT, R3, 0x1, RZ ;  /* 0x0000000103038810 */ /* 0x000fca0007ffe0ff */
[----:B------:R-:W-:-:S05]  /*4010*/  @!P1 IMAD.SHL.U32 R3, R3, 0x2, RZ ;  /* 0x0000000203039824 */ /* 0x000fca00078e00ff */
[----:B------:R-:W-:Y:S01]  /*4020*/  LOP3.LUT R2, R3, 0x80000000, R0, 0xf8, !PT ;  /* 0x8000000003027812 */ /* 0x000fe200078ef800 */
[----:B------:R-:W-:Y:S06]  /*4030*/  BRA `(.L_x_708) ;  /* 0x0000000000047947 */ /* 0x000fec0003800000 */
.L_x_709:
[----:B------:R0:W1:Y:S02]  /*4040*/  MUFU.RCP R2, R0 ;  /* 0x0000000000027308 */ /* 0x0000640000001000 */
.L_x_708:
[----:B-1-3--:R-:W-:Y:S02]  /*4050*/  MOV R5, R2 ;  /* 0x0000000200057202 */ /* 0x00afe40000000f00 */
[----:B------:R-:W-:Y:S02]  /*4060*/  MOV R2, R7 ;  /* 0x0000000700027202 */ /* 0x000fe40000000f00 */
[----:B------:R-:W-:-:S04]  /*4070*/  MOV R3, 0x0 ;  /* 0x0000000000037802 */ /* 0x000fc80000000f00 */
[----:B0-2---:R-:W-:Y:S05]  /*4080*/  RET.REL.NODEC R2 `(_Z25multi_tensor_apply_kernelI18TensorListMetadataILi5ELb1EEN18transformer_engine17multi_tensor_adam17AdamFunctorMasterI13__nv_fp8_e4m313__nv_bfloat16fiEEJffffffNS3_10adamMode_tEfEEvlPViT_T0_DpT1_) ;  /* 0xffffffbc02dc7950 */ /* 0x005fea0003c3ffff */
        .weak           $__internal_13_$__cuda_sm20_sqrt_rn_f32_slowpath
        .type           $__internal_13_$__cuda_sm20_sqrt_rn_f32_slowpath,@function
        .size           $__internal_13_$__cuda_sm20_sqrt_rn_f32_slowpath,($__internal_14_$__cuda_sm3x_div_rn_noftz_f32_slowpath - $__internal_13_$__cuda_sm20_sqrt_rn_f32_slowpath)
$__internal_13_$__cuda_sm20_sqrt_rn_f32_slowpath:
        /* <DEDUP_REMOVED lines=10> */
[----:B------:R-:W-:-:S04]  /*4130*/  @P0 FFMA R35, R3, 1.84467440737095516160e+19, RZ ;  /* 0x5f80000003230823 */ /* 0x000fc800000000ff */
[----:B------:R-:W0:Y:S02]  /*4140*/  @P0 MUFU.RSQ R36, R35 ;  /* 0x0000002300240308 */ /* 0x000e240000001400 */
[----:B0-----:R-:W-:Y:S01]  /*4150*/  @P0 FMUL.FTZ R34, R35, R36 ;  /* 0x0000002423220220 */ /* 0x001fe20000410000 */
[----:B------:R-:W-:-:S03]  /*4160*/  @P0 FMUL.FTZ R11, R36, 0.5 ;  /* 0x3f000000240b0820 */ /* 0x000fc60000410000 */
[----:B------:R-:W-:-:S04]  /*4170*/  @P0 FADD.FTZ R32, -R34, -RZ ;  /* 0x800000ff22200221 */ /* 0x000fc80000010100 */
[----:B------:R-:W-:Y:S01]  /*4180*/  @P0 FFMA R37, R34, R32, R35 ;  /* 0x0000002022250223 */ /* 0x000fe20000000023 */
[----:B------:R-:W-:-:S03]  /*4190*/  @!P0 MOV R32, R3 ;  /* 0x0000000300208202 */ /* 0x000fc60000000f00 */
[----:B------:R-:W-:-:S04]  /*41a0*/  @P0 FFMA R11, R37, R11, R34 ;  /* 0x0000000b250b0223 */ /* 0x000fc80000000022 */
[----:B------:R-:W-:-:S07]  /*41b0*/  @P0 FMUL.FTZ R32, R11, 2.3283064365386962891e-10 ;  /* 0x2f8000000b200820 */ /* 0x000fce0000410000 */
.L_x_710:
[----:B------:R-:W-:-:S04]  /*41c0*/  HFMA2 R11, -RZ, RZ, 0, 0 ;  /* 0x00000000ff0b7431 */ /* 0x000fc800000001ff */
[----:B------:R-:W-:Y:S05]  /*41d0*/  RET.REL.NODEC R10 `(_Z25multi_tensor_apply_kernelI18TensorListMetadataILi5ELb1EEN18transformer_engine17multi_tensor_adam17AdamFunctorMasterI13__nv_fp8_e4m313__nv_bfloat16fiEEJffffffNS3_10adamMode_tEfEEvlPViT_T0_DpT1_) ;  /* 0xffffffbc0a887950 */ /* 0x000fea0003c3ffff */
        .weak           $__internal_14_$__cuda_sm3x_div_rn_noftz_f32_slowpath
        .type           $__internal_14_$__cuda_sm3x_div_rn_noftz_f32_slowpath,@function
        .size           $__internal_14_$__cuda_sm3x_div_rn_noftz_f32_slowpath,(.L_x_5882 - $__internal_14_$__cuda_sm3x_div_rn_noftz_f32_slowpath)
$__internal_14_$__cuda_sm3x_div_rn_noftz_f32_slowpath:
[----:B------:R-:W-:Y:S01]  /*41e0*/  SHF.R.U32.HI R11, RZ, 0x17, R3 ;  /* 0x00000017ff0b7819 */ /* 0x000fe20000011603 */
[----:B------:R-:W-:Y:S01]  /*41f0*/  BSSY.RECONVERGENT B0, `(.L_x_711) ;  /* 0x0000062000007945 */ /* 0x000fe20003800200 */
[----:B------:R-:W-:Y:S02]  /*4200*/  SHF.R.U32.HI R36, RZ, 0x17, R35 ;  /* 0x00000017ff247819 */ /* 0x000fe40000011623 */
[----:B------:R-:W-:Y:S02]  /*4210*/  LOP3.LUT R11, R11, 0xff, RZ, 0xc0, !PT ;  /* 0x000000ff0b0b7812 */ /* 0x000fe400078ec0ff */
[----:B------:R-:W-:-:S03]  /*4220*/  LOP3.LUT R36, R36, 0xff, RZ, 0xc0, !PT ;  /* 0x000000ff24247812 */ /* 0x000fc600078ec0ff */
[----:B------:R-:W-:Y:S01]  /*4230*/  VIADD R34, R11, 0xffffffff ;  /* 0xffffffff0b227836 */ /* 0x000fe20000000000 */
[----:B------:R-:W-:-:S04]  /*4240*/  IADD3 R37, PT, PT, R36, -0x1, RZ ;  /* 0xffffffff24257810 */ /* 0x000fc80007ffe0ff */
        /* <DEDUP_REMOVED lines=10> */
[----:B------:R-:W-:Y:S02]  /*42f0*/  FSETP.NEU.FTZ.AND P1, PT, |R35|, +INF , PT ;  /* 0x7f8000002300780b */ /* 0x000fe40003f3d200 */
        /* <DEDUP_REMOVED lines=12> */
[----:B------:R-:W-:Y:S02]  /*43c0*/  @!P0 IMAD.MOV.U32 R32, RZ, RZ, -0x40 ;  /* 0xffffffc0ff208424 */ /* 0x000fe400078e00ff */
[----:B------:R-:W-:Y:S01]  /*43d0*/  @!P0 FFMA R35, R35, 1.84467440737095516160e+19, RZ ;  /* 0x5f80000023238823 */ /* 0x000fe200000000ff */
[----:B------:R-:W-:Y:S02]  /*43e0*/  @!P1 FFMA R3, R3, 1.84467440737095516160e+19, RZ ;  /* 0x5f80000003039823 */ /* 0x000fe400000000ff */
[----:B------:R-:W-:-:S07]  /*43f0*/  @!P1 IADD3 R32, PT, PT, R32, 0x40, RZ ;  /* 0x0000004020209810 */ /* 0x000fce0007ffe0ff */
.L_x_712:
[----:B------:R-:W-:Y:S01]  /*4400*/  LEA R40, R11, 0xc0800000, 0x17 ;  /* 0xc08000000b287811 */ /* 0x000fe200078eb8ff */
[----:B------:R-:W-:Y:S01]  /*4410*/  BSSY.RECONVERGENT B1, `(.L_x_717) ;  /* 0x0000036000017945 */ /* 0x000fe20003800200 */
[----:B------:R-:W-:Y:S02]  /*4420*/  IADD3 R36, PT, PT, R36, -0x7f, RZ ;  /* 0xffffff8124247810 */ /* 0x000fe40007ffe0ff */
[----:B------:R-:W-:-:S03]  /*4430*/  IADD3 R40, PT, PT, -R40, R3, RZ ;  /* 0x0000000328287210 */ /* 0x000fc60007ffe1ff */
[----:B------:R-:W-:Y:S01]  /*4440*/  IMAD R3, R36, -0x800000, R35 ;  /* 0xff80000024037824 */ /* 0x000fe200078e0223 */
[----:B------:R-:W0:Y:S01]  /*4450*/  MUFU.RCP R37, R40 ;  /* 0x0000002800257308 */ /* 0x000e220000001000 */
[----:B------:R-:W-:-:S04]  /*4460*/  FADD.FTZ R34, -R40, -RZ ;  /* 0x800000ff28227221 */ /* 0x000fc80000010100 */
[----:B0-----:R-:W-:-:S04]  /*4470*/  FFMA R38, R37, R34, 1 ;  /* 0x3f80000025267423 */ /* 0x001fc80000000022 */
[----:B------:R-:W-:-:S04]  /*4480*/  FFMA R38, R37, R38, R37 ;  /* 0x0000002625267223 */ /* 0x000fc80000000025 */
[----:B------:R-:W-:-:S04]  /*4490*/  FFMA R35, R3, R38, RZ ;  /* 0x0000002603237223 */ /* 0x000fc800000000ff */
[----:B------:R-:W-:-:S04]  /*44a0*/  FFMA R37, R34, R35, R3 ;  /* 0x0000002322257223 */ /* 0x000fc80000000003 */
[----:B------:R-:W-:Y:S01]  /*44b0*/  FFMA R37, R38, R37, R35 ;  /* 0x0000002526257223 */ /* 0x000fe20000000023 */
[----:B------:R-:W-:-:S03]  /*44c0*/  IADD3 R35, PT, PT, R36, 0x7f, -R11 ;  /* 0x0000007f24237810 */ /* 0x000fc60007ffe80b */
[----:B------:R-:W-:Y:S02]  /*44d0*/  FFMA R34, R34, R37, R3 ;  /* 0x0000002522227223 */ /* 0x000fe40000000003 */
[----:B------:R-:W-:Y:S02]  /*44e0*/  IMAD.IADD R32, R35, 0x1, R32 ;  /* 0x0000000123207824 */ /* 0x000fe400078e0220 */
        /* <DEDUP_REMOVED lines=17> */
[C---:B------:R-:W-:Y:S02]  /*4600*/  IADD3 R34, PT, PT, R11.reuse, 0x20, RZ ;  /* 0x000000200b227810 */ /* 0x040fe40007ffe0ff */
[----:B------:R-:W-:Y:S02]  /*4610*/  LOP3.LUT R32, R32, 0x7fffff, RZ, 0xc0, !PT ;  /* 0x007fffff20207812 */ /* 0x000fe400078ec0ff */
[C---:B------:R-:W-:Y:S02]  /*4620*/  ISETP.NE.AND P3, PT, R11.reuse, RZ, PT ;  /* 0x000000ff0b00720c */ /* 0x040fe40003f65270 */
[----:B------:R-:W-:Y:S02]  /*4630*/  LOP3.LUT R37, R32, 0x800000, RZ, 0xfc, !PT ;  /* 0x0080000020257812 */ /* 0x000fe400078efcff */
[----:B------:R-:W-:Y:S01]  /*4640*/  ISETP.NE.AND P1, PT, R11, RZ, PT ;  /* 0x000000ff0b00720c */ /* 0x000fe20003f25270 */
[----:B------:R-:W-:Y:S01]  /*4650*/  IMAD.MOV R11, RZ, RZ, -R11 ;  /* 0x000000ffff0b7224 */ /* 0x000fe200078e0a0b */
[----:B------:R-:W-:-:S02]  /*4660*/  SHF.L.U32 R34, R37, R34, RZ ;  /* 0x0000002225227219 */ /* 0x000fc400000006ff */
[----:B------:R-:W-:Y:S02]  /*4670*/  FSETP.NEU.FTZ.AND P0, PT, R35, R38, PT ;  /* 0x000000262300720b */ /* 0x000fe40003f1d000 */
[----:B------:R-:W-:Y:S02]  /*4680*/  SEL R32, R11, RZ, P3 ;  /* 0x000000ff0b207207 */ /* 0x000fe40001800000 */
[----:B------:R-:W-:Y:S02]  /*4690*/  ISETP.NE.AND P1, PT, R34, RZ, P1 ;  /* 0x000000ff2200720c */ /* 0x000fe40000f25270 */
[----:B------:R-:W-:Y:S02]  /*46a0*/  SHF.R.U32.HI R34, RZ, R32, R37 ;  /* 0x00000020ff227219 */ /* 0x000fe40000011625 */
[----:B------:R-:W-:Y:S02]  /*46b0*/  PLOP3.LUT P0, PT, P0, P1, PT, 0xf8, 0x8f ;  /* 0x00000000008f781c */ /* 0x000fe40000703f70 */
[----:B------:R-:W-:-:S02]  /*46c0*/  SHF.R.U32.HI R32, RZ, 0x1, R34 ;  /* 0x00000001ff207819 */ /* 0x000fc40000011622 */
[----:B------:R-:W-:-:S04]  /*46d0*/  SEL R11, RZ, 0x1, !P0 ;  /* 0x00000001ff0b7807 */ /* 0x000fc80004000000 */
[----:B------:R-:W-:-:S04]  /*46e0*/  LOP3.LUT R11, R11, 0x1, R32, 0xf8, !PT ;  /* 0x000000010b0b7812 */ /* 0x000fc800078ef820 */
[----:B------:R-:W-:-:S04]  /*46f0*/  LOP3.LUT R11, R11, R34, RZ, 0xc0, !PT ;  /* 0x000000220b0b7212 */ /* 0x000fc800078ec0ff */
[----:B------:R-:W-:-:S04]  /*4700*/  IADD3 R32, PT, PT, R32, R11, RZ ;  /* 0x0000000b20207210 */ /* 0x000fc80007ffe0ff */
[----:B------:R-:W-:Y:S01]  /*4710*/  LOP3.LUT R3, R32, R3, RZ, 0xfc, !PT ;  /* 0x0000000320037212 */ /* 0x000fe200078efcff */
[----:B------:R-:W-:Y:S06]  /*4720*/  BRA `(.L_x_720) ;  /* 0x0000000000107947 */ /* 0x000fec0003800000 */
.L_x_719:
[----:B------:R-:W-:-:S04]  /*4730*/  LOP3.LUT R3, R3, 0x80000000, RZ, 0xc0, !PT ;  /* 0x8000000003037812 */ /* 0x000fc800078ec0ff */
[----:B------:R-:W-:Y:S01]  /*4740*/  LOP3.LUT R3, R3, 0x7f800000, RZ, 0xfc, !PT ;  /* 0x7f80000003037812 */ /* 0x000fe200078efcff */
[----:B------:R-:W-:Y:S06]  /*4750*/  BRA `(.L_x_720) ;  /* 0x0000000000047947 */ /* 0x000fec0003800000 */
.L_x_718:
[----:B------:R-:W-:-:S07]  /*4760*/  LEA R3, R32, R3, 0x17 ;  /* 0x0000000320037211 */ /* 0x000fce00078eb8ff */
.L_x_720:
[----:B------:R-:W-:Y:S05]  /*4770*/  BSYNC.RECONVERGENT B1 ;  /* 0x0000000000017941 */ /* 0x000fea0003800200 */
.L_x_717:
[----:B------:R-:W-:Y:S05]  /*4780*/  BRA `(.L_x_721) ;  /* 0x0000000000207947 */ /* 0x000fea0003800000 */
.L_x_716:
[----:B------:R-:W-:-:S04]  /*4790*/  LOP3.LUT R3, R3, 0x80000000, R35, 0x48, !PT ;  /* 0x8000000003037812 */ /* 0x000fc800078e4823 */
[----:B------:R-:W-:Y:S01]  /*47a0*/  LOP3.LUT R3, R3, 0x7f800000, RZ, 0xfc, !PT ;  /* 0x7f80000003037812 */ /* 0x000fe200078efcff */
[----:B------:R-:W-:Y:S06]  /*47b0*/  BRA `(.L_x_721) ;  /* 0x0000000000147947 */ /* 0x000fec0003800000 */
.L_x_715:
[----:B------:R-:W-:Y:S01]  /*47c0*/  LOP3.LUT R3, R3, 0x80000000, R35, 0x48, !PT ;  /* 0x8000000003037812 */ /* 0x000fe200078e4823 */
[----:B------:R-:W-:Y:S06]  /*47d0*/  BRA `(.L_x_721) ;  /* 0x00000000000c7947 */ /* 0x000fec0003800000 */
.L_x_714:
[----:B------:R-:W0:Y:S01]  /*47e0*/  MUFU.RSQ R3, -QNAN ;  /* 0xffc0000000037908 */ /* 0x000e220000001400 */
[----:B------:R-:W-:Y:S05]  /*47f0*/  BRA `(.L_x_721) ;  /* 0x0000000000047947 */ /* 0x000fea0003800000 */
.L_x_713:
[----:B------:R-:W-:-:S07]  /*4800*/  FADD.FTZ R3, R35, R3 ;  /* 0x0000000323037221 */ /* 0x000fce0000010000 */
.L_x_721:
[----:B------:R-:W-:Y:S05]  /*4810*/  BSYNC.RECONVERGENT B0 ;  /* 0x0000000000007941 */ /* 0x000fea0003800200 */
.L_x_711:
[----:B------:R-:W-:-:S04]  /*4820*/  HFMA2 R11, -RZ, RZ, 0, 0 ;  /* 0x00000000ff0b7431 */ /* 0x000fc800000001ff */
[----:B0-----:R-:W-:Y:S05]  /*4830*/  RET.REL.NODEC R10 `(_Z25multi_tensor_apply_kernelI18TensorListMetadataILi5ELb1EEN18transformer_engine17multi_tensor_adam17AdamFunctorMasterI13__nv_fp8_e4m313__nv_bfloat16fiEEJffffffNS3_10adamMode_tEfEEvlPViT_T0_DpT1_) ;  /* 0xffffffb40af07950 */ /* 0x001fea0003c3ffff */
.L_x_722:
        /* <DEDUP_REMOVED lines=12> */
.L_x_5882:


//--------------------- .text._Z25multi_tensor_apply_kernelI18TensorListMetadataILi5ELb1EEN18transformer_engine17multi_tensor_adam17AdamFunctorMasterI13__nv_fp8_e4m36__halffiEEJffffffNS3_10adamMode_tEfEEvlPViT_T0_DpT1_ --------------------------
	.section	.text._Z25multi_tensor_apply_kernelI18TensorListMetadataILi5ELb1EEN18transformer_engine17multi_tensor_adam17AdamFunctorMasterI13__nv_fp8_e4m36__halffiEEJffffffNS3_10adamMode_tEfEEvlPViT_T0_DpT1_,"ax",@progbits
	.align	128
        .global         _Z25multi_tensor_apply_kernelI18TensorListMetadataILi5ELb1EEN18transformer_engine17multi_tensor_adam17AdamFunctorMasterI13__nv_fp8_e4m36__halffiEEJffffffNS3_10adamMode_tEfEEvlPViT_T0_DpT1_
        .type           _Z25multi_tensor_apply_kernelI18TensorListMetadataILi5ELb1EEN18transformer_engine17multi_tensor_adam17AdamFunctorMasterI13__nv_fp8_e4m36__halffiEEJffffffNS3_10adamMode_tEfEEvlPViT_T0_DpT1_,@function
        .size           _Z25multi_tensor_apply_kernelI18TensorListMetadataILi5ELb1EEN18transformer_engine17multi_tensor_adam17AdamFunctorMasterI13__nv_fp8_e4m36__halffiEEJffffffNS3_10adamMode_tEfEEvlPViT_T0_DpT1_,(.L_x_5885 - _Z25multi_tensor_apply_kernelI18TensorListMetadataILi5ELb1EEN18transformer_engine17multi_tensor_adam17AdamFunctorMasterI13__nv_fp8_e4m36__halffiEEJffffffNS3_10adamMode_tEfEEvlPViT_T0_DpT1_)
        .other          _Z25multi_tensor_apply_kernelI18TensorListMetadataILi5ELb1EEN18transformer_engine17multi_tensor_adam17AdamFunctorMasterI13__nv_fp8_e4m36__halffiEEJffffffNS3_10adamMode_tEfEEvlPViT_T0_DpT1_,@"STO_CUDA_ENTRY STV_DEFAULT"
_Z25multi_tensor_apply_kernelI18TensorListMetadataILi5ELb1EEN18transformer_engine17multi_tensor_adam17AdamFunctorMasterI13__nv_fp8_e4m36__halffiEEJffffffNS3_10adamMode_tEfEEvlPViT_T0_DpT1_:
.text._Z25multi_tensor_apply_kernelI18TensorListMetadataILi5ELb1EEN18transformer_engine17multi_tensor_adam17AdamFunctorMasterI13__nv_fp8_e4m36__halffiEEJffffffNS3_10adamMode_tEfEEvlPViT_T0_DpT1_:
        /* <DEDUP_REMOVED lines=15> */
[----:B------:R-:W-:Y:S01]  /*00f0*/  HFMA2 R20, -RZ, RZ, 0, 0 ;  /* 0x00000000ff147431 */ /* 0x000fe200000001ff */
        /* <DEDUP_REMOVED lines=16> */
[----:B------:R-:W-:Y:S01]  /*0200*/  MOV R20, RZ ;  /* 0x000000ff00147202 */ /* 0x000fe20000000f00 */
        /* <DEDUP_REMOVED lines=11> */
[----:B------:R-:W-:Y:S01]  /*02c0*/  IMAD.U32 R4, RZ, RZ, UR28 ;  /* 0x0000001cff047e24 */ /* 0x000fe2000f8e00ff */
[----:B---3--:R-:W-:Y:S01]  /*02d0*/  UIADD3 UR14, UP2, UPT, UR10, UR14, URZ ;  /* 0x0000000e0a0e7290 */ /* 0x008fe2000ff5e0ff */
[----:B------:R-:W-:Y:S01]  /*02e0*/  MOV R6, UR29 ;  /* 0x0000001d00067c02 */ /* 0x000fe20008000f00 */
[----:B------:R-:W-:-:S02]  /*02f0*/  UIADD3.X UR4, UPT, UPT, UR5, UR15, URZ, UP0, !UPT ;  /* 0x0000000f05047290 */ /* 0x000fc400087fe4ff */
[----:B------:R-:W-:Y:S02]  /*0300*/  UIADD3.X UR8, UPT, UPT, UR9, UR15, URZ, UP1, !UPT ;  /* 0x0000000f09087290 */ /* 0x000fe40008ffe4ff */
[----:B------:R-:W-:Y:S01]  /*0310*/  UIADD3.X UR10, UPT, UPT, UR11, UR15, URZ, UP2, !UPT ;  /* 0x0000000f0b0a7290 */ /* 0x000fe200097fe4ff */
[----:B------:R-:W-:Y:S01]  /*0320*/  MOV R8, UR14 ;  /* 0x0000000e00087c02 */ /* 0x000fe20008000f00 */
[----:B------:R-:W0:Y:S01]  /*0330*/  LDCU.64 UR24, c[0x0][UR6+0x380] ;  /* 0x00007000061877ac */ /* 0x000e220008000a00 */
[----:B------:R-:W-:Y:S01]  /*0340*/  MOV R5, UR4 ;  /* 0x0000000400057c02 */ /* 0x000fe20008000f00 */
[----:B------:R-:W-:Y:S02]  /*0350*/  IMAD.U32 R7, RZ, RZ, UR8 ;  /* 0x00000008ff077e24 */ /* 0x000fe4000f8e00ff */
[----:B------:R-:W-:Y:S01]  /*0360*/  MOV R9, UR10 ;  /* 0x0000000a00097c02 */ /* 0x000fe20008000f00 */
        /* <DEDUP_REMOVED lines=8> */
.L_x_769:
[----:B012---:R-:W-:Y:S01]  /*03f0*/  IADD3 R25, PT, PT, R22, UR4, RZ ;  /* 0x0000000416197c10 */ /* 0x007fe2000fffe0ff */
[----:B------:R-:W-:Y:S01]  /*0400*/  HFMA2 R0, -RZ, RZ, 0, 0 ;  /* 0x00000000ff007431 */ /* 0x000fe200000001ff */
[----:B------:R-:W-:Y:S02]  /*0410*/  MOV R41, RZ ;  /* 0x000000ff00297202 */ /* 0x000fe40000000f00 */
[C---:B------:R-:W-:Y:S01]  /*0420*/  ISETP.GE.AND P2, PT, R25.reuse, UR13, PT ;  /* 0x0000000d19007c0c */ /* 0x040fe2000bf46270 */
[----:B--2---:R-:W-:-:S12]  /*0430*/  VIADD R23, R25, UR26 ;  /* 0x0000001a19177c36 */ /* 0x004fd80008000000 */
[----:B---3--:R-:W-:Y:S01]  /*0440*/  @!P2 IADD3 R2, P0, PT, R25, UR12, RZ ;  /* 0x0000000c1902ac10 */ /* 0x008fe2000ff1e0ff */
[C---:B------:R-:W-:Y:S01]  /*0450*/  VIADD R21, R23.reuse, UR26 ;  /* 0x0000001a17157c36 */ /* 0x040fe20008000000 */
[----:B------:R-:W-:Y:S01]  /*0460*/  ISETP.GE.AND P3, PT, R23, UR13, PT ;  /* 0x0000000d17007c0c */ /* 0x000fe2000bf66270 */
[C---:B------:R-:W-:Y:S01]  /*0470*/  @!P2 IMAD.WIDE R10, R25.reuse, 0x4, R4 ;  /* 0x00000004190aa825 */ /* 0x040fe200078e0204 */
[C---:B------:R-:W-:Y:S02]  /*0480*/  @!P2 LEA.HI.X.SX32 R3, R25.reuse, UR27, 0x1, P0 ;  /* 0x0000001b1903ac11 */ /* 0x040fe400080f0eff */
[C---:B0-----:R-:W-:Y:S01]  /*0490*/  @!P2 LEA R14, P0, R2.reuse, UR24, 0x1 ;  /* 0x00000018020eac11 */ /* 0x041fe2000f8008ff */
[----:B------:R-:W-:Y:S01]  /*04a0*/  @!P2 IMAD.WIDE R12, R25, 0x4, R6 ;  /* 0x00000004190ca825 */ /* 0x000fe200078e0206 */
[----:B------:R-:W-:Y:S01]  /*04b0*/  IADD3 R19, PT, PT, R21, UR26, RZ ;  /* 0x0000001a15137c10 */ /* 0x000fe2000fffe0ff */
[----:B------:R0:W2:Y:S01]  /*04c0*/  @!P2 LDG.E R0, desc[UR18][R10.64] ;  /* 0x000000120a00a981 */ /* 0x0000a2000c1e1900 */
[----:B------:R-:W-:-:S02]  /*04d0*/  @!P2 LEA.HI.X R15, R2, UR25, R3, 0x1, P0 ;  /* 0x00000019020fac11 */ /* 0x000fc400080f0c03 */
[----:B------:R-:W-:Y:S01]  /*04e0*/  ISETP.GE.AND P1, PT, R21, UR13, PT ;  /* 0x0000000d15007c0c */ /* 0x000fe2000bf26270 */
[----:B------:R-:W-:Y:S01]  /*04f0*/  HFMA2 R24, -RZ, RZ, 0, 0 ;  /* 0x00000000ff187431 */ /* 0x000fe200000001ff */
[----:B------:R1:W3:Y:S01]  /*0500*/  @!P2 LDG.E R41, desc[UR18][R12.64] ;  /* 0x000000120c29a981 */ /* 0x0002e2000c1e1900 */
[----:B------:R-:W-:Y:S01]  /*0510*/  ISETP.GE.AND P0, PT, R19, UR13, PT ;  /* 0x0000000d13007c0c */ /* 0x000fe2000bf06270 */
[----:B------:R-:W-:Y:S01]  /*0520*/  HFMA2 R33, -RZ, RZ, 0, 0 ;  /* 0x00000000ff217431 */ /* 0x000fe200000001ff */
[----:B------:R-:W-:Y:S01]  /*0530*/  @!P3 IADD3 R18, P4, PT, R23, UR12, RZ ;  /* 0x0000000c1712bc10 */ /* 0x000fe2000ff9e0ff */
[----:B------:R-:W4:Y:S01]  /*0540*/  @!P2 LDG.E.U16 R15, desc[UR18][R14.64] ;  /* 0x000000120e0fa981 */ /* 0x000f22000c1e1500 */
[--C-:B------:R-:W-:Y:S01]  /*0550*/  @!P2 IMAD.WIDE R2, R25, 0x4, R8.reuse ;  /* 0x000000041902a825 */ /* 0x100fe200078e0208 */
[----:B------:R-:W-:Y:S02]  /*0560*/  MOV R28, RZ ;  /* 0x000000ff001c7202 */ /* 0x000fe40000000f00 */
[C---:B0-----:R-:W-:Y:S01]  /*0570*/  @!P3 LEA.HI.X.SX32 R11, R23.reuse, UR27, 0x1, P4 ;  /* 0x0000001b170bbc11 */ /* 0x041fe2000a0f0eff */
[----:B------:R-:W-:Y:S01]  /*0580*/  @!P3 IMAD.WIDE R16, R23, 0x4, R8 ;  /* 0x000000041710b825 */ /* 0x000fe200078e0208 */
[----:B-1----:R-:W-:-:S02]  /*0590*/  @!P3 LEA R12, P4, R18, UR24, 0x1 ;  /* 0x00000018120cbc11 */ /* 0x002fc4000f8808ff */
[----:B------:R-:W-:Y:S01]  /*05a0*/  @!P1 IADD3 R30, P5, PT, R21, UR12, RZ ;  /* 0x0000000c151e9c10 */ /* 0x000fe2000ffbe0ff */
[----:B------:R0:W5:Y:S01]  /*05b0*/  @!P2 LDG.E R33, desc[UR18][R2.64] ;  /* 0x000000120221a981 */ /* 0x000162000c1e1900 */
[----:B------:R-:W-:Y:S01]  /*05c0*/  @!P3 LEA.HI.X R13, R18, UR25, R11, 0x1, P4 ;  /* 0x00000019120dbc11 */ /* 0x000fe2000a0f0c0b */
[----:B------:R-:W-:Y:S01]  /*05d0*/  @!P3 IMAD.WIDE R26, R23, 0x4, R4 ;  /* 0x00000004171ab825 */ /* 0x000fe200078e0204 */
[----:B------:R-:W-:Y:S01]  /*05e0*/  @!P0 IADD3 R29, P4, PT, R19, UR12, RZ ;  /* 0x0000000c131d8c10 */ /* 0x000fe2000ff9e0ff */
[----:B------:R1:W5:Y:S01]  /*05f0*/  @!P3 LDG.E R24, desc[UR18][R16.64] ;  /* 0x000000121018b981 */ /* 0x000362000c1e1900 */
[----:B------:R-:W-:Y:S01]  /*0600*/  MOV R18, RZ ;  /* 0x000000ff00127202 */ /* 0x000fe20000000f00 */
[C---:B------:R-:W-:Y:S02]  /*0610*/  @!P1 IMAD.WIDE R34, R21.reuse, 0x4, R8 ;  /* 0x0000000415229825 */ /* 0x040fe400078e0208 */
[----:B------:R-:W3:Y:S01]  /*0620*/  @!P3 LDG.E.U16 R32, desc[UR18][R12.64] ;  /* 0x000000120c20b981 */ /* 0x000ee2000c1e1500 */
[----:B0-----:R-:W-:-:S02]  /*0630*/  @!P1 LEA.HI.X.SX32 R3, R21, UR27, 0x1, P5 ;  /* 0x0000001b15039c11 */ /* 0x001fc4000a8f0eff */
[C---:B------:R-:W-:Y:S01]  /*0640*/  @!P1 LEA R2, P5, R30.reuse, UR24, 0x1 ;  /* 0x000000181e029c11 */ /* 0x040fe2000f8a08ff */
[----:B------:R0:W5:Y:S01]  /*0650*/  @!P1 LDG.E R18, desc[UR18][R34.64] ;  /* 0x0000001222129981 */ /* 0x000162000c1e1900 */
[----:B-1----:R-:W-:Y:S02]  /*0660*/  @!P0 LEA.HI.X.SX32 R16, R19, UR27, 0x1, P4 ;  /* 0x0000001b13108c11 */ /* 0x002fe4000a0f0eff */
[C---:B------:R-:W-:Y:S01]  /*0670*/  @!P0 LEA R42, P4, R29.reuse, UR24, 0x1 ;  /* 0x000000181d2a8c11 */ /* 0x040fe2000f8808ff */
[----:B------:R-:W-:Y:S01]  /*0680*/  HFMA2 R44, -RZ, RZ, 0, 0 ;  /* 0x00000000ff2c7431 */ /* 0x000fe200000001ff */
[----:B------:R-:W-:Y:S01]  /*0690*/  @!P1 LEA.HI.X R3, R30, UR25, R3, 0x1, P5 ;  /* 0x000000191e039c11 */ /* 0x000fe2000a8f0c03 */
[----:B------:R-:W5:Y:S01]  /*06a0*/  @!P3 LDG.E R28, desc[UR18][R26.64] ;  /* 0x000000121a1cb981 */ /* 0x000f62000c1e1900 */
[----:B------:R-:W-:Y:S02]  /*06b0*/  @!P0 LEA.HI.X R43, R29, UR25, R16, 0x1, P4 ;  /* 0x000000191d2b8c11 */ /* 0x000fe4000a0f0c10 */
[----:B------:R-:W-:Y:S01]  /*06c0*/  CS2R R16, SRZ ;  /* 0x0000000000107805 */ /* 0x000fe2000001ff00 */
[----:B------:R-:W1:Y:S01]  /*06d0*/  LDC R30, c[0x0][0x11d4] ;  /* 0x00047500ff1e7b82 */ /* 0x000e620000000800 */
[----:B0-----:R-:W-:Y:S01]  /*06e0*/  @!P0 IMAD.WIDE R34, R19, 0x4, R6 ;  /* 0x0000000413228825 */ /* 0x001fe200078e0206 */
[----:B------:R0:W3:Y:S04]  /*06f0*/  @!P1 LDG.E.U16 R40, desc[UR18][R2.64] ;  /* 0x0000001202289981 */ /* 0x0000e8000c1e1500 */
[----:B------:R-:W3:Y:S04]  /*0700*/  @!P0 LDG.E.U16 R42, desc[UR18][R42.64] ;  /* 0x000000122a2a8981 */ /* 0x000ee8000c1e1500 */
[----:B------:R-:W5:Y:S01]  /*0710*/  @!P0 LDG.E R17, desc[UR18][R34.64] ;  /* 0x0000001222118981 */ /* 0x000f62000c1e1900 */
[----:B0-----:R-:W0:Y:S01]  /*0720*/  LDC.64 R2, c[0x0][0x11d8] ;  /* 0x00047600ff027b82 */ /* 0x001e220000000a00 */
[----:B------:R-:W-:-:S02]  /*0730*/  HFMA2 R29, -RZ, RZ, 0, 0 ;  /* 0x00000000ff1d7431 */ /* 0x000fc400000001ff */
[----:B------:R-:W-:Y:S01]  /*0740*/  @!P1 IMAD.WIDE R38, R21, 0x4, R4 ;  /* 0x0000000415269825 */ /* 0x000fe200078e0204 */
[----:B------:R-:W-:-:S03]  /*0750*/  MOV R27, RZ ;  /* 0x000000ff001b7202 */ /* 0x000fc60000000f00 */
[--C-:B------:R-:W-:Y:S01]  /*0760*/  @!P1 IMAD.WIDE R36, R21, 0x4, R6.reuse ;  /* 0x0000000415249825 */ /* 0x100fe200078e0206 */
[----:B------:R-:W5:Y:S03]  /*0770*/  @!P1 LDG.E R29, desc[UR18][R38.64] ;  /* 0x00000012261d9981 */ /* 0x000f66000c1e1900 */
[----:B------:R-:W-:Y:S02]  /*0780*/  IMAD.MOV.U32 R31, RZ, RZ, RZ ;  /* 0x000000ffff1f7224 */ /* 0x000fe400078e00ff */
[----:B------:R-:W-:Y:S01]  /*0790*/  @!P3 IMAD.WIDE R10, R23, 0x4, R6 ;  /* 0x00000004170ab825 */ /* 0x000fe200078e0206 */
[----:B------:R-:W5:Y:S03]  /*07a0*/  @!P1 LDG.E R27, desc[UR18][R36.64] ;  /* 0x00000012241b9981 */ /* 0x000f66000c1e1900 */
[----:B------:R-:W-:Y:S01]  /*07b0*/  IMAD.MOV.U32 R14, RZ, RZ, RZ ;  /* 0x000000ffff0e7224 */ /* 0x000fe200078e00ff */
[----:B------:R0:W5:Y:S02]  /*07c0*/  @!P3 LDG.E R31, desc[UR18][R10.64] ;  /* 0x000000120a1fb981 */ /* 0x000164000c1e1900 */
[----:B0-----:R-:W0:Y:S01]  /*07d0*/  MUFU.RCP R26, R3 ;  /* 0x00000003001a7308 */ /* 0x001e220000001000 */
[----:B------:R-:W-:-:S04]  /*07e0*/  @!P0 IMAD.WIDE R12, R19, 0x4, R4 ;  /* 0x00000004130c8825 */ /* 0x000fc800078e0204 */
[----:B------:R-:W-:Y:S01]  /*07f0*/  @!P0 IMAD.WIDE R10, R19, 0x4, R8 ;  /* 0x00000004130a8825 */ /* 0x000fe200078e0208 */
[----:B------:R1:W5:Y:S04]  /*0800*/  @!P0 LDG.E R14, desc[UR18][R12.64] ;  /* 0x000000120c0e8981 */ /* 0x000368000c1e1900 */
[----:B------:R2:W5:Y:S01]  /*0810*/  @!P0 LDG.E R16, desc[UR18][R10.64] ;  /* 0x000000120a108981 */ /* 0x000562000c1e1900 */
[----:B0-----:R-:W-:Y:S01]  /*0820*/  FFMA R37, R26, -R3, 1 ;  /* 0x3f8000001a257423 */ /* 0x001fe20000000803 */
[----:B-1----:R-:W-:-:S03]  /*0830*/  FADD R13, -R2, 1 ;  /* 0x3f800000020d7421 */ /* 0x002fc60000000100 */
[----:B------:R-:W-:Y:S01]  /*0840*/  FFMA R37, R26, R37, R26 ;  /* 0x000000251a257223 */ /* 0x000fe2000000001a */
[----:B------:R-:W-:Y:S01]  /*0850*/  HFMA2 R26, -RZ, RZ, 0, 0 ;  /* 0x00000000ff1a7431 */ /* 0x000fe200000001ff */
[----:B------:R-:W-:Y:S01]  /*0860*/  BSSY.RECONVERGENT B2, `(.L_x_725) ;  /* 0x0000018000027945 */ /* 0x000fe20003800200 */
[----:B------:R-:W-:Y:S02]  /*0870*/  IMAD.MOV.U32 R12, RZ, RZ, RZ ;  /* 0x000000ffff0c7224 */ /* 0x000fe400078e00ff */
[----:B----4-:R-:W-:Y:S02]  /*0880*/  @!P2 HADD2.F32 R44, -RZ, R15.H0_H0 ;  /* 0x2000000fff2ca230 */ /* 0x010fe40000004100 */
[----:B------:R-:W-:-:S04]  /*0890*/  FADD R15, -R30, 1 ;  /* 0x3f8000001e0f7421 */ /* 0x000fc80000000100 */
[----:B------:R-:W-:-:S04]  /*08a0*/  FMUL R39, R15, R44 ;  /* 0x0000002c0f277220 */ /* 0x000fc80000400000 */
[----:B--2---:R-:W-:-:S04]  /*08b0*/  FFMA R0, R0, R30, R39 ;  /* 0x0000001e00007223 */ /* 0x004fc80000000027 */
[----:B------:R-:W0:Y:S01]  /*08c0*/  FCHK P4, R0, R3 ;  /* 0x0000000300007302 */ /* 0x000e220000080000 */
[----:B------:R-:W-:Y:S01]  /*08d0*/  FMUL R11, R13, R44 ;  /* 0x0000002c0d0b7220 */ /* 0x000fe20000400000 */
[----:B------:R-:W-:-:S03]  /*08e0*/  FFMA R10, R0, R37, RZ ;  /* 0x00000025000a7223 */ /* 0x000fc600000000ff */
[----:B------:R-:W-:Y:S01]  /*08f0*/  FMUL R44, R11, R44 ;  /* 0x0000002c0b2c7220 */ /* 0x000fe20000400000 */
[----:B------:R-:W-:Y:S01]  /*0900*/  FFMA R39, R10, -R3, R0 ;  /* 0x800000030a277223 */ /* 0x000fe20000000000 */
[----:B------:R-:W-:Y:S01]  /*0910*/  MOV R30, RZ ;  /* 0x000000ff001e7202 */ /* 0x000fe20000000f00 */
[----:B---3--:R-:W-:Y:S02]  /*0920*/  @!P3 HADD2.F32 R30, -RZ, R32.H0_H0 ;  /* 0x20000020ff1eb230 */ /* 0x008fe40000004100 */
[----:B------:R-:W-:Y:S01]  /*0930*/  FFMA R2, R41, R2, R44 ;  /* 0x0000000229027223 */ /* 0x000fe2000000002c */
[----:B------:R-:W-:Y:S01]  /*0940*/  FFMA R39, R37, R39, R10 ;  /* 0x0000002725277223 */ /* 0x000fe2000000000a */
[----:B------:R-:W-:Y:S02]  /*0950*/  @!P1 HADD2.F32 R26, -RZ, R40.H0_H0 ;  /* 0x20000028ff1a9230 */ /* 0x000fe40000004100 */
[----:B------:R-:W-:Y:S01]  /*0960*/  @!P0 HADD2.F32 R12, -RZ, R42.H0_H0 ;  /* 0x2000002aff0c8230 */ /* 0x000fe20000004100 */
[----:B0-----:R-:W-:Y:S06]  /*0970*/  @!P4 BRA `(.L_x_726) ;  /* 0x000000000018c947 */ /* 0x001fec0003800000 */
[----:B------:R-:W0:Y:S01]  /*0980*/  LDCU UR10, c[0x0][0x11dc] ;  /* 0x00023b80ff0a77ac */ /* 0x000e220008000800 */
[----:B------:R-:W-:Y:S02]  /*0990*/  MOV R35, R0 ;  /* 0x0000000000237202 */ /* 0x000fe40000000f00 */
[----:B------:R-:W-:Y:S02]  /*09a0*/  MOV R10, 0x9d0 ;  /* 0x000009d0000a7802 */ /* 0x000fe40000000f00 */
[----:B0-----:R-:W-:-:S07]  /*09b0*/  MOV R3, UR10 ;  /* 0x0000000a00037c02 */ /* 0x001fce0008000f00 */
[----:B-----5:R-:W-:Y:S05]  /*09c0*/  CALL.REL.NOINC `($__internal_17_$__cuda_sm3x_div_rn_noftz_f32_slowpath) ;  /* 0x0000003800007944 */ /* 0x020fea0003c00000 */
[----:B------:R-:W-:-:S07]  /*09d0*/  MOV R39, R3 ;  /* 0x0000000300277202 */ /* 0x000fce0000000f00 */
.L_x_726:
[----:B------:R-:W-:Y:S05]  /*09e0*/  BSYNC.RECONVERGENT B2 ;  /* 0x0000000000027941 */ /* 0x000fea0003800200 */
.L_x_725:
        /* <DEDUP_REMOVED lines=14> */
[----:B-----5:R-:W-:Y:S05]  /*0ad0*/  CALL.REL.NOINC `($__internal_17_$__cuda_sm3x_div_rn_noftz_f32_slowpath) ;  /* 0x0000003400bc7944 */ /* 0x020fea0003c00000 */
.L_x_728:
[----:B------:R-:W-:Y:S05]  /*0ae0*/  BSYNC.RECONVERGENT B2 ;  /* 0x0000000000027941 */ /* 0x000fea0003800200 */
.L_x_727:
[----:B------:R-:W-:Y:S01]  /*0af0*/  IADD3 R11, PT, PT, R3, -0xd000000, RZ ;  /* 0xf3000000030b7810 */ /* 0x000fe20007ffe0ff */
[----:B------:R0:W1:Y:S01]  /*0b00*/  MUFU.RSQ R10, R3 ;  /* 0x00000003000a7308 */ /* 0x0000620000001400 */
[----:B------:R-:W-:Y:S02]  /*0b10*/  BSSY.RECONVERGENT B0, `(.L_x_729) ;  /* 0x000000a000007945 */ /* 0x000fe40003800200 */
[----:B------:R-:W-:-:S13]  /*0b20*/  ISETP.GT.U32.AND P0, PT, R11, 0x727fffff, PT ;  /* 0x727fffff0b00780c */ /* 0x000fda0003f04070 */
[----:B0-----:R-:W-:Y:S05]  /*0b30*/  @!P0 BRA `(.L_x_730) ;  /* 0x00000000000c8947 */ /* 0x001fea0003800000 */
[----:B-1----:R-:W-:-:S07]  /*0b40*/  MOV R10, 0xb60 ;  /* 0x00000b60000a7802 */ /* 0x002fce0000000f00 */
[----:B-----5:R-:W-:Y:S05]  /*0b50*/  CALL.REL.NOINC `($__internal_16_$__cuda_sm20_sqrt_rn_f32_slowpath) ;  /* 0x0000003400487944 */ /* 0x020fea0003c00000 */
[----:B------:R-:W-:Y:S05]  /*0b60*/  BRA `(.L_x_731) ;  /* 0x0000000000107947 */ /* 0x000fea0003800000 */
.L_x_730:
[C---:B-1----:R-:W-:Y:S01]  /*0b70*/  FMUL.FTZ R32, R10.reuse, R3 ;  /* 0x000000030a207220 */ /* 0x042fe20000410000 */
[----:B------:R-:W-:-:S03]  /*0b80*/  FMUL.FTZ R10, R10, 0.5 ;  /* 0x3f0000000a0a7820 */ /* 0x000fc60000410000 */
[----:B------:R-:W-:-:S04]  /*0b90*/  FFMA R3, -R32, R32, R3 ;  /* 0x0000002020037223 */ /* 0x000fc80000000103 */
[----:B------:R-:W-:-:S07]  /*0ba0*/  FFMA R32, R3, R10, R32 ;  /* 0x0000000a03207223 */ /* 0x000fce0000000020 */
.L_x_731:
[----:B------:R-:W-:Y:S05]  /*0bb0*/  BSYNC.RECONVERGENT B0 ;  /* 0x0000000000007941 */ /* 0x000fea0003800200 */
.L_x_729:
        /* <DEDUP_REMOVED lines=13> */
[----:B-----5:R-:W-:Y:S05]  /*0c90*/  CALL.REL.NOINC `($__internal_17_$__cuda_sm3x_div_rn_noftz_f32_slowpath) ;  /* 0x00000034004c7944 */ /* 0x020fea0003c00000 */
[----:B------:R-:W-:-:S07]  /*0ca0*/  MOV R32, R3 ;  /* 0x0000000300207202 */ /* 0x000fce0000000f00 */
.L_x_733:
[----:B------:R-:W-:Y:S05]  /*0cb0*/  BSYNC.RECONVERGENT B2 ;  /* 0x0000000000027941 */ /* 0x000fea0003800200 */
.L_x_732:
        /* <DEDUP_REMOVED lines=18> */
[----:B------:R-:W-:Y:S02]  /*0de0*/  MOV R35, R28 ;  /* 0x0000001c00237202 */ /* 0x000fe40000000f00 */
[----:B------:R-:W-:Y:S02]  /*0df0*/  MOV R10, 0xe20 ;  /* 0x00000e20000a7802 */ /* 0x000fe40000000f00 */
[----:B0-----:R-:W-:-:S07]  /*0e00*/  MOV R3, UR10 ;  /* 0x0000000a00037c02 */ /* 0x001fce0008000f00 */
[----:B------:R-:W-:Y:S05]  /*0e10*/  CALL.REL.NOINC `($__internal_17_$__cuda_sm3x_div_rn_noftz_f32_slowpath) ;  /* 0x0000003000ec7944 */ /* 0x000fea0003c00000 */
[----:B------:R-:W-:-:S07]  /*0e20*/  IMAD.MOV.U32 R30, RZ, RZ, R3 ;  /* 0x000000ffff1e7224 */ /* 0x000fce00078e0003 */
.L_x_735:
[----:B------:R-:W-:Y:S05]  /*0e30*/  BSYNC.RECONVERGENT B2 ;  /* 0x0000000000027941 */ /* 0x000fea0003800200 */
.L_x_734:
        /* <DEDUP_REMOVED lines=14> */
[----:B------:R-:W-:Y:S05]  /*0f20*/  CALL.REL.NOINC `($__internal_17_$__cuda_sm3x_div_rn_noftz_f32_slowpath) ;  /* 0x0000003000a87944 */ /* 0x000fea0003c00000 */
.L_x_737:
[----:B------:R-:W-:Y:S05]  /*0f30*/  BSYNC.RECONVERGENT B2 ;  /* 0x0000000000027941 */ /* 0x000fea0003800200 */
.L_x_736:
[----:B------:R-:W-:Y:S01]  /*0f40*/  IADD3 R11, PT, PT, R3, -0xd000000, RZ ;  /* 0xf3000000030b7810 */ /* 0x000fe20007ffe0ff */
[----:B------:R0:W1:Y:S01]  /*0f50*/  MUFU.RSQ R10, R3 ;  /* 0x00000003000a7308 */ /* 0x0000620000001400 */
[----:B------:R-:W-:Y:S02]  /*0f60*/  BSSY.RECONVERGENT B0, `(.L_x_738) ;  /* 0x000000a000007945 */ /* 0x000fe40003800200 */
[----:B------:R-:W-:-:S13]  /*0f70*/  ISETP.GT.U32.AND P0, PT, R11, 0x727fffff, PT ;  /* 0x727fffff0b00780c */ /* 0x000fda0003f04070 */
[----:B0-----:R-:W-:Y:S05]  /*0f80*/  @!P0 BRA `(.L_x_739) ;  /* 0x00000000000c8947 */ /* 0x001fea0003800000 */
[----:B-1----:R-:W-:-:S07]  /*0f90*/  MOV R10, 0xfb0 ;  /* 0x00000fb0000a7802 */ /* 0x002fce0000000f00 */
[----:B------:R-:W-:Y:S05]  /*0fa0*/  CALL.REL.NOINC `($__internal_16_$__cuda_sm20_sqrt_rn_f32_slowpath) ;  /* 0x0000003000347944 */ /* 0x000fea0003c00000 */
[----:B------:R-:W-:Y:S05]  /*0fb0*/  BRA `(.L_x_740) ;  /* 0x0000000000107947 */ /* 0x000fea0003800000 */
.L_x_739:
[C---:B-1----:R-:W-:Y:S01]  /*0fc0*/  FMUL.FTZ R32, R10.reuse, R3 ;  /* 0x000000030a207220 */ /* 0x042fe20000410000 */
[----:B------:R-:W-:-:S03]  /*0fd0*/  FMUL.FTZ R10, R10, 0.5 ;  /* 0x3f0000000a0a7820 */ /* 0x000fc60000410000 */
[----:B------:R-:W-:-:S04]  /*0fe0*/  FFMA R3, -R32, R32, R3 ;  /* 0x0000002020037223 */ /* 0x000fc80000000103 */
[----:B------:R-:W-:-:S07]  /*0ff0*/  FFMA R32, R3, R10, R32 ;  /* 0x0000000a03207223 */ /* 0x000fce0000000020 */
.L_x_740:
[----:B------:R-:W-:Y:S05]  /*1000*/  BSYNC.RECONVERGENT B0 ;  /* 0x0000000000007941 */ /* 0x000fea0003800200 */
.L_x_738:
        /* <DEDUP_REMOVED lines=13> */
[----:B------:R-:W-:Y:S05]  /*10e0*/  CALL.REL.NOINC `($__internal_17_$__cuda_sm3x_div_rn_noftz_f32_slowpath) ;  /* 0x0000003000387944 */ /* 0x000fea0003c00000 */
[----:B------:R-:W-:-:S07]  /*10f0*/  MOV R35, R3 ;  /* 0x0000000300237202 */ /* 0x000fce0000000f00 */
.L_x_742:
[----:B------:R-:W-:Y:S05]  /*1100*/  BSYNC.RECONVERGENT B2 ;  /* 0x0000000000027941 */ /* 0x000fea0003800200 */
.L_x_741:
        /* <DEDUP_REMOVED lines=21> */
[----:B------:R-:W-:Y:S05]  /*1260*/  CALL.REL.NOINC `($__internal_17_$__cuda_sm3x_div_rn_noftz_f32_slowpath) ;  /* 0x0000002c00d87944 */ /* 0x000fea0003c00000 */
[----:B------:R-:W-:-:S07]  /*1270*/  MOV R24, R3 ;  /* 0x0000000300187202 */ /* 0x000fce0000000f00 */
.L_x_744:
[----:B------:R-:W-:Y:S05]  /*1280*/  BSYNC.RECONVERGENT B2 ;  /* 0x0000000000027941 */ /* 0x000fea0003800200 */
.L_x_743:
        /* <DEDUP_REMOVED lines=15> */
.L_x_746:
[----:B------:R-:W-:Y:S05]  /*1380*/  BSYNC.RECONVERGENT B2 ;  /* 0x0000000000027941 */ /* 0x000fea0003800200 */
.L_x_745:
[----:B------:R-:W-:Y:S01]  /*1390*/  VIADD R11, R3, 0xf3000000 ;  /* 0xf3000000030b7836 */ /* 0x000fe20000000000 */
[----:B------:R0:W1:Y:S01]  /*13a0*/  MUFU.RSQ R10, R3 ;  /* 0x00000003000a7308 */ /* 0x0000620000001400 */
[----:B------:R-:W-:Y:S03]  /*13b0*/  BSSY.RECONVERGENT B0, `(.L_x_747) ;  /* 0x000000a000007945 */ /* 0x000fe60003800200 */
[----:B------:R-:W-:-:S13]  /*13c0*/  ISETP.GT.U32.AND P0, PT, R11, 0x727fffff, PT ;  /* 0x727fffff0b00780c */ /* 0x000fda0003f04070 */
[----:B01----:R-:W-:Y:S05]  /*13d0*/  @!P0 BRA `(.L_x_748) ;  /* 0x00000000000c8947 */ /* 0x003fea0003800000 */
[----:B------:R-:W-:-:S07]  /*13e0*/  MOV R10, 0x1400 ;  /* 0x00001400000a7802 */ /* 0x000fce0000000f00 */
[----:B------:R-:W-:Y:S05]  /*13f0*/  CALL.REL.NOINC `($__internal_16_$__cuda_sm20_sqrt_rn_f32_slowpath) ;  /* 0x0000002c00207944 */ /* 0x000fea0003c00000 */
[----:B------:R-:W-:Y:S05]  /*1400*/  BRA `(.L_x_749) ;  /* 0x0000000000107947 */ /* 0x000fea0003800000 */
.L_x_748:
[C---:B------:R-:W-:Y:S01]  /*1410*/  FMUL.FTZ R32, R10.reuse, R3 ;  /* 0x000000030a207220 */ /* 0x040fe20000410000 */
[----:B------:R-:W-:-:S03]  /*1420*/  FMUL.FTZ R10, R10, 0.5 ;  /* 0x3f0000000a0a7820 */ /* 0x000fc60000410000 */
[----:B------:R-:W-:-:S04]  /*1430*/  FFMA R3, -R32, R32, R3 ;  /* 0x0000002020037223 */ /* 0x000fc80000000103 */
[----:B------:R-:W-:-:S07]  /*1440*/  FFMA R32, R3, R10, R32 ;  /* 0x0000000a03207223 */ /* 0x000fce0000000020 */
.L_x_749:
[----:B------:R-:W-:Y:S05]  /*1450*/  BSYNC.RECONVERGENT B0 ;  /* 0x0000000000007941 */ /* 0x000fea0003800200 */
.L_x_747:
        /* <DEDUP_REMOVED lines=13> */
[----:B------:R-:W-:Y:S05]  /*1530*/  CALL.REL.NOINC `($__internal_17_$__cuda_sm3x_div_rn_noftz_f32_slowpath) ;  /* 0x0000002c00247944 */ /* 0x000fea0003c00000 */
[----:B------:R-:W-:-:S07]  /*1540*/  MOV R35, R3 ;  /* 0x0000000300237202 */ /* 0x000fce0000000f00 */
.L_x_751:
[----:B------:R-:W-:Y:S05]  /*1550*/  BSYNC.RECONVERGENT B2 ;  /* 0x0000000000027941 */ /* 0x000fea0003800200 */
.L_x_750:
        /* <DEDUP_REMOVED lines=21> */
[----:B------:R-:W-:Y:S05]  /*16b0*/  CALL.REL.NOINC `($__internal_17_$__cuda_sm3x_div_rn_noftz_f32_slowpath) ;  /* 0x0000002800c47944 */ /* 0x000fea0003c00000 */
[----:B------:R-:W-:-:S07]  /*16c0*/  MOV R12, R3 ;  /* 0x00000003000c7202 */ /* 0x000fce0000000f00 */
.L_x_753:
[----:B------:R-:W-:Y:S05]  /*16d0*/  BSYNC.RECONVERGENT B2 ;  /* 0x0000000000027941 */ /* 0x000fea0003800200 */
.L_x_752:
        /* <DEDUP_REMOVED lines=15> */
.L_x_755:
[----:B------:R-:W-:Y:S05]  /*17d0*/  BSYNC.RECONVERGENT B2 ;  /* 0x0000000000027941 */ /* 0x000fea0003800200 */
.L_x_754:
        /* <DEDUP_REMOVED lines=8> */
.L_x_757:
[C---:B-1----:R-:W-:Y:S01]  /*1860*/  FMUL.FTZ R32, R10.reuse, R3 ;  /* 0x000000030a207220 */ /* 0x042fe20000410000 */
[----:B------:R-:W-:-:S03]  /*1870*/  FMUL.FTZ R10, R10, 0.5 ;  /* 0x3f0000000a0a7820 */ /* 0x000fc60000410000 */
[----:B------:R-:W-:-:S04]  /*1880*/  FFMA R3, -R32, R32, R3 ;  /* 0x0000002020037223 */ /* 0x000fc80000000103 */
[----:B------:R-:W-:-:S07]  /*1890*/  FFMA R32, R3, R10, R32 ;  /* 0x0000000a03207223 */ /* 0x000fce0000000020 */
.L_x_758:
[----:B------:R-:W-:Y:S05]  /*18a0*/  BSYNC.RECONVERGENT B0 ;  /* 0x0000000000007941 */ /* 0x000fea0003800200 */
.L_x_756:
        /* <DEDUP_REMOVED lines=14> */
.L_x_760:
[----:B------:R-:W-:Y:S05]  /*1990*/  BSYNC.RECONVERGENT B2 ;  /* 0x0000000000027941 */ /* 0x000fea0003800200 */
.L_x_759:
[----:B------:R-:W-:Y:S01]  /*19a0*/  BSSY.RECONVERGENT B0, `(.L_x_761) ;  /* 0x0000015000007945 */ /* 0x000fe20003800200 */
[----:B------:R-:W-:Y:S01]  /*19b0*/  ISETP.GE.AND P4, PT, R23, UR13, PT ;  /* 0x0000000d17007c0c */ /* 0x000fe2000bf86270 */
[----:B------:R-:W-:Y:S01]  /*19c0*/  FFMA R3, R16, UR8, R3 ;  /* 0x0000000810037c23 */ /* 0x000fe20008000003 */
[----:B------:R-:W-:Y:S02]  /*19d0*/  ISETP.GE.AND P0, PT, R21, UR13, PT ;  /* 0x0000000d15007c0c */ /* 0x000fe4000bf06270 */
[----:B------:R-:W-:Y:S01]  /*19e0*/  ISETP.GE.AND P1, PT, R19, UR13, PT ;  /* 0x0000000d13007c0c */ /* 0x000fe2000bf26270 */
[----:B------:R-:W-:-:S12]  /*19f0*/  @P2 BRA `(.L_x_762) ;  /* 0x00000000003c2947 */ /* 0x000fd80003800000 */
[----:B------:R-:W-:Y:S02]  /*1a00*/  IMAD.U32 R24, RZ, RZ, UR6 ;  /* 0x00000006ff187e24 */ /* 0x000fe4000f8e00ff */
[----:B------:R-:W-:Y:S01]  /*1a10*/  FMUL R12, R33, UR17 ;  /* 0x00000011210c7c20 */ /* 0x000fe20008400000 */
[----:B------:R-:W-:Y:S01]  /*1a20*/  SHF.R.S32.HI R15, RZ, 0x1f, R25 ;  /* 0x0000001fff0f7819 */ /* 0x000fe20000011419 */
[C---:B------:R-:W-:Y:S01]  /*1a30*/  IMAD.WIDE R34, R25.reuse, 0x4, R8 ;  /* 0x0000000419227825 */ /* 0x040fe200078e0208 */
[----:B------:R-:W-:Y:S02]  /*1a40*/  MOV R18, UR7 ;  /* 0x0000000700127c02 */ /* 0x000fe40008000f00 */
[----:B------:R-:W-:Y:S01]  /*1a50*/  IADD3 R24, P2, P3, R24, UR12, R25 ;  /* 0x0000000c18187c10 */ /* 0x000fe2000fb5e019 */
[----:B------:R-:W-:Y:S01]  /*1a60*/  IMAD.WIDE R10, R25, 0x4, R4 ;  /* 0x00000004190a7825 */ /* 0x000fe200078e0204 */
[----:B------:R0:W-:Y:S01]  /*1a70*/  STG.E desc[UR18][R34.64], R33 ;  /* 0x0000002122007986 */ /* 0x0001e2000c101912 */
[----:B------:R-:W-:-:S02]  /*1a80*/  FMNMX R20, R20, |R33|, !PT ;  /* 0x4000002114147209 */ /* 0x000fc40007800000 */
[----:B------:R-:W-:Y:S01]  /*1a90*/  IMAD.WIDE R36, R25, 0x4, R6 ;  /* 0x0000000419247825 */ /* 0x000fe200078e0206 */
[----:B------:R-:W-:Y:S01]  /*1aa0*/  IADD3.X R25, PT, PT, R18, UR27, R15, P2, P3 ;  /* 0x0000001b12197c10 */ /* 0x000fe200097e640f */
[----:B------:R0:W-:Y:S01]  /*1ab0*/  STG.E desc[UR18][R10.64], R0 ;  /* 0x000000000a007986 */ /* 0x0001e2000c101912 */
[----:B------:R-:W-:-:S03]  /*1ac0*/  F2FP.SATFINITE.E4M3.F32.PACK_AB_MERGE_C R15, RZ, R12, RZ ;  /* 0x0000000cff0f723e */ /* 0x000fc600048070ff */
[----:B------:R0:W-:Y:S04]  /*1ad0*/  STG.E desc[UR18][R36.64], R2 ;  /* 0x0000000224007986 */ /* 0x0001e8000c101912 */
[----:B------:R0:W-:Y:S02]  /*1ae0*/  STG.E.U8 desc[UR18][R24.64], R15 ;  /* 0x0000000f18007986 */ /* 0x0001e4000c101112 */
.L_x_762:
[----:B------:R-:W-:Y:S05]  /*1af0*/  BSYNC.RECONVERGENT B0 ;  /* 0x0000000000007941 */ /* 0x000fea0003800200 */
.L_x_761:
[----:B------:R-:W-:Y:S04]  /*1b00*/  BSSY.RECONVERGENT B0, `(.L_x_763) ;  /* 0x0000011000007945 */ /* 0x000fe80003800200 */
[----:B------:R-:W-:Y:S05]  /*1b10*/  @P4 BRA `(.L_x_764) ;  /* 0x00000000003c4947 */ /* 0x000fea0003800000 */
[----:B0-----:R-:W-:Y:S01]  /*1b20*/  MOV R10, UR6 ;  /* 0x00000006000a7c02 */ /* 0x001fe20008000f00 */
        /* <DEDUP_REMOVED lines=14> */
.L_x_764:
[----:B------:R-:W-:Y:S05]  /*1c10*/  BSYNC.RECONVERGENT B0 ;  /* 0x0000000000007941 */ /* 0x000fea0003800200 */
.L_x_763:
[----:B------:R-:W-:Y:S04]  /*1c20*/  BSSY.RECONVERGENT B0, `(.L_x_765) ;  /* 0x0000011000007945 */ /* 0x000fe80003800200 */
[----:B------:R-:W-:Y:S05]  /*1c30*/  @P0 BRA `(.L_x_766) ;  /* 0x00000000003c0947 */ /* 0x000fea0003800000 */
[----:B01----:R-:W-:Y:S02]  /*1c40*/  IMAD.U32 R10, RZ, RZ, UR6 ;  /* 0x00000006ff0a7e24 */ /* 0x003fe4000f8e00ff */
        /* <DEDUP_REMOVED lines=14> */
.L_x_766:
[----:B------:R-:W-:Y:S05]  /*1d30*/  BSYNC.RECONVERGENT B0 ;  /* 0x0000000000007941 */ /* 0x000fea0003800200 */
.L_x_765:
[----:B------:R-:W-:Y:S01]  /*1d40*/  BSSY.RECONVERGENT B0, `(.L_x_767) ;  /* 0x0000012000007945 */ /* 0x000fe20003800200 */
[----:B------:R-:W-:-:S03]  /*1d50*/  FFMA R21, -R3, UR9, R16 ;  /* 0x0000000903157c23 */ /* 0x000fc60008000110 */
[----:B------:R-:W-:Y:S05]  /*1d60*/  @P1 BRA `(.L_x_768) ;  /* 0x00000000003c1947 */ /* 0x000fea0003800000 */
[----:B0-----:R-:W-:Y:S01]  /*1d70*/  MOV R2, UR6 ;  /* 0x0000000600027c02 */ /* 0x001fe20008000f00 */
        /* <DEDUP_REMOVED lines=14> */
.L_x_768:
[----:B------:R-:W-:Y:S05]  /*1e60*/  BSYNC.RECONVERGENT B0 ;  /* 0x0000000000007941 */ /* 0x000fea0003800200 */
.L_x_767:
[----:B------:R-:W-:-:S04]  /*1e70*/  ULEA UR4, UR26, UR4, 0x2 ;  /* 0x000000041a047291 */ /* 0x000fc8000f8e10ff */
[----:B------:R-:W-:-:S09]  /*1e80*/  UISETP.GE.AND UP0, UPT, UR4, UR13, UPT ;  /* 0x0000000d0400728c */ /* 0x000fd2000bf06270 */
[----:B------:R-:W-:Y:S05]  /*1e90*/  BRA.U !UP0, `(.L_x_769) ;  /* 0xffffffe508547547 */ /* 0x000fea000b83ffff */
[----:B------:R-:W-:Y:S05]  /*1ea0*/  BRA `(.L_x_723) ;  /* 0x0000001800a07947 */ /* 0x000fea0003800000 */
.L_x_724:
[----:B------:R-:W3:Y:S01]  /*1eb0*/  LDCU UR9, c[0x0][0x11e4] ;  /* 0x00023c80ff0977ac */ /* 0x000ee20008000800 */
[----:B------:R-:W4:Y:S01]  /*1ec0*/  LDCU UR10, c[0x0][0x11e8] ;  /* 0x00023d00ff0a77ac */ /* 0x000f220008000800 */
[----:B------:R-:W0:Y:S01]  /*1ed0*/  LDCU UR5, c[0x0][0x11f0] ;  /* 0x00023e00ff0577ac */ /* 0x000e220008000800 */
[----:B------:R-:W-:-:S05]  /*1ee0*/  UMOV UR4, URZ ;  /* 0x000000ff00047c82 */ /* 0x000fca0008000000 */
.L_x_814:
[----:B0-----:R-:W-:Y:S02]  /*1ef0*/  VIADD R25, R22, UR4 ;  /* 0x0000000416197c36 */ /* 0x001fe40008000000 */
[----:B-1-3--:R-:W-:Y:S01]  /*1f00*/  HFMA2 R28, -RZ, RZ, 0, 0 ;  /* 0x00000000ff1c7431 */ /* 0x00afe200000001ff */
[----:B----4-:R-:W-:Y:S02]  /*1f10*/  MOV R18, RZ ;  /* 0x000000ff00127202 */ /* 0x010fe40000000f00 */
[C---:B------:R-:W-:Y:S02]  /*1f20*/  ISETP.GE.AND P3, PT, R25.reuse, UR13, PT ;  /* 0x0000000d19007c0c */ /* 0x040fe4000bf66270 */
[----:B--2---:R-:W-:-:S04]  /*1f30*/  IADD3 R23, PT, PT, R25, UR26, RZ ;  /* 0x0000001a19177c10 */ /* 0x004fc8000fffe0ff */
[C---:B------:R-:W-:Y:S01]  /*1f40*/  ISETP.GE.AND P2, PT, R23.reuse, UR13, PT ;  /* 0x0000000d17007c0c */ /* 0x040fe2000bf46270 */
[----:B------:R-:W-:-:S05]  /*1f50*/  VIADD R21, R23, UR26 ;  /* 0x0000001a17157c36 */ /* 0x000fca0008000000 */
        /* <DEDUP_REMOVED lines=18> */
[----:B------:R-:W-:-:S02]  /*2080*/  @!P2 LEA.HI.X R3, R0, UR25, R3, 0x1, P4 ;  /* 0x000000190003ac11 */ /* 0x000fc4000a0f0c03 */
[----:B------:R-:W-:Y:S01]  /*2090*/  HFMA2 R24, -RZ, RZ, 0, 0 ;  /* 0x00000000ff187431 */ /* 0x000fe200000001ff */
[----:B------:R-:W-:Y:S01]  /*20a0*/  @!P0 IADD3 R0, P4, PT, R19, UR12, RZ ;  /* 0x0000000c13008c10 */ /* 0x000fe2000ff9e0ff */
[----:B------:R-:W4:Y:S01]  /*20b0*/  @!P2 LDG.E R27, desc[UR18][R14.64] ;  /* 0x000000120e1ba981 */ /* 0x000f22000c1e1900 */
[----:B0-----:R-:W-:Y:S02]  /*20c0*/  @!P1 IADD3 R12, P5, PT, R21, UR12, RZ ;  /* 0x0000000c150c9c10 */ /* 0x001fe4000ffbe0ff */
[----:B------:R-:W-:Y:S01]  /*20d0*/  @!P0 LEA.HI.X.SX32 R13, R19, UR27, 0x1, P4 ;  /* 0x0000001b130d8c11 */ /* 0x000fe2000a0f0eff */
[----:B------:R-:W3:Y:S01]  /*20e0*/  @!P2 LDG.E.U16 R37, desc[UR18][R2.64] ;  /* 0x000000120225a981 */ /* 0x000ee2000c1e1500 */
[----:B------:R-:W-:Y:S02]  /*20f0*/  @!P0 LEA R40, P4, R0, UR24, 0x1 ;  /* 0x0000001800288c11 */ /* 0x000fe4000f8808ff */
[----:B------:R-:W-:Y:S01]  /*2100*/  @!P1 LEA.HI.X.SX32 R29, R21, UR27, 0x1, P5 ;  /* 0x0000001b151d9c11 */ /* 0x000fe2000a8f0eff */
[----:B------:R0:W4:Y:S01]  /*2110*/  @!P1 LDG.E R26, desc[UR18][R16.64] ;  /* 0x00000012101a9981 */ /* 0x000122000c1e1900 */
[----:B------:R-:W-:-:S02]  /*2120*/  @!P1 LEA R38, P5, R12, UR24, 0x1 ;  /* 0x000000180c269c11 */ /* 0x000fc4000f8a08ff */
[----:B------:R-:W-:Y:S02]  /*2130*/  @!P0 LEA.HI.X R41, R0, UR25, R13, 0x1, P4 ;  /* 0x0000001900298c11 */ /* 0x000fe4000a0f0c0d */
[----:B------:R-:W-:Y:S01]  /*2140*/  @!P1 LEA.HI.X R39, R12, UR25, R29, 0x1, P5 ;  /* 0x000000190c279c11 */ /* 0x000fe2000a8f0c1d */
[----:B------:R-:W-:Y:S02]  /*2150*/  @!P0 IMAD.WIDE R12, R19, 0x4, R8 ;  /* 0x00000004130c8825 */ /* 0x000fe400078e0208 */
[----:B------:R1:W4:Y:S01]  /*2160*/  @!P0 LDG.E.U16 R40, desc[UR18][R40.64] ;  /* 0x0000001228288981 */ /* 0x000322000c1e1500 */
[----:B------:R-:W-:Y:S01]  /*2170*/  CS2R R34, SRZ ;  /* 0x0000000000227805 */ /* 0x000fe2000001ff00 */
[----:B0-----:R-:W-:Y:S02]  /*2180*/  @!P2 IMAD.WIDE R16, R23, 0x4, R4 ;  /* 0x000000041710a825 */ /* 0x001fe400078e0204 */
[----:B------:R0:W4:Y:S02]  /*2190*/  @!P1 LDG.E.U16 R38, desc[UR18][R38.64] ;  /* 0x0000001226269981 */ /* 0x000124000c1e1500 */
[----:B------:R-:W-:-:S02]  /*21a0*/  IMAD.MOV.U32 R0, RZ, RZ, RZ ;  /* 0x000000ffff007224 */ /* 0x000fc400078e00ff */
[----:B------:R0:W4:Y:S01]  /*21b0*/  @!P0 LDG.E R24, desc[UR18][R12.64] ;  /* 0x000000120c188981 */ /* 0x000122000c1e1900 */
[----:B------:R-:W-:-:S03]  /*21c0*/  @!P0 IMAD.WIDE R32, R19, 0x4, R4 ;  /* 0x0000000413208825 */ /* 0x000fc600078e0204 */
[----:B------:R0:W4:Y:S01]  /*21d0*/  @!P2 LDG.E R34, desc[UR18][R16.64] ;  /* 0x000000121022a981 */ /* 0x000122000c1e1900 */
[----:B-1----:R-:W-:-:S03]  /*21e0*/  HFMA2 R41, -RZ, RZ, 0, 0 ;  /* 0x00000000ff297431 */ /* 0x002fc600000001ff */
[----:B------:R-:W4:Y:S01]  /*21f0*/  @!P0 LDG.E R0, desc[UR18][R32.64] ;  /* 0x0000001220008981 */ /* 0x000f22000c1e1900 */
[----:B------:R-:W-:Y:S01]  /*2200*/  MOV R29, RZ ;  /* 0x000000ff001d7202 */ /* 0x000fe20000000f00 */
[C---:B------:R-:W-:Y:S01]  /*2210*/  @!P1 IMAD.WIDE R30, R21.reuse, 0x4, R4 ;  /* 0x00000004151e9825 */ /* 0x040fe200078e0204 */
[----:B0-----:R-:W-:Y:S02]  /*2220*/  MOV R39, RZ ;  /* 0x000000ff00277202 */ /* 0x001fe40000000f00 */
[----:B------:R-:W-:Y:S01]  /*2230*/  CS2R R42, SRZ ;  /* 0x00000000002a7805 */ /* 0x000fe2000001ff00 */
[--C-:B------:R-:W-:Y:S01]  /*2240*/  @!P1 IMAD.WIDE R12, R21, 0x4, R6.reuse ;  /* 0x00000004150c9825 */ /* 0x100fe200078e0206 */
[----:B------:R0:W4:Y:S01]  /*2250*/  @!P1 LDG.E R29, desc[UR18][R30.64] ;  /* 0x000000121e1d9981 */ /* 0x000122000c1e1900 */
[----:B------:R-:W1:Y:S02]  /*2260*/  LDC R17, c[0x0][0x11d4] ;  /* 0x00047500ff117b82 */ /* 0x000e640000000800 */
[--C-:B------:R-:W-:Y:S01]  /*2270*/  @!P3 IMAD.WIDE R2, R25, 0x4, R6.reuse ;  /* 0x000000041902b825 */ /* 0x100fe200078e0206 */
[----:B------:R-:W4:Y:S03]  /*2280*/  @!P1 LDG.E R39, desc[UR18][R12.64] ;  /* 0x000000120c279981 */ /* 0x000f26000c1e1900 */
[--C-:B------:R-:W-:Y:S01]  /*2290*/  @!P2 IMAD.WIDE R10, R23, 0x4, R6.reuse ;  /* 0x00000004170aa825 */ /* 0x100fe200078e0206 */
[----:B------:R-:W4:Y:S01]  /*22a0*/  @!P3 LDG.E R42, desc[UR18][R2.64] ;  /* 0x00000012022ab981 */ /* 0x000f22000c1e1900 */
[----:B0-----:R-:W0:Y:S02]  /*22b0*/  LDC R30, c[0x0][0x11d8] ;  /* 0x00047600ff1e7b82 */ /* 0x001e240000000800 */
[----:B------:R-:W-:Y:S01]  /*22c0*/  @!P0 IMAD.WIDE R14, R19, 0x4, R6 ;  /* 0x00000004130e8825 */ /* 0x000fe200078e0206 */
[----:B------:R0:W4:Y:S04]  /*22d0*/  @!P2 LDG.E R41, desc[UR18][R10.64] ;  /* 0x000000120a29a981 */ /* 0x000128000c1e1900 */
[----:B------:R4:W4:Y:S01]  /*22e0*/  @!P0 LDG.E R35, desc[UR18][R14.64] ;  /* 0x000000120e238981 */ /* 0x000922000c1e1900 */
[----:B------:R-:W-:-:S02]  /*22f0*/  HFMA2 R31, -RZ, RZ, 0, 0 ;  /* 0x00000000ff1f7431 */ /* 0x000fc400000001ff */
[----:B------:R-:W-:Y:S02]  /*2300*/  IMAD.MOV.U32 R16, RZ, RZ, RZ ;  /* 0x000000ffff107224 */ /* 0x000fe400078e00ff */
[----:B-1----:R-:W-:Y:S01]  /*2310*/  FADD R32, -R17, 1 ;  /* 0x3f80000011207421 */ /* 0x002fe20000000100 */
[----:B------:R-:W-:Y:S01]  /*2320*/  MOV R33, RZ ;  /* 0x000000ff00217202 */ /* 0x000fe20000000f00 */
[----:B0-----:R-:W-:Y:S01]  /*2330*/  FADD R10, -R30, 1 ;  /* 0x3f8000001e0a7421 */ /* 0x001fe20000000100 */
[----:B------:R-:W-:Y:S01]  /*2340*/  BSSY.RECONVERGENT B2, `(.L_x_770) ;  /* 0x000006b000027945 */ /* 0x000fe20003800200 */
[----:B--2---:R-:W-:-:S05]  /*2350*/  @!P3 HADD2.F32 R31, -RZ, R36.H0_H0 ;  /* 0x20000024ff1fb230 */ /* 0x004fca0000004100 */
[----:B-----5:R-:W-:Y:S01]  /*2360*/  FFMA R2, R28, UR5, R31 ;  /* 0x000000051c027c23 */ /* 0x020fe2000800001f */
[----:B---3--:R-:W-:-:S03]  /*2370*/  @!P2 HADD2.F32 R16, -RZ, R37.H0_H0 ;  /* 0x20000025ff10a230 */ /* 0x008fc60000004100 */
[----:B------:R-:W-:Y:S02]  /*2380*/  FMUL R11, R32, R2 ;  /* 0x00000002200b7220 */ /* 0x000fe40000400000 */
[----:B----4-:R-:W-:Y:S02]  /*2390*/  FFMA R3, R27, UR5, R16 ;  /* 0x000000051b037c23 */ /* 0x010fe40008000010 */
[----:B------:R-:W-:Y:S01]  /*23a0*/  FFMA R18, R18, R17, R11 ;  /* 0x0000001112127223 */ /* 0x000fe2000000000b */
[----:B------:R-:W-:Y:S02]  /*23b0*/  @!P0 HADD2.F32 R43, -RZ, R40.H0_H0 ;  /* 0x20000028ff2b8230 */ /* 0x000fe40000004100 */
[----:B------:R-:W-:Y:S01]  /*23c0*/  FMUL R11, R32, R3 ;  /* 0x00000003200b7220 */ /* 0x000fe20000400000 */
[----:B------:R-:W-:Y:S01]  /*23d0*/  @!P1 HADD2.F32 R33, -RZ, R38.H0_H0 ;  /* 0x20000026ff219230 */ /* 0x000fe20000004100 */
[----:B------:R-:W-:Y:S01]  /*23e0*/  ISETP.GE.AND P0, PT, R25, UR13, PT ;  /* 0x0000000d19007c0c */ /* 0x000fe2000bf06270 */
[----:B------:R-:W-:-:S03]  /*23f0*/  FFMA R43, R24, UR5, R43 ;  /* 0x00000005182b7c23 */ /* 0x000fc6000800002b */
[----:B------:R-:W-:Y:S01]  /*2400*/  FFMA R33, R26, UR5, R33 ;  /* 0x000000051a217c23 */ /* 0x000fe20008000021 */
[----:B------:R-:W-:Y:S01]  /*2410*/  FFMA R16, R34, R17, R11 ;  /* 0x0000001122107223 */ /* 0x000fe2000000000b */
[----:B------:R-:W-:Y:S01]  /*2420*/  FMUL R13, R32, R43 ;  /* 0x0000002b200d7220 */ /* 0x000fe20000400000 */
[----:B------:R-:W-:-:S03]  /*2430*/  FMUL R11, R10, R2 ;  /* 0x000000020a0b7220 */ /* 0x000fc60000400000 */
[----:B------:R-:W-:Y:S01]  /*2440*/  FFMA R12, R0, R17, R13 ;  /* 0x00000011000c7223 */ /* 0x000fe2000000000d */
[----:B------:R-:W-:Y:S01]  /*2450*/  FMUL R11, R2, R11 ;  /* 0x0000000b020b7220 */ /* 0x000fe20000400000 */
[C---:B------:R-:W-:Y:S01]  /*2460*/  FMUL R0, R10.reuse, R3 ;  /* 0x000000030a007220 */ /* 0x040fe20000400000 */
[C---:B------:R-:W-:Y:S01]  /*2470*/  FMUL R2, R10.reuse, R33 ;  /* 0x000000210a027220 */ /* 0x040fe20000400000 */
[----:B------:R-:W-:Y:S01]  /*2480*/  FMUL R10, R10, R43 ;  /* 0x0000002b0a0a7220 */ /* 0x000fe20000400000 */
[----:B------:R-:W-:Y:S01]  /*2490*/  FMUL R14, R32, R33 ;  /* 0x00000021200e7220 */ /* 0x000fe20000400000 */
[----:B------:R-:W-:Y:S01]  /*24a0*/  FMUL R0, R3, R0 ;  /* 0x0000000003007220 */ /* 0x000fe20000400000 */
[----:B------:R-:W-:Y:S01]  /*24b0*/  FMUL R2, R33, R2 ;  /* 0x0000000221027220 */ /* 0x000fe20000400000 */
[----:B------:R-:W-:Y:S01]  /*24c0*/  FMUL R10, R43, R10 ;  /* 0x0000000a2b0a7220 */ /* 0x000fe20000400000 */
[----:B------:R-:W-:Y:S02]  /*24d0*/  FFMA R14, R29, R17, R14 ;  /* 0x000000111d0e7223 */ /* 0x000fe4000000000e */
        /* <DEDUP_REMOVED lines=20> */
.L_x_773:
[----:B------:R-:W-:Y:S05]  /*2620*/  BSYNC.RECONVERGENT B3 ;  /* 0x0000000000037941 */ /* 0x000fea0003800200 */
.L_x_772:
        /* <DEDUP_REMOVED lines=8> */
.L_x_775:
[C---:B------:R-:W-:Y:S01]  /*26b0*/  FMUL.FTZ R32, R0.reuse, R3 ;  /* 0x0000000300207220 */ /* 0x040fe20000410000 */
[----:B------:R-:W-:-:S03]  /*26c0*/  FMUL.FTZ R0, R0, 0.5 ;  /* 0x3f00000000007820 */ /* 0x000fc60000410000 */
[----:B------:R-:W-:-:S04]  /*26d0*/  FFMA R3, -R32, R32, R3 ;  /* 0x0000002020037223 */ /* 0x000fc80000000103 */
[----:B------:R-:W-:-:S07]  /*26e0*/  FFMA R32, R3, R0, R32 ;  /* 0x0000000003207223 */ /* 0x000fce0000000020 */
.L_x_776:
[----:B------:R-:W-:Y:S05]  /*26f0*/  BSYNC.RECONVERGENT B0 ;  /* 0x0000000000007941 */ /* 0x000fea0003800200 */
.L_x_774:
        /* <DEDUP_REMOVED lines=16> */
[----:B------:R-:W-:-:S07]  /*2800*/  MOV R35, R3 ;  /* 0x0000000300237202 */ /* 0x000fce0000000f00 */
.L_x_778:
[----:B------:R-:W-:Y:S05]  /*2810*/  BSYNC.RECONVERGENT B3 ;  /* 0x0000000000037941 */ /* 0x000fea0003800200 */
.L_x_777:
        /* <DEDUP_REMOVED lines=11> */
[----:B------:R-:W-:Y:S05]  /*28d0*/  CALL.REL.NOINC `($__internal_17_$__cuda_sm3x_div_rn_noftz_f32_slowpath) ;  /* 0x00000018003c7944 */ /* 0x000fea0003c00000 */
.L_x_780:
[----:B------:R-:W-:Y:S05]  /*28e0*/  BSYNC.RECONVERGENT B3 ;  /* 0x0000000000037941 */ /* 0x000fea0003800200 */
.L_x_779:
        /* <DEDUP_REMOVED lines=16> */
.L_x_771:
[----:B------:R-:W-:Y:S05]  /*29f0*/  BSYNC.RECONVERGENT B2 ;  /* 0x0000000000027941 */ /* 0x000fea0003800200 */
.L_x_770:
        /* <DEDUP_REMOVED lines=18> */
.L_x_784:
[----:B------:R-:W-:Y:S05]  /*2b20*/  BSYNC.RECONVERGENT B3 ;  /* 0x0000000000037941 */ /* 0x000fea0003800200 */
.L_x_783:
[----:B------:R-:W-:Y:S01]  /*2b30*/  IADD3 R10, PT, PT, R3, -0xd000000, RZ ;  /* 0xf3000000030a7810 */ /* 0x000fe20007ffe0ff */
[----:B------:R0:W1:Y:S01]  /*2b40*/  MUFU.RSQ R0, R3 ;  /* 0x0000000300007308 */ /* 0x0000620000001400 */
[----:B------:R-:W-:Y:S02]  /*2b50*/  BSSY.RECONVERGENT B0, `(.L_x_785) ;  /* 0x000000a000007945 */ /* 0x000fe40003800200 */
[----:B------:R-:W-:-:S13]  /*2b60*/  ISETP.GT.U32.AND P0, PT, R10, 0x727fffff, PT ;  /* 0x727fffff0a00780c */ /* 0x000fda0003f04070 */
[----:B0-----:R-:W-:Y:S05]  /*2b70*/  @!P0 BRA `(.L_x_786) ;  /* 0x00000000000c8947 */ /* 0x001fea0003800000 */
[----:B------:R-:W-:-:S07]  /*2b80*/  MOV R10, 0x2ba0 ;  /* 0x00002ba0000a7802 */ /* 0x000fce0000000f00 */
[----:B-1----:R-:W-:Y:S05]  /*2b90*/  CALL.REL.NOINC `($__internal_16_$__cuda_sm20_sqrt_rn_f32_slowpath) ;  /* 0x0000001400387944 */ /* 0x002fea0003c00000 */
[----:B------:R-:W-:Y:S05]  /*2ba0*/  BRA `(.L_x_787) ;  /* 0x0000000000107947 */ /* 0x000fea0003800000 */
.L_x_786:
[C---:B-1----:R-:W-:Y:S01]  /*2bb0*/  FMUL.FTZ R32, R0.reuse, R3 ;  /* 0x0000000300207220 */ /* 0x042fe20000410000 */
[----:B------:R-:W-:-:S03]  /*2bc0*/  FMUL.FTZ R0, R0, 0.5 ;  /* 0x3f00000000007820 */ /* 0x000fc60000410000 */
[----:B------:R-:W-:-:S04]  /*2bd0*/  FFMA R3, -R32, R32, R3 ;  /* 0x0000002020037223 */ /* 0x000fc80000000103 */
[----:B------:R-:W-:-:S07]  /*2be0*/  FFMA R32, R3, R0, R32 ;  /* 0x0000000003207223 */ /* 0x000fce0000000020 */
.L_x_787:
[----:B------:R-:W-:Y:S05]  /*2bf0*/  BSYNC.RECONVERGENT B0 ;  /* 0x0000000000007941 */ /* 0x000fea0003800200 */
.L_x_785:
        /* <DEDUP_REMOVED lines=17> */
.L_x_789:
[----:B------:R-:W-:Y:S05]  /*2d10*/  BSYNC.RECONVERGENT B3 ;  /* 0x0000000000037941 */ /* 0x000fea0003800200 */
.L_x_788:
        /* <DEDUP_REMOVED lines=11> */
[----:B------:R-:W-:Y:S05]  /*2dd0*/  CALL.REL.NOINC `($__internal_17_$__cuda_sm3x_div_rn_noftz_f32_slowpath) ;  /* 0x0000001000fc7944 */ /* 0x000fea0003c00000 */
.L_x_791:
[----:B------:R-:W-:Y:S05]  /*2de0*/  BSYNC.RECONVERGENT B3 ;  /* 0x0000000000037941 */ /* 0x000fea0003800200 */
.L_x_790:
        /* <DEDUP_REMOVED lines=16> */
.L_x_782:
[----:B------:R-:W-:Y:S05]  /*2ef0*/  BSYNC.RECONVERGENT B2 ;  /* 0x0000000000027941 */ /* 0x000fea0003800200 */
.L_x_781:
        /* <DEDUP_REMOVED lines=18> */
.L_x_795:
[----:B------:R-:W-:Y:S05]  /*3020*/  BSYNC.RECONVERGENT B3 ;  /* 0x0000000000037941 */ /* 0x000fea0003800200 */
.L_x_794:
        /* <DEDUP_REMOVED lines=8> */
.L_x_797:
[C---:B-1----:R-:W-:Y:S01]  /*30b0*/  FMUL.FTZ R32, R10.reuse, R3 ;  /* 0x000000030a207220 */ /* 0x042fe20000410000 */
[----:B------:R-:W-:-:S03]  /*30c0*/  FMUL.FTZ R10, R10, 0.5 ;  /* 0x3f0000000a0a7820 */ /* 0x000fc60000410000 */
[----:B------:R-:W-:-:S04]  /*30d0*/  FFMA R3, -R32, R32, R3 ;  /* 0x0000002020037223 */ /* 0x000fc80000000103 */
[----:B------:R-:W-:-:S07]  /*30e0*/  FFMA R32, R3, R10, R32 ;  /* 0x0000000a03207223 */ /* 0x000fce0000000020 */
.L_x_798:
[----:B------:R-:W-:Y:S05]  /*30f0*/  BSYNC.RECONVERGENT B0 ;  /* 0x0000000000007941 */ /* 0x000fea0003800200 */
.L_x_796:
        /* <DEDUP_REMOVED lines=17> */
.L_x_800:
[----:B------:R-:W-:Y:S05]  /*3210*/  BSYNC.RECONVERGENT B3 ;  /* 0x0000000000037941 */ /* 0x000fea0003800200 */
.L_x_799:
        /* <DEDUP_REMOVED lines=13> */
.L_x_802:
[----:B------:R-:W-:Y:S05]  /*32f0*/  BSYNC.RECONVERGENT B3 ;  /* 0x0000000000037941 */ /* 0x000fea0003800200 */
.L_x_801:
        /* <DEDUP_REMOVED lines=16> */
.L_x_793:
[----:B------:R-:W-:Y:S05]  /*3400*/  BSYNC.RECONVERGENT B2 ;  /* 0x0000000000027941 */ /* 0x000fea0003800200 */
.L_x_792:
        /* <DEDUP_REMOVED lines=17> */
.L_x_806:
[----:B------:R-:W-:Y:S05]  /*3520*/  BSYNC.RECONVERGENT B3 ;  /* 0x0000000000037941 */ /* 0x000fea0003800200 */
.L_x_805:
        /* <DEDUP_REMOVED lines=8> */
.L_x_808:
[C---:B-1----:R-:W-:Y:S01]  /*35b0*/  FMUL.FTZ R32, R0.reuse, R3 ;  /* 0x0000000300207220 */ /* 0x042fe20000410000 */
[----:B------:R-:W-:-:S03]  /*35c0*/  FMUL.FTZ R0, R0, 0.5 ;  /* 0x3f00000000007820 */ /* 0x000fc60000410000 */
[----:B------:R-:W-:-:S04]  /*35d0*/  FFMA R3, -R32, R32, R3 ;  /* 0x0000002020037223 */ /* 0x000fc80000000103 */
[----:B------:R-:W-:-:S07]  /*35e0*/  FFMA R32, R3, R0, R32 ;  /* 0x0000000003207223 */ /* 0x000fce0000000020 */
.L_x_809:
[----:B------:R-:W-:Y:S05]  /*35f0*/  BSYNC.RECONVERGENT B0 ;  /* 0x0000000000007941 */ /* 0x000fea0003800200 */
.L_x_807:
        /* <DEDUP_REMOVED lines=17> */
.L_x_811:
[----:B------:R-:W-:Y:S05]  /*3710*/  BSYNC.RECONVERGENT B3 ;  /* 0x0000000000037941 */ /* 0x000fea0003800200 */
.L_x_810:
        /* <DEDUP_REMOVED lines=12> */
.L_x_813:
[----:B------:R-:W-:Y:S05]  /*37e0*/  BSYNC.RECONVERGENT B3 ;  /* 0x0000000000037941 */ /* 0x000fea0003800200 */
.L_x_812:
        /* <DEDUP_REMOVED lines=16> */
.L_x_804:
[----:B------:R-:W-:Y:S05]  /*38f0*/  BSYNC.RECONVERGENT B2 ;  /* 0x0000000000027941 */ /* 0x000fea0003800200 */
.L_x_803:
[----:B------:R-:W-:-:S04]  /*3900*/  ULEA UR4, UR26, UR4, 0x2 ;  /* 0x000000041a047291 */ /* 0x000fc8000f8e10ff */
[----:B------:R-:W-:-:S09]  /*3910*/  UISETP.GE.AND UP0, UPT, UR4, UR13, UPT ;  /* 0x0000000d0400728c */ /* 0x000fd2000bf06270 */
[----:B------:R-:W-:Y:S05]  /*3920*/  BRA.U !UP0, `(.L_x_814) ;  /* 0xffffffe508707547 */ /* 0x000fea000b83ffff */
.L_x_723:
        /* <DEDUP_REMOVED lines=46> */
.L_x_815:
[----:B------:R-:W-:Y:S05]  /*3c10*/  @!P0 EXIT ;  /* 0x000000000000894d */ /* 0x000fea0003800000 */
[----:B------:R-:W-:-:S04]  /*3c20*/  UIADD3 UR4, UPT, UPT, UR17, 0x1800000, URZ ;  /* 0x0180000011047890 */ /* 0x000fc8000fffe0ff */
[----:B------:R-:W-:-:S04]  /*3c30*/  ULOP3.LUT UR4, UR4, 0x7f800000, URZ, 0xc0, !UPT ;  /* 0x7f80000004047892 */ /* 0x000fc8000f8ec0ff */
[----:B------:R-:W-:-:S09]  /*3c40*/  UISETP.GT.U32.AND UP0, UPT, UR4, 0x1ffffff, UPT ;  /* 0x01ffffff0400788c */ /* 0x000fd2000bf04070 */
[----:B------:R-:W-:Y:S05]  /*3c50*/  BRA.U UP0, `(.L_x_816) ;  /* 0x0000000100107547 */ /* 0x000fea000b800000 */
[----:B------:R-:W-:Y:S02]  /*3c60*/  MOV R0, UR17 ;  /* 0x0000001100007c02 */ /* 0x000fe40008000f00 */
[----:B------:R-:W-:-:S07]  /*3c70*/  MOV R7, 0x3c90 ;  /* 0x00003c9000077802 */ /* 0x000fce0000000f00 */
[----:B0-----:R-:W-:Y:S05]  /*3c80*/  CALL.REL.NOINC `($__internal_15_$__cuda_sm20_rcp_rn_f32_slowpath) ;  /* 0x0000000000287944 */ /* 0x001fea0003c00000 */
[----:B------:R-:W-:Y:S05]  /*3c90*/  BRA `(.L_x_817) ;  /* 0x0000000000147947 */ /* 0x000fea0003800000 */
.L_x_816:
[----:B0-----:R-:W0:Y:S01]  /*3ca0*/  MUFU.RCP R5, UR17 ;  /* 0x0000001100057d08 */ /* 0x001e220008001000 */
[----:B------:R-:W-:-:S04]  /*3cb0*/  IMAD.U32 R0, RZ, RZ, UR17 ;  /* 0x00000011ff007e24 */ /* 0x000fc8000f8e00ff */
[----:B0-----:R-:W-:-:S04]  /*3cc0*/  FFMA R0, R5, R0, -1 ;  /* 0xbf80000005007423 */ /* 0x001fc80000000000 */
[----:B------:R-:W-:-:S04]  /*3cd0*/  FADD.FTZ R0, -R0, -RZ ;  /* 0x800000ff00007221 */ /* 0x000fc80000010100 */
[----:B------:R-:W-:-:S07]  /*3ce0*/  FFMA R5, R5, R0, R5 ;  /* 0x0000000005057223 */ /* 0x000fce0000000005 */
.L_x_817:
[----:B------:R-:W-:Y:S02]  /*3cf0*/  MOV R2, UR20 ;  /* 0x0000001400027c02 */ /* 0x000fe40008000f00 */
[----:B------:R-:W-:-:S05]  /*3d00*/  MOV R3, UR21 ;  /* 0x0000001500037c02 */ /* 0x000fca0008000f00 */
[----:B------:R-:W-:Y:S01]  /*3d10*/  STG.E desc[UR18][R2.64], R5 ;  /* 0x0000000502007986 */ /* 0x000fe2000c101912 */
[----:B------:R-:W-:Y:S05]  /*3d20*/  EXIT ;  /* 0x000000000000794d */ /* 0x000fea0003800000 */
        .weak           $__internal_15_$__cuda_sm20_rcp_rn_f32_slowpath
        .type           $__internal_15_$__cuda_sm20_rcp_rn_f32_slowpath,@function
        .size           $__internal_15_$__cuda_sm20_rcp_rn_f32_slowpath,($__internal_16_$__cuda_sm20_sqrt_rn_f32_slowpath - $__internal_15_$__cuda_sm20_rcp_rn_f32_slowpath)
$__internal_15_$__cuda_sm20_rcp_rn_f32_slowpath:
[----:B------:R-:W-:-:S04]  /*3d30*/  SHF.L.U32 R2, R0, 0x1, RZ ;  /* 0x0000000100027819 */ /* 0x000fc800000006ff */
        /* <DEDUP_REMOVED lines=14> */
.L_x_818:
[----:B------:R-:W-:-:S05]  /*3e20*/  VIADD R9, R8, 0xffffff03 ;  /* 0xffffff0308097836 */ /* 0x000fca0000000000 */
        /* <DEDUP_REMOVED lines=15> */
[----:B------:R-:W-:Y:S02]  /*3f20*/  LOP3.LUT R6, R6, R3, RZ, 0xc0, !PT ;  /* 0x0000000306067212 */ /* 0x000fe400078ec0ff */
[----:B------:R-:W-:-:S02]  /*3f30*/  IADD3 R4, PT, PT, -R4, RZ, RZ ;  /* 0x000000ff04047210 */ /* 0x000fc40007ffe1ff */
[-C--:B------:R-:W-:Y:S02]  /*3f40*/  SHF.R.U32.HI R6, RZ, R9.reuse, R6 ;  /* 0x00000009ff067219 */ /* 0x080fe40000011606 */
        /* <DEDUP_REMOVED lines=10> */
[----:B------:R-:W-:-:S05]  /*3ff0*/  @!P0 VIADD R3, R3, 0x1 ;  /* 0x0000000103038836 */ /* 0x000fca0000000000 */
[----:B------:R-:W-:-:S04]  /*4000*/  @!P1 SHF.L.U32 R3, R3, 0x1, RZ ;  /* 0x0000000103039819 */ /* 0x000fc800000006ff */
[----:B------:R-:W-:Y:S01]  /*4010*/  LOP3.LUT R2, R3, 0x80000000, R0, 0xf8, !PT ;  /* 0x8000000003027812 */ /* 0x000fe200078ef800 */
[----:B------:R-:W-:Y:S06]  /*4020*/  BRA `(.L_x_819) ;  /* 0x0000000000047947 */ /* 0x000fec0003800000 */
.L_x_820:
[----:B------:R0:W1:Y:S02]  /*4030*/  MUFU.RCP R2, R0 ;  /* 0x0000000000027308 */ /* 0x0000640000001000 */
.L_x_819:
[----:B-1-3--:R-:W-:Y:S02]  /*4040*/  MOV R5, R2 ;  /* 0x0000000200057202 */ /* 0x00afe40000000f00 */
[----:B------:R-:W-:Y:S02]  /*4050*/  MOV R2, R7 ;  /* 0x0000000700027202 */ /* 0x000fe40000000f00 */
[----:B------:R-:W-:-:S04]  /*4060*/  MOV R3, 0x0 ;  /* 0x0000000000037802 */ /* 0x000fc80000000f00 */
[----:B0-2---:R-:W-:Y:S05]  /*4070*/  RET.REL.NODEC R2 `(_Z25multi_tensor_apply_kernelI18TensorListMetadataILi5ELb1EEN18transformer_engine17multi_tensor_adam17AdamFunctorMasterI13__nv_fp8_e4m36__halffiEEJffffffNS3_10adamMode_tEfEEvlPViT_T0_DpT1_) ;  /* 0xffffffbc02e07950 */ /* 0x005fea0003c3ffff */
        .weak           $__internal_16_$__cuda_sm20_sqrt_rn_f32_slowpath
        .type           $__internal_16_$__cuda_sm20_sqrt_rn_f32_slowpath,@function
        .size           $__internal_16_$__cuda_sm20_sqrt_rn_f32_slowpath,($__internal_17_$__cuda_sm3x_div_rn_noftz_f32_slowpath - $__internal_16_$__cuda_sm20_sqrt_rn_f32_slowpath)
$__internal_16_$__cuda_sm20_sqrt_rn_f32_slowpath:
        /* <DEDUP_REMOVED lines=19> */
.L_x_821:
[----:B------:R-:W-:-:S04]  /*41b0*/  HFMA2 R11, -RZ, RZ, 0, 0 ;  /* 0x00000000ff0b7431 */ /* 0x000fc800000001ff */
[----:B------:R-:W-:Y:S05]  /*41c0*/  RET.REL.NODEC R10 `(_Z25multi_tensor_apply_kernelI18TensorListMetadataILi5ELb1EEN18transformer_engine17multi_tensor_adam17AdamFunctorMasterI13__nv_fp8_e4m36__halffiEEJffffffNS3_10adamMode_tEfEEvlPViT_T0_DpT1_) ;  /* 0xffffffbc0a8c7950 */ /* 0x000fea0003c3ffff */
        .weak           $__internal_17_$__cuda_sm3x_div_rn_noftz_f32_slowpath
        .type           $__internal_17_$__cuda_sm3x_div_rn_noftz_f32_slowpath,@function
        .size           $__internal_17_$__cuda_sm3x_div_rn_noftz_f32_slowpath,(.L_x_5885 - $__internal_17_$__cuda_sm3x_div_rn_noftz_f32_slowpath)
$__internal_17_$__cuda_sm3x_div_rn_noftz_f32_slowpath:
        /* <DEDUP_REMOVED lines=32> */
[----:B------:R-:W-:-:S03]  /*43d0*/  @!P1 FFMA R3, R3, 1.84467440737095516160e+19, RZ ;  /* 0x5f80000003039823 */ /* 0x000fc600000000ff */
[----:B------:R-:W-:-:S07]  /*43e0*/  @!P1 IADD3 R32, PT, PT, R32, 0x40, RZ ;  /* 0x0000004020209810 */ /* 0x000fce0007ffe0ff */
.L_x_823:
[----:B------:R-:W-:Y:S01]  /*43f0*/  LEA R40, R11, 0xc0800000, 0x17 ;  /* 0xc08000000b287811 */ /* 0x000fe200078eb8ff */
[----:B------:R-:W-:Y:S01]  /*4400*/  BSSY.RECONVERGENT B1, `(.L_x_828) ;  /* 0x0000036000017945 */ /* 0x000fe20003800200 */
[----:B------:R-:W-:-:S03]  /*4410*/  IADD3 R36, PT, PT, R36, -0x7f, RZ ;  /* 0xffffff8124247810 */ /* 0x000fc60007ffe0ff */
[----:B------:R-:W-:Y:S02]  /*4420*/  IMAD.IADD R40, R3, 0x1, -R40 ;  /* 0x0000000103287824 */ /* 0x000fe400078e0a28 */
[----:B------:R-:W-:Y:S02]  /*4430*/  IMAD R3, R36, -0x800000, R35 ;  /* 0xff80000024037824 */ /* 0x000fe400078e0223 */
        /* <DEDUP_REMOVED lines=8> */
[----:B------:R-:W-:Y:S01]  /*44c0*/  FFMA R34, R34, R37, R3 ;  /* 0x0000002522227223 */ /* 0x000fe20000000003 */
[----:B------:R-:W-:-:S03]  /*44d0*/  IADD3 R32, PT, PT, R35, R32, RZ ;  /* 0x0000002023207210 */ /* 0x000fc60007ffe0ff */
        /* <DEDUP_REMOVED lines=17> */
[C---:B------:R-:W-:Y:S01]  /*45f0*/  VIADD R34, R11.reuse, 0x20 ;  /* 0x000000200b227836 */ /* 0x040fe20000000000 */
[C---:B------:R-:W-:Y:S02]  /*4600*/  ISETP.NE.AND P3, PT, R11.reuse, RZ, PT ;  /* 0x000000ff0b00720c */ /* 0x040fe40003f65270 */
[----:B------:R-:W-:Y:S02]  /*4610*/  LOP3.LUT R32, R32, 0x7fffff, RZ, 0xc0, !PT ;  /* 0x007fffff20207812 */ /* 0x000fe400078ec0ff */
[----:B------:R-:W-:Y:S02]  /*4620*/  ISETP.NE.AND P1, PT, R11, RZ, PT ;  /* 0x000000ff0b00720c */ /* 0x000fe40003f25270 */
[----:B------:R-:W-:-:S02]  /*4630*/  LOP3.LUT R37, R32, 0x800000, RZ, 0xfc, !PT ;  /* 0x0080000020257812 */ /* 0x000fc400078efcff */
[----:B------:R-:W-:Y:S02]  /*4640*/  IADD3 R11, PT, PT, -R11, RZ, RZ ;  /* 0x000000ff0b0b7210 */ /* 0x000fe40007ffe1ff */
[----:B------:R-:W-:Y:S02]  /*4650*/  SHF.L.U32 R34, R37, R34, RZ ;  /* 0x0000002225227219 */ /* 0x000fe400000006ff */
[----:B------:R-:W-:Y:S02]  /*4660*/  FSETP.NEU.FTZ.AND P0, PT, R35, R38, PT ;  /* 0x000000262300720b */ /* 0x000fe40003f1d000 */
[----:B------:R-:W-:Y:S02]  /*4670*/  SEL R32, R11, RZ, P3 ;  /* 0x000000ff0b207207 */ /* 0x000fe40001800000 */
[----:B------:R-:W-:Y:S02]  /*4680*/  ISETP.NE.AND P1, PT, R34, RZ, P1 ;  /* 0x000000ff2200720c */ /* 0x000fe40000f25270 */
[----:B------:R-:W-:-:S02]  /*4690*/  SHF.R.U32.HI R34, RZ, R32, R37 ;  /* 0x00000020ff227219 */ /* 0x000fc40000011625 */
[----:B------:R-:W-:Y:S02]  /*46a0*/  PLOP3.LUT P0, PT, P0, P1, PT, 0xf8, 0x8f ;  /* 0x00000000008f781c */ /* 0x000fe40000703f70 */
[----:B------:R-:W-:Y:S02]  /*46b0*/  SHF.R.U32.HI R32, RZ, 0x1, R34 ;  /* 0x00000001ff207819 */ /* 0x000fe40000011622 */
[----:B------:R-:W-:-:S04]  /*46c0*/  SEL R11, RZ, 0x1, !P0 ;  /* 0x00000001ff0b7807 */ /* 0x000fc80004000000 */
[----:B------:R-:W-:-:S04]  /*46d0*/  LOP3.LUT R11, R11, 0x1, R32, 0xf8, !PT ;  /* 0x000000010b0b7812 */ /* 0x000fc800078ef820 */
[----:B------:R-:W-:-:S04]  /*46e0*/  LOP3.LUT R11, R11, R34, RZ, 0xc0, !PT ;  /* 0x000000220b0b7212 */ /* 0x000fc800078ec0ff */
[----:B------:R-:W-:-:S04]  /*46f0*/  IADD3 R32, PT, PT, R32, R11, RZ ;  /* 0x0000000b20207210 */ /* 0x000fc80007ffe0ff */
[----:B------:R-:W-:Y:S01]  /*4700*/  LOP3.LUT R3, R32, R3, RZ, 0xfc, !PT ;  /* 0x0000000320037212 */ /* 0x000fe200078efcff */
[----:B------:R-:W-:Y:S06]  /*4710*/  BRA `(.L_x_831) ;  /* 0x0000000000107947 */ /* 0x000fec0003800000 */
.L_x_830:
[----:B------:R-:W-:-:S04]  /*4720*/  LOP3.LUT R3, R3, 0x80000000, RZ, 0xc0, !PT ;  /* 0x8000000003037812 */ /* 0x000fc800078ec0ff */
[----:B------:R-:W-:Y:S01]  /*4730*/  LOP3.LUT R3, R3, 0x7f800000, RZ, 0xfc, !PT ;  /* 0x7f80000003037812 */ /* 0x000fe200078efcff */
[----:B------:R-:W-:Y:S06]  /*4740*/  BRA `(.L_x_831) ;  /* 0x0000000000047947 */ /* 0x000fec0003800000 */
.L_x_829:
[----:B------:R-:W-:-:S07]  /*4750*/  LEA R3, R32, R3, 0x17 ;  /* 0x0000000320037211 */ /* 0x000fce00078eb8ff */
.L_x_831:
[----:B------:R-:W-:Y:S05]  /*4760*/  BSYNC.RECONVERGENT B1 ;  /* 0x0000000000017941 */ /* 0x000fea0003800200 */
.L_x_828:
[----:B------:R-:W-:Y:S05]  /*4770*/  BRA `(.L_x_832) ;  /* 0x0000000000207947 */ /* 0x000fea0003800000 */
.L_x_827:
[----:B------:R-:W-:-:S04]  /*4780*/  LOP3.LUT R3, R3, 0x80000000, R35, 0x48, !PT ;  /* 0x8000000003037812 */ /* 0x000fc800078e4823 */
[----:B------:R-:W-:Y:S01]  /*4790*/  LOP3.LUT R3, R3, 0x7f800000, RZ, 0xfc, !PT ;  /* 0x7f80000003037812 */ /* 0x000fe200078efcff */
[----:B------:R-:W-:Y:S06]  /*47a0*/  BRA `(.L_x_832) ;  /* 0x0000000000147947 */ /* 0x000fec0003800000 */
.L_x_826:
[----:B------:R-:W-:Y:S01]  /*47b0*/  LOP3.LUT R3, R3, 0x80000000, R35, 0x48, !PT ;  /* 0x8000000003037812 */ /* 0x000fe200078e4823 */
[----:B------:R-:W-:Y:S06]  /*47c0*/  BRA `(.L_x_832) ;  /* 0x00000000000c7947 */ /* 0x000fec0003800000 */
.L_x_825:
[----:B------:R-:W0:Y:S01]  /*47d0*/  MUFU.RSQ R3, -QNAN ;  /* 0xffc0000000037908 */ /* 0x000e220000001400 */
[----:B------:R-:W-:Y:S05]  /*47e0*/  BRA `(.L_x_832) ;  /* 0x0000000000047947 */ /* 0x000fea0003800000 */
.L_x_824:
[----:B------:R-:W-:-:S07]  /*47f0*/  FADD.FTZ R3, R35, R3 ;  /* 0x0000000323037221 */ /* 0x000fce0000010000 */
.L_x_832:
[----:B------:R-:W-:Y:S05]  /*4800*/  BSYNC.RECONVERGENT B0 ;  /* 0x0000000000007941 */ /* 0x000fea0003800200 */
.L_x_822:
[----:B------:R-:W-:-:S04]  /*4810*/  HFMA2 R11, -RZ, RZ, 0, 0 ;  /* 0x00000000ff0b7431 */ /* 0x000fc800000001ff */
[----:B0-----:R-:W-:Y:S05]  /*4820*/  RET.REL.NODEC R10 `(_Z25multi_tensor_apply_kernelI18TensorListMetadataILi5ELb1EEN18transformer_engine17multi_tensor_adam17AdamFunctorMasterI13__nv_fp8_e4m36__halffiEEJffffffNS3_10adamMode_tEfEEvlPViT_T0_DpT1_) ;  /* 0xffffffb40af47950 */ /* 0x001fea0003c3ffff */
.L_x_833:
        /* <DEDUP_REMOVED lines=13> */
.L_x_5885:


//--------------------- .text._Z25multi_tensor_apply_kernelI18TensorListMetadataILi5ELb1EEN18transformer_engine17multi_tensor_adam17AdamFunctorMasterI13__nv_fp8_e4m3ffiEEJffffffNS3_10adamMode_tEfEEvlPViT_T0_DpT1_ --------------------------
	.section	.text._Z25multi_tensor_apply_kernelI18TensorListMetadataILi5ELb1EEN18transformer_engine17multi_tensor_adam17AdamFunctorMasterI13__nv_fp8_e4m3ffiEEJffffffNS3_10adamMode_tEfEEvlPViT_T0_DpT1_,"ax",@progbits
	.align	128
        .global         _Z25multi_tensor_apply_kernelI18TensorListMetadataILi5ELb1EEN18transformer_engine17multi_tensor_adam17AdamFunctorMasterI13__nv_fp8_e4m3ffiEEJffffffNS3_10adamMode_tEfEEvlPViT_T0_DpT1_
        .type           _Z25multi_tensor_apply_kernelI18TensorListMetadataILi5ELb1EEN18transformer_engine17multi_tensor_adam17AdamFunctorMasterI13__nv_fp8_e4m3ffiEEJffffffNS3_10adamMode_tEfEEvlPViT_T0_DpT1_,@function
        .size           _Z25multi_tensor_apply_kernelI18TensorListMetadataILi5ELb1EEN18transformer_engine17multi_tensor_adam17AdamFunctorMasterI13__nv_fp8_e4m3ffiEEJffffffNS3_10adamMode_tEfEEvlPViT_T0_DpT1_,(.L_x_5888 - _Z25multi_tensor_apply_kernelI18TensorListMetadataILi5ELb1EEN18transformer_engine17multi_tensor_adam17AdamFunctorMasterI13__nv_fp8_e4m3ffiEEJffffffNS3_10adamMode_tEfEEvlPViT_T0_DpT1_)
        .other          _Z25multi_tensor_apply_kernelI18TensorListMetadataILi5ELb1EEN18transformer_engine17multi_tensor_adam17AdamFunctorMasterI13__nv_fp8_e4m3ffiEEJffffffNS3_10adamMode_tEfEEvlPViT_T0_DpT1_,@"STO_CUDA_ENTRY STV_DEFAULT"
_Z25multi_tensor_apply_kernelI18TensorListMetadataILi5ELb1EEN18transformer_engine17multi_tensor_adam17AdamFunctorMasterI13__nv_fp8_e4m3ffiEEJffffffNS3_10adamMode_tEfEEvlPViT_T0_DpT1_:
.text._Z25multi_tensor_apply_kernelI18TensorListMetadataILi5ELb1EEN18transformer_engine17multi_tensor_adam17AdamFunctorMasterI13__nv_fp8_e4m3ffiEEJffffffNS3_10adamMode_tEfEEvlPViT_T0_DpT1_:
        /* <DEDUP_REMOVED lines=63> */
.L_x_880:
[----:B01----:R-:W-:Y:S02]  /*03f0*/  IADD3 R25, PT, PT, R22, UR4, RZ ;  /* 0x0000000416197c10 */ /* 0x003fe4000fffe0ff */
[----:B------:R-:W-:Y:S02]  /*0400*/  MOV R0, RZ ;  /* 0x000000ff00007202 */ /* 0x000fe40000000f00 */
[----:B------:R-:W-:Y:S02]  /*0410*/  CS2R R32, SRZ ;  /* 0x0000000000207805 */ /* 0x000fe4000001ff00 */
[C---:B------:R-:W-:Y:S01]  /*0420*/  ISETP.GE.AND P2, PT, R25.reuse, UR13, PT ;  /* 0x0000000d19007c0c */ /* 0x040fe2000bf46270 */
[----:B--2---:R-:W-:Y:S01]  /*0430*/  VIADD R23, R25, UR26 ;  /* 0x0000001a19177c36 */ /* 0x004fe20008000000 */
[----:B------:R-:W-:Y:S02]  /*0440*/  MOV R41, RZ ;  /* 0x000000ff00297202 */ /* 0x000fe40000000f00 */
[----:B------:R-:W-:Y:S01]  /*0450*/  CS2R R28, SRZ ;  /* 0x00000000001c7805 */ /* 0x000fe2000001ff00 */
[----:B------:R-:W-:Y:S01]  /*0460*/  HFMA2 R31, -RZ, RZ, 0, 0 ;  /* 0x00000000ff1f7431 */ /* 0x000fe200000001ff */
[----:B------:R-:W2:Y:S01]  /*0470*/  LDC R40, c[0x0][0x11d4] ;  /* 0x00047500ff287b82 */ /* 0x000ea20000000800 */
[----:B------:R-:W-:Y:S01]  /*0480*/  ISETP.GE.AND P0, PT, R23, UR13, PT ;  /* 0x0000000d17007c0c */ /* 0x000fe2000bf06270 */
[----:B------:R-:W-:-:S05]  /*0490*/  HFMA2 R24, -RZ, RZ, 0, 0 ;  /* 0x00000000ff187431 */ /* 0x000fca00000001ff */
[----:B------:R-:W-:-:S05]  /*04a0*/  @!P2 IMAD.WIDE R2, R25, 0x4, R4 ;  /* 0x000000041902a825 */ /* 0x000fca00078e0204 */
[----:B------:R1:W3:Y:S01]  /*04b0*/  @!P2 LDG.E R0, desc[UR18][R2.64] ;  /* 0x000000120200a981 */ /* 0x0002e2000c1e1900 */
[----:B------:R-:W-:-:S04]  /*04c0*/  @!P2 IMAD.WIDE R14, R25, 0x4, R6 ;  /* 0x00000004190ea825 */ /* 0x000fc800078e0206 */
[C---:B------:R-:W-:Y:S01]  /*04d0*/  VIADD R21, R23.reuse, UR26 ;  /* 0x0000001a17157c36 */ /* 0x040fe20008000000 */
[----:B------:R4:W3:Y:S01]  /*04e0*/  @!P2 LDG.E R41, desc[UR18][R14.64] ;  /* 0x000000120e29a981 */ /* 0x0008e2000c1e1900 */
[----:B------:R-:W-:Y:S01]  /*04f0*/  @!P0 IMAD.WIDE R26, R23, 0x4, R4 ;  /* 0x00000004171a8825 */ /* 0x000fe200078e0204 */
[----:B-1----:R-:W-:-:S03]  /*0500*/  @!P2 IADD3 R3, P3, PT, R25, UR12, RZ ;  /* 0x0000000c1903ac10 */ /* 0x002fc6000ff7e0ff */
[----:B------:R-:W-:Y:S01]  /*0510*/  @!P0 IMAD.WIDE R10, R23, 0x4, R6 ;  /* 0x00000004170a8825 */ /* 0x000fe200078e0206 */
[----:B------:R-:W-:Y:S01]  /*0520*/  ISETP.GE.AND P1, PT, R21, UR13, PT ;  /* 0x0000000d15007c0c */ /* 0x000fe2000bf26270 */
[----:B------:R1:W5:Y:S01]  /*0530*/  @!P0 LDG.E R28, desc[UR18][R26.64] ;  /* 0x000000121a1c8981 */ /* 0x000362000c1e1900 */
[C---:B------:R-:W-:Y:S01]  /*0540*/  @!P2 LEA.HI.X.SX32 R30, R25.reuse, UR27, 0x1, P3 ;  /* 0x0000001b191eac11 */ /* 0x040fe200098f0eff */
[--C-:B------:R-:W-:Y:S01]  /*0550*/  @!P2 IMAD.WIDE R12, R25, 0x4, R8.reuse ;  /* 0x00000004190ca825 */ /* 0x100fe200078e0208 */
[----:B0-----:R-:W-:Y:S01]  /*0560*/  @!P2 LEA R2, P4, R3, UR24, 0x2 ;  /* 0x000000180302ac11 */ /* 0x001fe2000f8810ff */
[----:B------:R0:W5:Y:S02]  /*0570*/  @!P0 LDG.E R31, desc[UR18][R10.64] ;  /* 0x000000120a1f8981 */ /* 0x000164000c1e1900 */
[----:B------:R-:W-:Y:S01]  /*0580*/  @!P0 IMAD.WIDE R16, R23, 0x4, R8 ;  /* 0x0000000417108825 */ /* 0x000fe200078e0208 */
[----:B------:R-:W-:Y:S01]  /*0590*/  @!P2 LEA.HI.X R3, R3, UR25, R30, 0x2, P4 ;  /* 0x000000190303ac11 */ /* 0x000fe2000a0f141e */
[----:B------:R-:W5:Y:S04]  /*05a0*/  @!P2 LDG.E R33, desc[UR18][R12.64] ;  /* 0x000000120c21a981 */ /* 0x000f68000c1e1900 */
[----:B------:R-:W3:Y:S01]  /*05b0*/  @!P2 LDG.E R32, desc[UR18][R2.64] ;  /* 0x000000120220a981 */ /* 0x000ee2000c1e1900 */
[C---:B------:R-:W-:Y:S01]  /*05c0*/  IADD3 R19, PT, PT, R21.reuse, UR26, RZ ;  /* 0x0000001a15137c10 */ /* 0x040fe2000fffe0ff */
[----:B----4-:R-:W-:Y:S01]  /*05d0*/  @!P1 IMAD.WIDE R14, R21, 0x4, R4 ;  /* 0x00000004150e9825 */ /* 0x010fe200078e0204 */
[----:B------:R-:W-:Y:S01]  /*05e0*/  MOV R18, RZ ;  /* 0x000000ff00127202 */ /* 0x000fe20000000f00 */
[----:B------:R-:W5:Y:S01]  /*05f0*/  @!P0 LDG.E R24, desc[UR18][R16.64] ;  /* 0x0000001210188981 */ /* 0x000f62000c1e1900 */
[----:B------:R-:W-:-:S02]  /*0600*/  ISETP.GE.AND P3, PT, R19, UR13, PT ;  /* 0x0000000d13007c0c */ /* 0x000fc4000bf66270 */
[C---:B-1----:R-:W-:Y:S01]  /*0610*/  @!P0 IADD3 R26, P4, PT, R23.reuse, UR12, RZ ;  /* 0x0000000c171a8c10 */ /* 0x042fe2000ff9e0ff */
[----:B------:R-:W-:Y:S01]  /*0620*/  IMAD.MOV.U32 R27, RZ, RZ, RZ ;  /* 0x000000ffff1b7224 */ /* 0x000fe200078e00ff */
[----:B------:R1:W5:Y:S02]  /*0630*/  @!P1 LDG.E R29, desc[UR18][R14.64] ;  /* 0x000000120e1d9981 */ /* 0x000364000c1e1900 */
[----:B------:R-:W-:Y:S02]  /*0640*/  @!P0 LEA.HI.X.SX32 R35, R23, UR27, 0x1, P4 ;  /* 0x0000001b17238c11 */ /* 0x000fe4000a0f0eff */
[----:B------:R-:W-:Y:S01]  /*0650*/  @!P0 LEA R36, P4, R26, UR24, 0x2 ;  /* 0x000000181a248c11 */ /* 0x000fe2000f8810ff */
[----:B0-----:R-:W-:-:S03]  /*0660*/  @!P1 IMAD.WIDE R10, R21, 0x4, R6 ;  /* 0x00000004150a9825 */ /* 0x001fc600078e0206 */
[----:B------:R-:W-:Y:S02]  /*0670*/  @!P0 LEA.HI.X R37, R26, UR25, R35, 0x2, P4 ;  /* 0x000000191a258c11 */ /* 0x000fe4000a0f1423 */
[C---:B-1----:R-:W-:Y:S01]  /*0680*/  @!P3 IADD3 R14, P4, PT, R19.reuse, UR12, RZ ;  /* 0x0000000c130ebc10 */ /* 0x042fe2000ff9e0ff */
[----:B------:R0:W5:Y:S03]  /*0690*/  @!P1 LDG.E R27, desc[UR18][R10.64] ;  /* 0x000000120a1b9981 */ /* 0x000166000c1e1900 */
[----:B------:R-:W-:Y:S02]  /*06a0*/  @!P3 LEA.HI.X.SX32 R3, R19, UR27, 0x1, P4 ;  /* 0x0000001b1303bc11 */ /* 0x000fe4000a0f0eff */
[----:B0-----:R-:W-:-:S04]  /*06b0*/  @!P3 LEA R10, P4, R14, UR24, 0x2 ;  /* 0x000000180e0abc11 */ /* 0x001fc8000f8810ff */
[----:B------:R-:W-:Y:S02]  /*06c0*/  @!P3 LEA.HI.X R11, R14, UR25, R3, 0x2, P4 ;  /* 0x000000190e0bbc11 */ /* 0x000fe4000a0f1403 */
[----:B------:R-:W0:Y:S01]  /*06d0*/  LDC.64 R2, c[0x0][0x11d8] ;  /* 0x00047600ff027b82 */ /* 0x000e220000000a00 */
[----:B------:R-:W-:Y:S01]  /*06e0*/  @!P1 IMAD.WIDE R12, R21, 0x4, R8 ;  /* 0x00000004150c9825 */ /* 0x000fe200078e0208 */
[----:B------:R-:W-:-:S03]  /*06f0*/  CS2R R16, SRZ ;  /* 0x0000000000107805 */ /* 0x000fc6000001ff00 */
[----:B------:R-:W-:Y:S02]  /*0700*/  HFMA2 R15, -RZ, RZ, 0, 0 ;  /* 0x00000000ff0f7431 */ /* 0x000fe400000001ff */
[C---:B------:R-:W-:Y:S01]  /*0710*/  @!P3 IMAD.WIDE R38, R19.reuse, 0x4, R4 ;  /* 0x000000041326b825 */ /* 0x040fe200078e0204 */
[----:B------:R1:W5:Y:S04]  /*0720*/  @!P1 LDG.E R18, desc[UR18][R12.64] ;  /* 0x000000120c129981 */ /* 0x000368000c1e1900 */
[----:B------:R0:W5:Y:S01]  /*0730*/  @!P3 LDG.E R16, desc[UR18][R38.64] ;  /* 0x000000122610b981 */ /* 0x000162000c1e1900 */
[----:B-1----:R-:W-:Y:S01]  /*0740*/  @!P3 IMAD.WIDE R12, R19, 0x4, R6 ;  /* 0x00000004130cb825 */ /* 0x002fe200078e0206 */
[----:B------:R-:W-:-:S04]  /*0750*/  @!P1 IADD3 R26, P5, PT, R21, UR12, RZ ;  /* 0x0000000c151a9c10 */ /* 0x000fc8000ffbe0ff */
[----:B------:R2:W5:Y:S01]  /*0760*/  @!P3 LDG.E R15, desc[UR18][R12.64] ;  /* 0x000000120c0fb981 */ /* 0x000562000c1e1900 */
[----:B0-----:R-:W0:Y:S01]  /*0770*/  MUFU.RCP R38, R3 ;  /* 0x0000000300267308 */ /* 0x001e220000001000 */
[----:B------:R-:W-:Y:S01]  /*0780*/  @!P1 LEA.HI.X.SX32 R35, R21, UR27, 0x1, P5 ;  /* 0x0000001b15239c11 */ /* 0x000fe2000a8f0eff */
[----:B--2---:R-:W-:Y:S01]  /*0790*/  FADD R13, -R40, 1 ;  /* 0x3f800000280d7421 */ /* 0x004fe20000000100 */
[C---:B------:R-:W-:Y:S02]  /*07a0*/  @!P1 LEA R34, P5, R26.reuse, UR24, 0x2 ;  /* 0x000000181a229c11 */ /* 0x040fe4000f8a10ff */
[----:B------:R-:W-:Y:S01]  /*07b0*/  MOV R30, RZ ;  /* 0x000000ff001e7202 */ /* 0x000fe20000000f00 */
[----:B------:R-:W-:Y:S01]  /*07c0*/  @!P3 IMAD.WIDE R42, R19, 0x4, R8 ;  /* 0x00000004132ab825 */ /* 0x000fe200078e0208 */
[----:B------:R-:W-:-:S03]  /*07d0*/  @!P1 LEA.HI.X R35, R26, UR25, R35, 0x2, P5 ;  /* 0x000000191a239c11 */ /* 0x000fc6000a8f1423 */
[----:B------:R-:W-:Y:S01]  /*07e0*/  HFMA2 R26, -RZ, RZ, 0, 0 ;  /* 0x00000000ff1a7431 */ /* 0x000fe200000001ff */
[----:B------:R-:W5:Y:S01]  /*07f0*/  @!P0 LDG.E R30, desc[UR18][R36.64] ;  /* 0x00000012241e8981 */ /* 0x000f62000c1e1900 */
[----:B------:R-:W-:-:S03]  /*0800*/  IMAD.MOV.U32 R14, RZ, RZ, RZ ;  /* 0x000000ffff0e7224 */ /* 0x000fc600078e00ff */
[----:B------:R0:W5:Y:S01]  /*0810*/  @!P3 LDG.E R17, desc[UR18][R42.64] ;  /* 0x000000122a11b981 */ /* 0x000162000c1e1900 */
[----:B------:R-:W-:-:S03]  /*0820*/  FADD R12, -R2, 1 ;  /* 0x3f800000020c7421 */ /* 0x000fc60000000100 */
[----:B------:R1:W5:Y:S04]  /*0830*/  @!P1 LDG.E R26, desc[UR18][R34.64] ;  /* 0x00000012221a9981 */ /* 0x000368000c1e1900 */
[----:B------:R2:W5:Y:S01]  /*0840*/  @!P3 LDG.E R14, desc[UR18][R10.64] ;  /* 0x000000120a0eb981 */ /* 0x000562000c1e1900 */
[----:B0-----:R-:W-:-:S04]  /*0850*/  FFMA R43, R38, -R3, 1 ;  /* 0x3f800000262b7423 */ /* 0x001fc80000000803 */
[----:B------:R-:W-:Y:S01]  /*0860*/  FFMA R43, R38, R43, R38 ;  /* 0x0000002b262b7223 */ /* 0x000fe20000000026 */
[----:B------:R-:W-:Y:S01]  /*0870*/  BSSY.RECONVERGENT B2, `(.L_x_836) ;  /* 0x0000011000027945 */ /* 0x000fe20003800200 */
[----:B---3--:R-:W-:-:S04]  /*0880*/  FMUL R39, R13, R32 ;  /* 0x000000200d277220 */ /* 0x008fc80000400000 */
[----:B------:R-:W-:-:S04]  /*0890*/  FFMA R0, R0, R40, R39 ;  /* 0x0000002800007223 */ /* 0x000fc80000000027 */
[----:B------:R-:W0:Y:S01]  /*08a0*/  FCHK P0, R0, R3 ;  /* 0x0000000300007302 */ /* 0x000e220000000000 */
[----:B-1----:R-:W-:Y:S01]  /*08b0*/  FMUL R35, R12, R32 ;  /* 0x000000200c237220 */ /* 0x002fe20000400000 */
[----:B--2---:R-:W-:-:S03]  /*08c0*/  FFMA R10, R0, R43, RZ ;  /* 0x0000002b000a7223 */ /* 0x004fc600000000ff */
[----:B------:R-:W-:Y:S01]  /*08d0*/  FMUL R32, R35, R32 ;  /* 0x0000002023207220 */ /* 0x000fe20000400000 */
[----:B------:R-:W-:-:S03]  /*08e0*/  FFMA R39, R10, -R3, R0 ;  /* 0x800000030a277223 */ /* 0x000fc60000000000 */
[----:B------:R-:W-:Y:S01]  /*08f0*/  FFMA R2, R41, R2, R32 ;  /* 0x0000000229027223 */ /* 0x000fe20000000020 */
[----:B------:R-:W-:Y:S01]  /*0900*/  FFMA R39, R43, R39, R10 ;  /* 0x000000272b277223 */ /* 0x000fe2000000000a */
[----:B0-----:R-:W-:Y:S06]  /*0910*/  @!P0 BRA `(.L_x_837) ;  /* 0x0000000000188947 */ /* 0x001fec0003800000 */
[----:B------:R-:W0:Y:S01]  /*0920*/  LDCU UR10, c[0x0][0x11dc] ;  /* 0x00023b80ff0a77ac */ /* 0x000e220008000800 */
[----:B------:R-:W-:Y:S02]  /*0930*/  MOV R35, R0 ;  /* 0x0000000000237202 */ /* 0x000fe40000000f00 */
[----:B------:R-:W-:Y:S02]  /*0940*/  MOV R10, 0x970 ;  /* 0x00000970000a7802 */ /* 0x000fe40000000f00 */
[----:B0-----:R-:W-:-:S07]  /*0950*/  MOV R3, UR10 ;  /* 0x0000000a00037c02 */ /* 0x001fce0008000f00 */
[----:B-----5:R-:W-:Y:S05]  /*0960*/  CALL.REL.NOINC `($__internal_20_$__cuda_sm3x_div_rn_noftz_f32_slowpath) ;  /* 0x0000003400e87944 */ /* 0x020fea0003c00000 */
[----:B------:R-:W-:-:S07]  /*0970*/  MOV R39, R3 ;  /* 0x0000000300277202 */ /* 0x000fce0000000f00 */
.L_x_837:
[----:B------:R-:W-:Y:S05]  /*0980*/  BSYNC.RECONVERGENT B2 ;  /* 0x0000000000027941 */ /* 0x000fea0003800200 */
.L_x_836:
        /* <DEDUP_REMOVED lines=14> */
[----:B-----5:R-:W-:Y:S05]  /*0a70*/  CALL.REL.NOINC `($__internal_20_$__cuda_sm3x_div_rn_noftz_f32_slowpath) ;  /* 0x0000003400a47944 */ /* 0x020fea0003c00000 */
.L_x_839:
[----:B------:R-:W-:Y:S05]  /*0a80*/  BSYNC.RECONVERGENT B2 ;  /* 0x0000000000027941 */ /* 0x000fea0003800200 */
.L_x_838:
[----:B------:R-:W-:Y:S01]  /*0a90*/  IADD3 R11, PT, PT, R3, -0xd000000, RZ ;  /* 0xf3000000030b7810 */ /* 0x000fe20007ffe0ff */
[----:B------:R0:W1:Y:S01]  /*0aa0*/  MUFU.RSQ R10, R3 ;  /* 0x00000003000a7308 */ /* 0x0000620000001400 */
[----:B------:R-:W-:Y:S02]  /*0ab0*/  BSSY.RECONVERGENT B0, `(.L_x_840) ;  /* 0x000000a000007945 */ /* 0x000fe40003800200 */
[----:B------:R-:W-:-:S13]  /*0ac0*/  ISETP.GT.U32.AND P0, PT, R11, 0x727fffff, PT ;  /* 0x727fffff0b00780c */ /* 0x000fda0003f04070 */
[----:B0-----:R-:W-:Y:S05]  /*0ad0*/  @!P0 BRA `(.L_x_841) ;  /* 0x00000000000c8947 */ /* 0x001fea0003800000 */
[----:B-1----:R-:W-:-:S07]  /*0ae0*/  MOV R10, 0xb00 ;  /* 0x00000b00000a7802 */ /* 0x002fce0000000f00 */
[----:B-----5:R-:W-:Y:S05]  /*0af0*/  CALL.REL.NOINC `($__internal_19_$__cuda_sm20_sqrt_rn_f32_slowpath) ;  /* 0x0000003400307944 */ /* 0x020fea0003c00000 */
[----:B------:R-:W-:Y:S05]  /*0b00*/  BRA `(.L_x_842) ;  /* 0x0000000000107947 */ /* 0x000fea0003800000 */
.L_x_841:
[C---:B-1----:R-:W-:Y:S01]  /*0b10*/  FMUL.FTZ R32, R10.reuse, R3 ;  /* 0x000000030a207220 */ /* 0x042fe20000410000 */
[----:B------:R-:W-:-:S03]  /*0b20*/  FMUL.FTZ R10, R10, 0.5 ;  /* 0x3f0000000a0a7820 */ /* 0x000fc60000410000 */
[----:B------:R-:W-:-:S04]  /*0b30*/  FFMA R3, -R32, R32, R3 ;  /* 0x0000002020037223 */ /* 0x000fc80000000103 */
[----:B------:R-:W-:-:S07]  /*0b40*/  FFMA R32, R3, R10, R32 ;  /* 0x0000000a03207223 */ /* 0x000fce0000000020 */
.L_x_842:
[----:B------:R-:W-:Y:S05]  /*0b50*/  BSYNC.RECONVERGENT B0 ;  /* 0x0000000000007941 */ /* 0x000fea0003800200 */
.L_x_840:
        /* <DEDUP_REMOVED lines=13> */
[----:B-----5:R-:W-:Y:S05]  /*0c30*/  CALL.REL.NOINC `($__internal_20_$__cuda_sm3x_div_rn_noftz_f32_slowpath) ;  /* 0x0000003400347944 */ /* 0x020fea0003c00000 */
[----:B------:R-:W-:-:S07]  /*0c40*/  MOV R32, R3 ;  /* 0x0000000300207202 */ /* 0x000fce0000000f00 */
.L_x_844:
[----:B------:R-:W-:Y:S05]  /*0c50*/  BSYNC.RECONVERGENT B2 ;  /* 0x0000000000027941 */ /* 0x000fea0003800200 */
.L_x_843:
[----:B------:R-:W0:Y:S01]  /*0c60*/  LDC.64 R10, c[0x0][0x11d8] ;  /* 0x00047600ff0a7b82 */ /* 0x000e220000000a00 */
[----:B-----5:R-:W-:Y:S01]  /*0c70*/  FMUL R3, R13, R30 ;  /* 0x0000001e0d037220 */ /* 0x020fe20000400000 */
[----:B------:R-:W-:Y:S01]  /*0c80*/  FFMA R32, R33, UR8, R32 ;  /* 0x0000000821207c23 */ /* 0x000fe20008000020 */
        /* <DEDUP_REMOVED lines=18> */
[----:B------:R-:W-:Y:S05]  /*0db0*/  CALL.REL.NOINC `($__internal_20_$__cuda_sm3x_div_rn_noftz_f32_slowpath) ;  /* 0x0000003000d47944 */ /* 0x000fea0003c00000 */
[----:B------:R-:W-:-:S07]  /*0dc0*/  IMAD.MOV.U32 R30, RZ, RZ, R3 ;  /* 0x000000ffff1e7224 */ /* 0x000fce00078e0003 */
.L_x_846:
[----:B------:R-:W-:Y:S05]  /*0dd0*/  BSYNC.RECONVERGENT B2 ;  /* 0x0000000000027941 */ /* 0x000fea0003800200 */
.L_x_845:
        /* <DEDUP_REMOVED lines=14> */
[----:B------:R-:W-:Y:S05]  /*0ec0*/  CALL.REL.NOINC `($__internal_20_$__cuda_sm3x_div_rn_noftz_f32_slowpath) ;  /* 0x0000003000907944 */ /* 0x000fea0003c00000 */
.L_x_848:
[----:B------:R-:W-:Y:S05]  /*0ed0*/  BSYNC.RECONVERGENT B2 ;  /* 0x0000000000027941 */ /* 0x000fea0003800200 */
.L_x_847:
[----:B------:R-:W-:Y:S01]  /*0ee0*/  IADD3 R11, PT, PT, R3, -0xd000000, RZ ;  /* 0xf3000000030b7810 */ /* 0x000fe20007ffe0ff */
[----:B------:R0:W1:Y:S01]  /*0ef0*/  MUFU.RSQ R10, R3 ;  /* 0x00000003000a7308 */ /* 0x0000620000001400 */
[----:B------:R-:W-:Y:S02]  /*0f00*/  BSSY.RECONVERGENT B0, `(.L_x_849) ;  /* 0x000000a000007945 */ /* 0x000fe40003800200 */
[----:B------:R-:W-:-:S13]  /*0f10*/  ISETP.GT.U32.AND P0, PT, R11, 0x727fffff, PT ;  /* 0x727fffff0b00780c */ /* 0x000fda0003f04070 */
[----:B0-----:R-:W-:Y:S05]  /*0f20*/  @!P0 BRA `(.L_x_850) ;  /* 0x00000000000c8947 */ /* 0x001fea0003800000 */
[----:B-1----:R-:W-:-:S07]  /*0f30*/  MOV R10, 0xf50 ;  /* 0x00000f50000a7802 */ /* 0x002fce0000000f00 */
[----:B------:R-:W-:Y:S05]  /*0f40*/  CALL.REL.NOINC `($__internal_19_$__cuda_sm20_sqrt_rn_f32_slowpath) ;  /* 0x00000030001c7944 */ /* 0x000fea0003c00000 */
[----:B------:R-:W-:Y:S05]  /*0f50*/  BRA `(.L_x_851) ;  /* 0x0000000000107947 */ /* 0x000fea0003800000 */
.L_x_850:
[C---:B-1----:R-:W-:Y:S01]  /*0f60*/  FMUL.FTZ R32, R10.reuse, R3 ;  /* 0x000000030a207220 */ /* 0x042fe20000410000 */
[----:B------:R-:W-:-:S03]  /*0f70*/  FMUL.FTZ R10, R10, 0.5 ;  /* 0x3f0000000a0a7820 */ /* 0x000fc60000410000 */
[----:B------:R-:W-:-:S04]  /*0f80*/  FFMA R3, -R32, R32, R3 ;  /* 0x0000002020037223 */ /* 0x000fc80000000103 */
[----:B------:R-:W-:-:S07]  /*0f90*/  FFMA R32, R3, R10, R32 ;  /* 0x0000000a03207223 */ /* 0x000fce0000000020 */
.L_x_851:
[----:B------:R-:W-:Y:S05]  /*0fa0*/  BSYNC.RECONVERGENT B0 ;  /* 0x0000000000007941 */ /* 0x000fea0003800200 */
.L_x_849:
        /* <DEDUP_REMOVED lines=13> */
[----:B------:R-:W-:Y:S05]  /*1080*/  CALL.REL.NOINC `($__internal_20_$__cuda_sm3x_div_rn_noftz_f32_slowpath) ;  /* 0x0000003000207944 */ /* 0x000fea0003c00000 */
[----:B------:R-:W-:-:S07]  /*1090*/  MOV R35, R3 ;  /* 0x0000000300237202 */ /* 0x000fce0000000f00 */
.L_x_853:
[----:B------:R-:W-:Y:S05]  /*10a0*/  BSYNC.RECONVERGENT B2 ;  /* 0x0000000000027941 */ /* 0x000fea0003800200 */
.L_x_852:
        /* <DEDUP_REMOVED lines=21> */
[----:B------:R-:W-:Y:S05]  /*1200*/  CALL.REL.NOINC `($__internal_20_$__cuda_sm3x_div_rn_noftz_f32_slowpath) ;  /* 0x0000002c00c07944 */ /* 0x000fea0003c00000 */
[----:B------:R-:W-:-:S07]  /*1210*/  MOV R24, R3 ;  /* 0x0000000300187202 */ /* 0x000fce0000000f00 */
.L_x_855:
[----:B------:R-:W-:Y:S05]  /*1220*/  BSYNC.RECONVERGENT B2 ;  /* 0x0000000000027941 */ /* 0x000fea0003800200 */
.L_x_854:
        /* <DEDUP_REMOVED lines=15> */
.L_x_857:
[----:B------:R-:W-:Y:S05]  /*1320*/  BSYNC.RECONVERGENT B2 ;  /* 0x0000000000027941 */ /* 0x000fea0003800200 */
.L_x_856:
[----:B------:R-:W-:Y:S01]  /*1330*/  VIADD R11, R3, 0xf3000000 ;  /* 0xf3000000030b7836 */ /* 0x000fe20000000000 */
[----:B------:R0:W1:Y:S01]  /*1340*/  MUFU.RSQ R10, R3 ;  /* 0x00000003000a7308 */ /* 0x0000620000001400 */
[----:B------:R-:W-:Y:S03]  /*1350*/  BSSY.RECONVERGENT B0, `(.L_x_858) ;  /* 0x000000a000007945 */ /* 0x000fe60003800200 */
[----:B------:R-:W-:-:S13]  /*1360*/  ISETP.GT.U32.AND P0, PT, R11, 0x727fffff, PT ;  /* 0x727fffff0b00780c */ /* 0x000fda0003f04070 */
[----:B01----:R-:W-:Y:S05]  /*1370*/  @!P0 BRA `(.L_x_859) ;  /* 0x00000000000c8947 */ /* 0x003fea0003800000 */
[----:B------:R-:W-:-:S07]  /*1380*/  MOV R10, 0x13a0 ;  /* 0x000013a0000a7802 */ /* 0x000fce0000000f00 */
[----:B------:R-:W-:Y:S05]  /*1390*/  CALL.REL.NOINC `($__internal_19_$__cuda_sm20_sqrt_rn_f32_slowpath) ;  /* 0x0000002c00087944 */ /* 0x000fea0003c00000 */
[----:B------:R-:W-:Y:S05]  /*13a0*/  BRA `(.L_x_860) ;  /* 0x0000000000107947 */ /* 0x000fea0003800000 */
.L_x_859:
[C---:B------:R-:W-:Y:S01]  /*13b0*/  FMUL.FTZ R32, R10.reuse, R3 ;  /* 0x000000030a207220 */ /* 0x040fe20000410000 */
[----:B------:R-:W-:-:S03]  /*13c0*/  FMUL.FTZ R10, R10, 0.5 ;  /* 0x3f0000000a0a7820 */ /* 0x000fc60000410000 */
[----:B------:R-:W-:-:S04]  /*13d0*/  FFMA R3, -R32, R32, R3 ;  /* 0x0000002020037223 */ /* 0x000fc80000000103 */
[----:B------:R-:W-:-:S07]  /*13e0*/  FFMA R32, R3, R10, R32 ;  /* 0x0000000a03207223 */ /* 0x000fce0000000020 */
.L_x_860:
[----:B------:R-:W-:Y:S05]  /*13f0*/  BSYNC.RECONVERGENT B0 ;  /* 0x0000000000007941 */ /* 0x000fea0003800200 */
.L_x_858:
        /* <DEDUP_REMOVED lines=13> */
[----:B------:R-:W-:Y:S05]  /*14d0*/  CALL.REL.NOINC `($__internal_20_$__cuda_sm3x_div_rn_noftz_f32_slowpath) ;  /* 0x0000002c000c7944 */ /* 0x000fea0003c00000 */
[----:B------:R-:W-:-:S07]  /*14e0*/  MOV R35, R3 ;  /* 0x0000000300237202 */ /* 0x000fce0000000f00 */
.L_x_862:
[----:B------:R-:W-:Y:S05]  /*14f0*/  BSYNC.RECONVERGENT B2 ;  /* 0x0000000000027941 */ /* 0x000fea0003800200 */
.L_x_861:
        /* <DEDUP_REMOVED lines=21> */
[----:B------:R-:W-:Y:S05]  /*1650*/  CALL.REL.NOINC `($__internal_20_$__cuda_sm3x_div_rn_noftz_f32_slowpath) ;  /* 0x0000002800ac7944 */ /* 0x000fea0003c00000 */
[----:B------:R-:W-:-:S07]  /*1660*/  MOV R12, R3 ;  /* 0x00000003000c7202 */ /* 0x000fce0000000f00 */
.L_x_864:
[----:B------:R-:W-:Y:S05]  /*1670*/  BSYNC.RECONVERGENT B2 ;  /* 0x0000000000027941 */ /* 0x000fea0003800200 */
.L_x_863:
        /* <DEDUP_REMOVED lines=15> */
.L_x_866:
[----:B------:R-:W-:Y:S05]  /*1770*/  BSYNC.RECONVERGENT B2 ;  /* 0x0000000000027941 */ /* 0x000fea0003800200 */
.L_x_865:
        /* <DEDUP_REMOVED lines=8> */
.L_x_868:
[C---:B-1----:R-:W-:Y:S01]  /*1800*/  FMUL.FTZ R32, R10.reuse, R3 ;  /* 0x000000030a207220 */ /* 0x042fe20000410000 */
[----:B------:R-:W-:-:S03]  /*1810*/  FMUL.FTZ R10, R10, 0.5 ;  /* 0x3f0000000a0a7820 */ /* 0x000fc60000410000 */
[----:B------:R-:W-:-:S04]  /*1820*/  FFMA R3, -R32, R32, R3 ;  /* 0x0000002020037223 */ /* 0x000fc80000000103 */
[----:B------:R-:W-:-:S07]  /*1830*/  FFMA R32, R3, R10, R32 ;  /* 0x0000000a03207223 */ /* 0x000fce0000000020 */
.L_x_869:
[----:B------:R-:W-:Y:S05]  /*1840*/  BSYNC.RECONVERGENT B0 ;  /* 0x0000000000007941 */ /* 0x000fea0003800200 */
.L_x_867:
        /* <DEDUP_REMOVED lines=14> */
.L_x_871:
[----:B------:R-:W-:Y:S05]  /*1930*/  BSYNC.RECONVERGENT B2 ;  /* 0x0000000000027941 */ /* 0x000fea0003800200 */
.L_x_870:
        /* <DEDUP_REMOVED lines=12> */
[C---:B------:R-:W-:Y:S01]  /*1a00*/  IMAD.WIDE R10, R25.reuse, 0x4, R4 ;  /* 0x00000004190a7825 */ /* 0x040fe200078e0204 */
[----:B------:R-:W-:Y:S01]  /*1a10*/  F2FP.SATFINITE.E4M3.F32.PACK_AB_MERGE_C R3, RZ, R3, RZ ;  /* 0x00000003ff03723e */ /* 0x000fe200048070ff */
[----:B------:R0:W-:Y:S01]  /*1a20*/  STG.E desc[UR18][R34.64], R33 ;  /* 0x0000002122007986 */ /* 0x0001e2000c101912 */
[----:B------:R-:W-:Y:S01]  /*1a30*/  FMNMX R20, R20, |R33|, !PT ;  /* 0x4000002114147209 */ /* 0x000fe20007800000 */
[----:B------:R-:W-:Y:S01]  /*1a40*/  IMAD.WIDE R36, R25, 0x4, R6 ;  /* 0x0000000419247825 */ /* 0x000fe200078e0206 */
[----:B------:R-:W-:Y:S01]  /*1a50*/  IADD3.X R25, PT, PT, R39, UR27, R14, P2, P3 ;  /* 0x0000001b27197c10 */ /* 0x000fe200097e640e */
[----:B------:R0:W-:Y:S04]  /*1a60*/  STG.E desc[UR18][R10.64], R0 ;  /* 0x000000000a007986 */ /* 0x0001e8000c101912 */
[----:B------:R0:W-:Y:S04]  /*1a70*/  STG.E desc[UR18][R36.64], R2 ;  /* 0x0000000224007986 */ /* 0x0001e8000c101912 */
[----:B------:R0:W-:Y:S02]  /*1a80*/  STG.E.U8 desc[UR18][R24.64], R3 ;  /* 0x0000000318007986 */ /* 0x0001e4000c101112 */
.L_x_873:
[----:B------:R-:W-:Y:S05]  /*1a90*/  BSYNC.RECONVERGENT B0 ;  /* 0x0000000000007941 */ /* 0x000fea0003800200 */
.L_x_872:
        /* <DEDUP_REMOVED lines=17> */
.L_x_875:
[----:B------:R-:W-:Y:S05]  /*1bb0*/  BSYNC.RECONVERGENT B0 ;  /* 0x0000000000007941 */ /* 0x000fea0003800200 */
.L_x_874:
        /* <DEDUP_REMOVED lines=17> */
.L_x_877:
[----:B------:R-:W-:Y:S05]  /*1cd0*/  BSYNC.RECONVERGENT B0 ;  /* 0x0000000000007941 */ /* 0x000fea0003800200 */
.L_x_876:
[----:B------:R-:W-:Y:S01]  /*1ce0*/  BSSY.RECONVERGENT B0, `(.L_x_878) ;  /* 0x0000012000007945 */ /* 0x000fe20003800200 */
[----:B--2---:R-:W-:-:S03]  /*1cf0*/  FFMA R21, -R12, UR9, R17 ;  /* 0x000000090c157c23 */ /* 0x004fc60008000111 */
[----:B------:R-:W-:Y:S05]  /*1d00*/  @P1 BRA `(.L_x_879) ;  /* 0x00000000003c1947 */ /* 0x000fea0003800000 */
[----:B01----:R-:W-:Y:S01]  /*1d10*/  MOV R2, UR6 ;  /* 0x0000000600027c02 */ /* 0x003fe20008000f00 */
        /* <DEDUP_REMOVED lines=14> */
.L_x_879:
[----:B------:R-:W-:Y:S05]  /*1e00*/  BSYNC.RECONVERGENT B0 ;  /* 0x0000000000007941 */ /* 0x000fea0003800200 */
.L_x_878:
[----:B------:R-:W-:-:S04]  /*1e10*/  ULEA UR4, UR26, UR4, 0x2 ;  /* 0x000000041a047291 */ /* 0x000fc8000f8e10ff */
[----:B------:R-:W-:-:S09]  /*1e20*/  UISETP.GE.AND UP0, UPT, UR4, UR13, UPT ;  /* 0x0000000d0400728c */ /* 0x000fd2000bf06270 */
[----:B------:R-:W-:Y:S05]  /*1e30*/  BRA.U !UP0, `(.L_x_880) ;  /* 0xffffffe5086c7547 */ /* 0x000fea000b83ffff */
[----:B------:R-:W-:Y:S05]  /*1e40*/  BRA `(.L_x_834) ;  /* 0x0000001800887947 */ /* 0x000fea0003800000 */
.L_x_835:
[----:B------:R-:W3:Y:S01]  /*1e50*/  LDCU UR9, c[0x0][0x11e4] ;  /* 0x00023c80ff0977ac */ /* 0x000ee20008000800 */
[----:B------:R-:W4:Y:S01]  /*1e60*/  LDCU UR10, c[0x0][0x11e8] ;  /* 0x00023d00ff0a77ac */ /* 0x000f220008000800 */
[----:B------:R-:W0:Y:S01]  /*1e70*/  LDCU UR5, c[0x0][0x11f0] ;  /* 0x00023e00ff0577ac */ /* 0x000e220008000800 */
[----:B------:R-:W-:-:S05]  /*1e80*/  UMOV UR4, URZ ;  /* 0x000000ff00047c82 */ /* 0x000fca0008000000 */
.L_x_925:
[----:B0-----:R-:W-:Y:S02]  /*1e90*/  VIADD R25, R22, UR4 ;  /* 0x0000000416197c36 */ /* 0x001fe40008000000 */
[----:B-1-3--:R-:W-:Y:S01]  /*1ea0*/  HFMA2 R28, -RZ, RZ, 0, 0 ;  /* 0x00000000ff1c7431 */ /* 0x00afe200000001ff */
[----:B----4-:R-:W-:Y:S02]  /*1eb0*/  MOV R18, RZ ;  /* 0x000000ff00127202 */ /* 0x010fe40000000f00 */
[C---:B------:R-:W-:Y:S02]  /*1ec0*/  ISETP.GE.AND P0, PT, R25.reuse, UR13, PT ;  /* 0x0000000d19007c0c */ /* 0x040fe4000bf06270 */
[----:B--2---:R-:W-:-:S04]  /*1ed0*/  IADD3 R23, PT, PT, R25, UR26, RZ ;  /* 0x0000001a19177c10 */ /* 0x004fc8000fffe0ff */
[C---:B------:R-:W-:Y:S01]  /*1ee0*/  ISETP.GE.AND P1, PT, R23.reuse, UR13, PT ;  /* 0x0000000d17007c0c */ /* 0x040fe2000bf26270 */
[----:B------:R-:W-:-:S06]  /*1ef0*/  VIADD R21, R23, UR26 ;  /* 0x0000001a17157c36 */ /* 0x000fcc0008000000 */
[C---:B------:R-:W-:Y:S01]  /*1f00*/  @!P0 IADD3 R0, P3, PT, R25.reuse, UR12, RZ ;  /* 0x0000000c19008c10 */ /* 0x040fe2000ff7e0ff */
[----:B------:R-:W-:Y:S01]  /*1f10*/  @!P0 IMAD.WIDE R2, R25, 0x4, R8 ;  /* 0x0000000419028825 */ /* 0x000fe200078e0208 */
[----:B------:R-:W-:Y:S02]  /*1f20*/  IADD3 R19, PT, PT, R21, UR26, RZ ;  /* 0x0000001a15137c10 */ /* 0x000fe4000fffe0ff */
[C---:B------:R-:W-:Y:S01]  /*1f30*/  @!P0 LEA.HI.X.SX32 R13, R25.reuse, UR27, 0x1, P3 ;  /* 0x0000001b190d8c11 */ /* 0x040fe200098f0eff */
[----:B------:R-:W-:Y:S01]  /*1f40*/  @!P0 IMAD.WIDE R10, R25, 0x4, R4 ;  /* 0x00000004190a8825 */ /* 0x000fe200078e0204 */
[C---:B0-----:R-:W-:Y:S01]  /*1f50*/  @!P0 LEA R16, P3, R0.reuse, UR24, 0x2 ;  /* 0x0000001800108c11 */ /* 0x041fe2000f8610ff */
[----:B------:R0:W2:Y:S01]  /*1f60*/  @!P0 LDG.E R28, desc[UR18][R2.64] ;  /* 0x00000012021c8981 */ /* 0x0000a2000c1e1900 */
[----:B------:R-:W-:Y:S02]  /*1f70*/  ISETP.GE.AND P2, PT, R21, UR13, PT ;  /* 0x0000000d15007c0c */ /* 0x000fe4000bf46270 */
[----:B------:R-:W-:-:S02]  /*1f80*/  @!P0 LEA.HI.X R17, R0, UR25, R13, 0x2, P3 ;  /* 0x0000001900118c11 */ /* 0x000fc400098f140d */
[----:B------:R-:W-:Y:S02]  /*1f90*/  CS2R R26, SRZ ;  /* 0x00000000001a7805 */ /* 0x000fe4000001ff00 */
[----:B------:R-:W-:Y:S01]  /*1fa0*/  ISETP.GE.AND P3, PT, R19, UR13, PT ;  /* 0x0000000d13007c0c */ /* 0x000fe2000bf66270 */
[----:B------:R5:W3:Y:S01]  /*1fb0*/  @!P0 LDG.E R18, desc[UR18][R10.64] ;  /* 0x000000120a128981 */ /* 0x000ae2000c1e1900 */
[----:B------:R-:W-:-:S04]  /*1fc0*/  @!P1 IADD3 R0, P4, PT, R23, UR12, RZ ;  /* 0x0000000c17009c10 */ /* 0x000fc8000ff9e0ff */
[C---:B------:R-:W-:Y:S02]  /*1fd0*/  @!P1 LEA.HI.X.SX32 R15, R23.reuse, UR27, 0x1, P4 ;  /* 0x0000001b170f9c11 */ /* 0x040fe4000a0f0eff */
[----:B0-----:R-:W-:Y:S01]  /*1fe0*/  @!P1 LEA R2, P4, R0, UR24, 0x2 ;  /* 0x0000001800029c11 */ /* 0x001fe2000f8810ff */
[----:B------:R-:W-:-:S03]  /*1ff0*/  @!P1 IMAD.WIDE R12, R23, 0x4, R8 ;  /* 0x00000004170c9825 */ /* 0x000fc600078e0208 */
[----:B------:R-:W-:Y:S02]  /*2000*/  @!P1 LEA.HI.X R3, R0, UR25, R15, 0x2, P4 ;  /* 0x0000001900039c11 */ /* 0x000fe4000a0f140f */
[----:B------:R-:W-:Y:S01]  /*2010*/  @!P3 IADD3 R0, P4, PT, R19, UR12, RZ ;  /* 0x0000000c1300bc10 */ /* 0x000fe2000ff9e0ff */
[----:B------:R0:W4:Y:S01]  /*2020*/  @!P1 LDG.E R27, desc[UR18][R12.64] ;  /* 0x000000120c1b9981 */ /* 0x000122000c1e1900 */
[----:B-----5:R-:W-:Y:S01]  /*2030*/  @!P2 IADD3 R11, P5, PT, R21, UR12, RZ ;  /* 0x0000000c150bac10 */ /* 0x020fe2000ffbe0ff */
[----:B------:R-:W-:Y:S01]  /*2040*/  HFMA2 R24, -RZ, RZ, 0, 0 ;  /* 0x00000000ff187431 */ /* 0x000fe200000001ff */
[----:B------:R-:W-:Y:S02]  /*2050*/  @!P3 LEA.HI.X.SX32 R29, R19, UR27, 0x1, P4 ;  /* 0x0000001b131dbc11 */ /* 0x000fe4000a0f0eff */
[----:B------:R-:W-:Y:S02]  /*2060*/  CS2R R36, SRZ ;  /* 0x0000000000247805 */ /* 0x000fe4000001ff00 */
[----:B------:R-:W-:-:S02]  /*2070*/  @!P2 LEA.HI.X.SX32 R32, R21, UR27, 0x1, P5 ;  /* 0x0000001b1520ac11 */ /* 0x000fc4000a8f0eff */
[----:B------:R-:W-:Y:S02]  /*2080*/  CS2R R34, SRZ ;  /* 0x0000000000227805 */ /* 0x000fe4000001ff00 */
[----:B------:R-:W-:Y:S02]  /*2090*/  @!P2 LEA R10, P5, R11, UR24, 0x2 ;  /* 0x000000180b0aac11 */ /* 0x000fe4000f8a10ff */
[C---:B0-----:R-:W-:Y:S01]  /*20a0*/  @!P3 LEA R12, P4, R0.reuse, UR24, 0x2 ;  /* 0x00000018000cbc11 */ /* 0x041fe2000f8810ff */
[----:B------:R-:W-:Y:S01]  /*20b0*/  @!P3 IMAD.WIDE R14, R19, 0x4, R8 ;  /* 0x00000004130eb825 */ /* 0x000fe200078e0208 */
[----:B------:R0:W2:Y:S02]  /*20c0*/  @!P0 LDG.E R37, desc[UR18][R16.64] ;  /* 0x0000001210258981 */ /* 0x0000a4000c1e1900 */
[----:B------:R-:W-:Y:S01]  /*20d0*/  @!P3 LEA.HI.X R13, R0, UR25, R29, 0x2, P4 ;  /* 0x00000019000dbc11 */ /* 0x000fe2000a0f141d */
[----:B------:R-:W-:Y:S01]  /*20e0*/  @!P2 IMAD.WIDE R30, R21, 0x4, R8 ;  /* 0x00000004151ea825 */ /* 0x000fe200078e0208 */
[----:B------:R-:W-:Y:S01]  /*20f0*/  MOV R29, RZ ;  /* 0x000000ff001d7202 */ /* 0x000fe20000000f00 */
[----:B------:R-:W5:Y:S01]  /*2100*/  @!P3 LDG.E R24, desc[UR18][R14.64] ;  /* 0x000000120e18b981 */ /* 0x000f62000c1e1900 */
[----:B------:R-:W-:-:S02]  /*2110*/  @!P2 LEA.HI.X R11, R11, UR25, R32, 0x2, P5 ;  /* 0x000000190b0bac11 */ /* 0x000fc4000a8f1420 */
[----:B------:R-:W-:Y:S01]  /*2120*/  CS2R R38, SRZ ;  /* 0x0000000000267805 */ /* 0x000fe2000001ff00 */
[----:B------:R-:W4:Y:S01]  /*2130*/  @!P1 LDG.E R34, desc[UR18][R2.64] ;  /* 0x0000001202229981 */ /* 0x000f22000c1e1900 */
[----:B------:R-:W-:-:S03]  /*2140*/  IMAD.MOV.U32 R0, RZ, RZ, RZ ;  /* 0x000000ffff007224 */ /* 0x000fc600078e00ff */
[----:B------:R-:W5:Y:S01]  /*2150*/  @!P3 LDG.E R35, desc[UR18][R12.64] ;  /* 0x000000120c23b981 */ /* 0x000f62000c1e1900 */
[----:B0-----:R-:W-:-:S03]  /*2160*/  @!P1 IMAD.WIDE R16, R23, 0x4, R4 ;  /* 0x0000000417109825 */ /* 0x001fc600078e0204 */
[----:B------:R0:W3:Y:S01]  /*2170*/  @!P2 LDG.E R26, desc[UR18][R30.64] ;  /* 0x000000121e1aa981 */ /* 0x0000e2000c1e1900 */
[----:B------:R-:W-:-:S03]  /*2180*/  @!P3 IMAD.WIDE R32, R19, 0x4, R4 ;  /* 0x000000041320b825 */ /* 0x000fc600078e0204 */
[----:B------:R1:W3:Y:S01]  /*2190*/  @!P2 LDG.E R29, desc[UR18][R10.64] ;  /* 0x000000120a1da981 */ /* 0x0002e2000c1e1900 */
[----:B------:R-:W-:-:S03]  /*21a0*/  HFMA2 R42, -RZ, RZ, 0, 0 ;  /* 0x00000000ff2a7431 */ /* 0x000fc600000001ff */
[----:B------:R-:W3:Y:S01]  /*21b0*/  @!P1 LDG.E R38, desc[UR18][R16.64] ;  /* 0x0000001210269981 */ /* 0x000ee2000c1e1900 */
[----:B------:R-:W-:-:S03]  /*21c0*/  CS2R R40, SRZ ;  /* 0x0000000000287805 */ /* 0x000fc6000001ff00 */
[----:B------:R-:W3:Y:S01]  /*21d0*/  @!P3 LDG.E R0, desc[UR18][R32.64] ;  /* 0x000000122000b981 */ /* 0x000ee2000c1e1900 */
[----:B0-----:R-:W-:-:S04]  /*21e0*/  @!P2 IMAD.WIDE R30, R21, 0x4, R4 ;  /* 0x00000004151ea825 */ /* 0x001fc800078e0204 */
[--C-:B------:R-:W-:Y:S01]  /*21f0*/  @!P0 IMAD.WIDE R2, R25, 0x4, R6.reuse ;  /* 0x0000000419028825 */ /* 0x100fe200078e0206 */
[----:B------:R0:W3:Y:S03]  /*2200*/  @!P2 LDG.E R36, desc[UR18][R30.64] ;  /* 0x000000121e24a981 */ /* 0x0000e6000c1e1900 */
[--C-:B-1----:R-:W-:Y:S01]  /*2210*/  @!P1 IMAD.WIDE R10, R23, 0x4, R6.reuse ;  /* 0x00000004170a9825 */ /* 0x102fe200078e0206 */
[----:B------:R-:W3:Y:S03]  /*2220*/  @!P0 LDG.E R42, desc[UR18][R2.64] ;  /* 0x00000012022a8981 */ /* 0x000ee6000c1e1900 */
[--C-:B------:R-:W-:Y:S01]  /*2230*/  @!P2 IMAD.WIDE R12, R21, 0x4, R6.reuse ;  /* 0x00000004150ca825 */ /* 0x100fe200078e0206 */
[----:B------:R1:W3:Y:S01]  /*2240*/  @!P1 LDG.E R41, desc[UR18][R10.64] ;  /* 0x000000120a299981 */ /* 0x0002e2000c1e1900 */
[----:B0-----:R-:W0:Y:S02]  /*2250*/  LDC R31, c[0x0][0x11d4] ;  /* 0x00047500ff1f7b82 */ /* 0x001e240000000800 */
[----:B------:R-:W-:Y:S01]  /*2260*/  @!P3 IMAD.WIDE R14, R19, 0x4, R6 ;  /* 0x00000004130eb825 */ /* 0x000fe200078e0206 */
[----:B------:R5:W3:Y:S04]  /*2270*/  @!P2 LDG.E R40, desc[UR18][R12.64] ;  /* 0x000000120c28a981 */ /* 0x000ae8000c1e1900 */
[----:B------:R3:W3:Y:S01]  /*2280*/  @!P3 LDG.E R39, desc[UR18][R14.64] ;  /* 0x000000120e27b981 */ /* 0x0006e2000c1e1900 */
[----:B------:R-:W1:Y:S01]  /*2290*/  LDC R30, c[0x0][0x11d8] ;  /* 0x00047600ff1e7b82 */ /* 0x000e620000000800 */
[----:B------:R-:W-:Y:S01]  /*22a0*/  ISETP.GE.AND P0, PT, R25, UR13, PT ;  /* 0x0000000d19007c0c */ /* 0x000fe2000bf06270 */
[----:B0-----:R-:W-:Y:S01]  /*22b0*/  FADD R16, -R31, 1 ;  /* 0x3f8000001f107421 */ /* 0x001fe20000000100 */
[----:B-1----:R-:W-:Y:S01]  /*22c0*/  FADD R10, -R30, 1 ;  /* 0x3f8000001e0a7421 */ /* 0x002fe20000000100 */
[----:B------:R-:W-:Y:S01]  /*22d0*/  BSSY.RECONVERGENT B2, `(.L_x_881) ;  /* 0x0000066000027945 */ /* 0x000fe20003800200 */
[----:B--2---:R-:W-:-:S04]  /*22e0*/  FFMA R37, R28, UR5, R37 ;  /* 0x000000051c257c23 */ /* 0x004fc80008000025 */
[-C--:B------:R-:W-:Y:S01]  /*22f0*/  FMUL R17, R16, R37.reuse ;  /* 0x0000002510117220 */ /* 0x080fe20000400000 */
[----:B------:R-:W-:Y:S01]  /*2300*/  FMUL R2, R10, R37 ;  /* 0x000000250a027220 */ /* 0x000fe20000400000 */
[----:B----4-:R-:W-:Y:S01]  /*2310*/  FFMA R34, R27, UR5, R34 ;  /* 0x000000051b227c23 */ /* 0x010fe20008000022 */
[----:B-----5:R-:W-:-:S03]  /*2320*/  FFMA R35, R24, UR5, R35 ;  /* 0x0000000518237c23 */ /* 0x020fc60008000023 */
[C---:B------:R-:W-:Y:S01]  /*2330*/  FMUL R3, R16.reuse, R34 ;  /* 0x0000002210037220 */ /* 0x040fe20000400000 */
[----:B------:R-:W-:Y:S01]  /*2340*/  FMUL R13, R16, R35 ;  /* 0x00000023100d7220 */ /* 0x000fe20000400000 */
[----:B---3--:R-:W-:Y:S01]  /*2350*/  FFMA R29, R26, UR5, R29 ;  /* 0x000000051a1d7c23 */ /* 0x008fe2000800001d */
[----:B------:R-:W-:Y:S01]  /*2360*/  FFMA R18, R18, R31, R17 ;  /* 0x0000001f12127223 */ /* 0x000fe20000000011 */
[----:B------:R-:W-:Y:S02]  /*2370*/  FMUL R17, R37, R2 ;  /* 0x0000000225117220 */ /* 0x000fe40000400000 */
[----:B------:R-:W-:Y:S01]  /*2380*/  FMUL R11, R16, R29 ;  /* 0x0000001d100b7220 */ /* 0x000fe20000400000 */
[----:B------:R-:W-:Y:S01]  /*2390*/  FFMA R16, R38, R31, R3 ;  /* 0x0000001f26107223 */ /* 0x000fe20000000003 */
[C---:B------:R-:W-:Y:S01]  /*23a0*/  FMUL R3, R10.reuse, R34 ;  /* 0x000000220a037220 */ /* 0x040fe20000400000 */
[----:B------:R-:W-:Y:S01]  /*23b0*/  FMUL R2, R10, R35 ;  /* 0x000000230a027220 */ /* 0x000fe20000400000 */
[----:B------:R-:W-:Y:S01]  /*23c0*/  FFMA R12, R0, R31, R13 ;  /* 0x0000001f000c7223 */ /* 0x000fe2000000000d */
[----:B------:R-:W-:Y:S01]  /*23d0*/  FMUL R0, R10, R29 ;  /* 0x0000001d0a007220 */ /* 0x000fe20000400000 */
[----:B------:R-:W-:Y:S01]  /*23e0*/  FMUL R34, R34, R3 ;  /* 0x0000000322227220 */ /* 0x000fe20000400000 */
[----:B------:R-:W-:-:S02]  /*23f0*/  FMUL R2, R35, R2 ;  /* 0x0000000223027220 */ /* 0x000fc40000400000 */
        /* <DEDUP_REMOVED lines=22> */
.L_x_884:
[----:B------:R-:W-:Y:S05]  /*2560*/  BSYNC.RECONVERGENT B3 ;  /* 0x0000000000037941 */ /* 0x000fea0003800200 */
.L_x_883:
        /* <DEDUP_REMOVED lines=8> */
.L_x_886:
[C---:B------:R-:W-:Y:S01]  /*25f0*/  FMUL.FTZ R32, R0.reuse, R3 ;  /* 0x0000000300207220 */ /* 0x040fe20000410000 */
[----:B------:R-:W-:-:S03]  /*2600*/  FMUL.FTZ R0, R0, 0.5 ;  /* 0x3f00000000007820 */ /* 0x000fc60000410000 */
[----:B------:R-:W-:-:S04]  /*2610*/  FFMA R3, -R32, R32, R3 ;  /* 0x0000002020037223 */ /* 0x000fc80000000103 */
[----:B------:R-:W-:-:S07]  /*2620*/  FFMA R32, R3, R0, R32 ;  /* 0x0000000003207223 */ /* 0x000fce0000000020 */
.L_x_887:
[----:B------:R-:W-:Y:S05]  /*2630*/  BSYNC.RECONVERGENT B0 ;  /* 0x0000000000007941 */ /* 0x000fea0003800200 */
.L_x_885:
        /* <DEDUP_REMOVED lines=16> */
[----:B------:R-:W-:-:S07]  /*2740*/  MOV R35, R3 ;  /* 0x0000000300237202 */ /* 0x000fce0000000f00 */
.L_x_889:
[----:B------:R-:W-:Y:S05]  /*2750*/  BSYNC.RECONVERGENT B3 ;  /* 0x0000000000037941 */ /* 0x000fea0003800200 */
.L_x_888:
        /* <DEDUP_REMOVED lines=11> */
[----:B------:R-:W-:Y:S05]  /*2810*/  CALL.REL.NOINC `($__internal_20_$__cuda_sm3x_div_rn_noftz_f32_slowpath) ;  /* 0x00000018003c7944 */ /* 0x000fea0003c00000 */
.L_x_891:
[----:B------:R-:W-:Y:S05]  /*2820*/  BSYNC.RECONVERGENT B3 ;  /* 0x0000000000037941 */ /* 0x000fea0003800200 */
.L_x_890:
        /* <DEDUP_REMOVED lines=16> */
.L_x_882:
[----:B------:R-:W-:Y:S05]  /*2930*/  BSYNC.RECONVERGENT B2 ;  /* 0x0000000000027941 */ /* 0x000fea0003800200 */
.L_x_881:
        /* <DEDUP_REMOVED lines=18> */
.L_x_895:
[----:B------:R-:W-:Y:S05]  /*2a60*/  BSYNC.RECONVERGENT B3 ;  /* 0x0000000000037941 */ /* 0x000fea0003800200 */
.L_x_894:
[----:B------:R-:W-:Y:S01]  /*2a70*/  IADD3 R10, PT, PT, R3, -0xd000000, RZ ;  /* 0xf3000000030a7810 */ /* 0x000fe20007ffe0ff */
[----:B------:R0:W1:Y:S01]  /*2a80*/  MUFU.RSQ R0, R3 ;  /* 0x0000000300007308 */ /* 0x0000620000001400 */
[----:B------:R-:W-:Y:S02]  /*2a90*/  BSSY.RECONVERGENT B0, `(.L_x_896) ;  /* 0x000000a000007945 */ /* 0x000fe40003800200 */
[----:B------:R-:W-:-:S13]  /*2aa0*/  ISETP.GT.U32.AND P0, PT, R10, 0x727fffff, PT ;  /* 0x727fffff0a00780c */ /* 0x000fda0003f04070 */
[----:B0-----:R-:W-:Y:S05]  /*2ab0*/  @!P0 BRA `(.L_x_897) ;  /* 0x00000000000c8947 */ /* 0x001fea0003800000 */
[----:B------:R-:W-:-:S07]  /*2ac0*/  MOV R10, 0x2ae0 ;  /* 0x00002ae0000a7802 */ /* 0x000fce0000000f00 */
[----:B-1----:R-:W-:Y:S05]  /*2ad0*/  CALL.REL.NOINC `($__internal_19_$__cuda_sm20_sqrt_rn_f32_slowpath) ;  /* 0x0000001400387944 */ /* 0x002fea0003c00000 */
[----:B------:R-:W-:Y:S05]  /*2ae0*/  BRA `(.L_x_898) ;  /* 0x0000000000107947 */ /* 0x000fea0003800000 */
.L_x_897:
[C---:B-1----:R-:W-:Y:S01]  /*2af0*/  FMUL.FTZ R32, R0.reuse, R3 ;  /* 0x0000000300207220 */ /* 0x042fe20000410000 */
[----:B------:R-:W-:-:S03]  /*2b00*/  FMUL.FTZ R0, R0, 0.5 ;  /* 0x3f00000000007820 */ /* 0x000fc60000410000 */
[----:B------:R-:W-:-:S04]  /*2b10*/  FFMA R3, -R32, R32, R3 ;  /* 0x0000002020037223 */ /* 0x000fc80000000103 */
[----:B------:R-:W-:-:S07]  /*2b20*/  FFMA R32, R3, R0, R32 ;  /* 0x0000000003207223 */ /* 0x000fce0000000020 */
.L_x_898:
[----:B------:R-:W-:Y:S05]  /*2b30*/  BSYNC.RECONVERGENT B0 ;  /* 0x0000000000007941 */ /* 0x000fea0003800200 */
.L_x_896:
        /* <DEDUP_REMOVED lines=17> */
.L_x_900:
[----:B------:R-:W-:Y:S05]  /*2c50*/  BSYNC.RECONVERGENT B3 ;  /* 0x0000000000037941 */ /* 0x000fea0003800200 */
.L_x_899:
        /* <DEDUP_REMOVED lines=11> */
[----:B------:R-:W-:Y:S05]  /*2d10*/  CALL.REL.NOINC `($__internal_20_$__cuda_sm3x_div_rn_noftz_f32_slowpath) ;  /* 0x0000001000fc7944 */ /* 0x000fea0003c00000 */
.L_x_902:
[----:B------:R-:W-:Y:S05]  /*2d20*/  BSYNC.RECONVERGENT B3 ;  /* 0x0000000000037941 */ /* 0x000fea0003800200 */
.L_x_901:
        /* <DEDUP_REMOVED lines=16> */
.L_x_893:
[----:B------:R-:W-:Y:S05]  /*2e30*/  BSYNC.RECONVERGENT B2 ;  /* 0x0000000000027941 */ /* 0x000fea0003800200 */
.L_x_892:
        /* <DEDUP_REMOVED lines=18> */
.L_x_906:
[----:B------:R-:W-:Y:S05]  /*2f60*/  BSYNC.RECONVERGENT B3 ;  /* 0x0000000000037941 */ /* 0x000fea0003800200 */
.L_x_905:
        /* <DEDUP_REMOVED lines=8> */
.L_x_908:
[C---:B-1----:R-:W-:Y:S01]  /*2ff0*/  FMUL.FTZ R32, R10.reuse, R3 ;  /* 0x000000030a207220 */ /* 0x042fe20000410000 */
[----:B------:R-:W-:-:S03]  /*3000*/  FMUL.FTZ R10, R10, 0.5 ;  /* 0x3f0000000a0a7820 */ /* 0x000fc60000410000 */
[----:B------:R-:W-:-:S04]  /*3010*/  FFMA R3, -R32, R32, R3 ;  /* 0x0000002020037223 */ /* 0x000fc80000000103 */
[----:B------:R-:W-:-:S07]  /*3020*/  FFMA R32, R3, R10, R32 ;  /* 0x0000000a03207223 */ /* 0x000fce0000000020 */
.L_x_909:
[----:B------:R-:W-:Y:S05]  /*3030*/  BSYNC.RECONVERGENT B0 ;  /* 0x0000000000007941 */ /* 0x000fea0003800200 */
.L_x_907:
        /* <DEDUP_REMOVED lines=17> */
.L_x_911:
[----:B------:R-:W-:Y:S05]  /*3150*/  BSYNC.RECONVERGENT B3 ;  /* 0x0000000000037941 */ /* 0x000fea0003800200 */
.L_x_910:
        /* <DEDUP_REMOVED lines=13> */
.L_x_913:
[----:B------:R-:W-:Y:S05]  /*3230*/  BSYNC.RECONVERGENT B3 ;  /* 0x0000000000037941 */ /* 0x000fea0003800200 */
.L_x_912:
        /* <DEDUP_REMOVED lines=16> */
.L_x_904:
[----:B------:R-:W-:Y:S05]  /*3340*/  BSYNC.RECONVERGENT B2 ;  /* 0x0000000000027941 */ /* 0x000fea0003800200 */
.L_x_903:
        /* <DEDUP_REMOVED lines=17> */
.L_x_917:
[----:B------:R-:W-:Y:S05]  /*3460*/  BSYNC.RECONVERGENT B3 ;  /* 0x0000000000037941 */ /* 0x000fea0003800200 */
.L_x_916:
        /* <DEDUP_REMOVED lines=8> */
.L_x_919:
[C---:B------:R-:W-:Y:S01]  /*34f0*/  FMUL.FTZ R32, R0.reuse, R3 ;  /* 0x0000000300207220 */ /* 0x040fe20000410000 */
[----:B------:R-:W-:-:S03]  /*3500*/  FMUL.FTZ R0, R0, 0.5 ;  /* 0x3f00000000007820 */ /* 0x000fc60000410000 */
[----:B------:R-:W-:-:S04]  /*3510*/  FFMA R3, -R32, R32, R3 ;  /* 0x0000002020037223 */ /* 0x000fc80000000103 */
[----:B------:R-:W-:-:S07]  /*3520*/  FFMA R32, R3, R0, R32 ;  /* 0x0000000003207223 */ /* 0x000fce0000000020 */
.L_x_920:
[----:B------:R-:W-:Y:S05]  /*3530*/  BSYNC.RECONVERGENT B0 ;  /* 0x0000000000007941 */ /* 0x000fea0003800200 */
.L_x_918:
        /* <DEDUP_REMOVED lines=17> */
.L_x_922:
[----:B------:R-:W-:Y:S05]  /*3650*/  BSYNC.RECONVERGENT B3 ;  /* 0x0000000000037941 */ /* 0x000fea0003800200 */
.L_x_921:
        /* <DEDUP_REMOVED lines=12> */
.L_x_924:
[----:B------:R-:W-:Y:S05]  /*3720*/  BSYNC.RECONVERGENT B3 ;  /* 0x0000000000037941 */ /* 0x000fea0003800200 */
.L_x_923:
        /* <DEDUP_REMOVED lines=16> */
.L_x_915:
[----:B------:R-:W-:Y:S05]  /*3830*/  BSYNC.RECONVERGENT B2 ;  /* 0x0000000000027941 */ /* 0x000fea0003800200 */
.L_x_914:
[----:B------:R-:W-:-:S04]  /*3840*/  ULEA UR4, UR26, UR4, 0x2 ;  /* 0x000000041a047291 */ /* 0x000fc8000f8e10ff */
[----:B------:R-:W-:-:S09]  /*3850*/  UISETP.GE.AND UP0, UPT, UR4, UR13, UPT ;  /* 0x0000000d0400728c */ /* 0x000fd2000bf06270 */
[----:B------:R-:W-:Y:S05]  /*3860*/  BRA.U !UP0, `(.L_x_925) ;  /* 0xffffffe508887547 */ /* 0x000fea000b83ffff */
.L_x_834:
[----:B01234-:R-:W0:Y:S01]  /*3870*/  SHFL.DOWN PT, R3, R20, 0x10, 0x1f ;  /* 0x0a001f0014037f89 */ /* 0x01fe2200000e0000 */
[C---:B------:R-:W-:Y:S02]  /*3880*/  LOP3.LUT P0, RZ, R22.reuse, 0x1f, RZ, 0xc0, !PT ;  /* 0x0000001f16ff7812 */ /* 0x040fe4000780c0ff */
[----:B------:R-:W-:-:S11]  /*3890*/  ISETP.GT.U32.AND P1, PT, R22, 0x1f, PT ;  /* 0x0000001f1600780c */ /* 0x000fd60003f24070 */
[----:B------:R-:W1:Y:S01]  /*38a0*/  @!P0 S2R R9, SR_CgaCtaId ;  /* 0x0000000000098919 */ /* 0x000e620000008800 */
[----:B------:R-:W-:Y:S02]  /*38b0*/  @!P0 MOV R6, 0x400 ;  /* 0x0000040000068802 */ /* 0x000fe40000000f00 */
[----:B------:R-:W-:-:S04]  /*38c0*/  @!P0 SHF.R.U32.HI R4, RZ, 0x3, R22 ;  /* 0x00000003ff048819 */ /* 0x000fc80000011616 */
[----:B------:R-:W-:Y:S02]  /*38d0*/  @!P0 LOP3.LUT R4, R4, 0x7c, RZ, 0xc0, !PT ;  /* 0x0000007c04048812 */ /* 0x000fe400078ec0ff */
[----:B0-----:R-:W-:-:S05]  /*38e0*/  FMNMX R3, R3, R20, !PT ;  /* 0x0000001403037209 */ /* 0x001fca0007800000 */
[----:B------:R-:W0:Y:S02]  /*38f0*/  SHFL.DOWN PT, R0, R3, 0x8, 0x1f ;  /* 0x09001f0003007f89 */ /* 0x000e2400000e0000 */
        /* <DEDUP_REMOVED lines=37> */
.L_x_926:
[----:B------:R-:W-:Y:S05]  /*3b50*/  @!P0 EXIT ;  /* 0x000000000000894d */ /* 0x000fea0003800000 */
[----:B------:R-:W-:-:S04]  /*3b60*/  UIADD3 UR4, UPT, UPT, UR17, 0x1800000, URZ ;  /* 0x0180000011047890 */ /* 0x000fc8000fffe0ff */
[----:B------:R-:W-:-:S04]  /*3b70*/  ULOP3.LUT UR4, UR4, 0x7f800000, URZ, 0xc0, !UPT ;  /* 0x7f80000004047892 */ /* 0x000fc8000f8ec0ff */
[----:B------:R-:W-:-:S09]  /*3b80*/  UISETP.GT.U32.AND UP0, UPT, UR4, 0x1ffffff, UPT ;  /* 0x01ffffff0400788c */ /* 0x000fd2000bf04070 */
[----:B------:R-:W-:Y:S05]  /*3b90*/  BRA.U UP0, `(.L_x_927) ;  /* 0x0000000100107547 */ /* 0x000fea000b800000 */
[----:B------:R-:W-:Y:S01]  /*3ba0*/  IMAD.U32 R0, RZ, RZ, UR17 ;  /* 0x00000011ff007e24 */ /* 0x000fe2000f8e00ff */
[----:B------:R-:W-:-:S07]  /*3bb0*/  MOV R7, 0x3bd0 ;  /* 0x00003bd000077802 */ /* 0x000fce0000000f00 */
[----:B0-----:R-:W-:Y:S05]  /*3bc0*/  CALL.REL.NOINC `($__internal_18_$__cuda_sm20_rcp_rn_f32_slowpath) ;  /* 0x0000000000287944 */ /* 0x001fea0003c00000 */
[----:B------:R-:W-:Y:S05]  /*3bd0*/  BRA `(.L_x_928) ;  /* 0x0000000000147947 */ /* 0x000fea0003800000 */
.L_x_927:
[----:B0-----:R-:W0:Y:S01]  /*3be0*/  MUFU.RCP R5, UR17 ;  /* 0x0000001100057d08 */ /* 0x001e220008001000 */
[----:B------:R-:W-:-:S05]  /*3bf0*/  MOV R0, UR17 ;  /* 0x0000001100007c02 */ /* 0x000fca0008000f00 */
[----:B0-----:R-:W-:-:S04]  /*3c00*/  FFMA R0, R5, R0, -1 ;  /* 0xbf80000005007423 */ /* 0x001fc80000000000 */
[----:B------:R-:W-:-:S04]  /*3c10*/  FADD.FTZ R0, -R0, -RZ ;  /* 0x800000ff00007221 */ /* 0x000fc80000010100 */
[----:B------:R-:W-:-:S07]  /*3c20*/  FFMA R5, R5, R0, R5 ;  /* 0x0000000005057223 */ /* 0x000fce0000000005 */
.L_x_928:
[----:B------:R-:W-:Y:S02]  /*3c30*/  MOV R2, UR20 ;  /* 0x0000001400027c02 */ /* 0x000fe40008000f00 */
[----:B------:R-:W-:-:S05]  /*3c40*/  MOV R3, UR21 ;  /* 0x0000001500037c02 */ /* 0x000fca0008000f00 */
[----:B------:R-:W-:Y:S01]  /*3c50*/  STG.E desc[UR18][R2.64], R5 ;  /* 0x0000000502007986 */ /* 0x000fe2000c101912 */
[----:B------:R-:W-:Y:S05]  /*3c60*/  EXIT ;  /* 0x000000000000794d */ /* 0x000fea0003800000 */
        .weak           $__internal_18_$__cuda_sm20_rcp_rn_f32_slowpath
        .type           $__internal_18_$__cuda_sm20_rcp_rn_f32_slowpath,@function
        .size           $__internal_18_$__cuda_sm20_rcp_rn_f32_slowpath,($__internal_19_$__cuda_sm20_sqrt_rn_f32_slowpath - $__internal_18_$__cuda_sm20_rcp_rn_f32_slowpath)
$__internal_18_$__cuda_sm20_rcp_rn_f32_slowpath:
        /* <DEDUP_REMOVED lines=15> */
.L_x_929:
        /* <DEDUP_REMOVED lines=33> */
.L_x_931:
[----:B------:R0:W1:Y:S02]  /*3f70*/  MUFU.RCP R2, R0 ;  /* 0x0000000000027308 */ /* 0x0000640000001000 */
.L_x_930:
[----:B-1-3--:R-:W-:Y:S02]  /*3f80*/  MOV R5, R2 ;  /* 0x0000000200057202 */ /* 0x00afe40000000f00 */
[----:B------:R-:W-:Y:S02]  /*3f90*/  MOV R2, R7 ;  /* 0x0000000700027202 */ /* 0x000fe40000000f00 */
[----:B------:R-:W-:-:S04]  /*3fa0*/  MOV R3, 0x0 ;  /* 0x0000000000037802 */ /* 0x000fc80000000f00 */
[----:B0-2---:R-:W-:Y:S05]  /*3fb0*/  RET.REL.NODEC R2 `(_Z25multi_tensor_apply_kernelI18TensorListMetadataILi5ELb1EEN18transformer_engine17multi_tensor_adam17AdamFunctorMasterI13__nv_fp8_e4m3ffiEEJffffffNS3_10adamMode_tEfEEvlPViT_T0_DpT1_) ;  /* 0xffffffc002107950 */ /* 0x005fea0003c3ffff */
        .weak           $__internal_19_$__cuda_sm20_sqrt_rn_f32_slowpath
        .type           $__internal_19_$__cuda_sm20_sqrt_rn_f32_slowpath,@function
        .size           $__internal_19_$__cuda_sm20_sqrt_rn_f32_slowpath,($__internal_20_$__cuda_sm3x_div_rn_noftz_f32_slowpath - $__internal_19_$__cuda_sm20_sqrt_rn_f32_slowpath)
$__internal_19_$__cuda_sm20_sqrt_rn_f32_slowpath:
        /* <DEDUP_REMOVED lines=19> */
.L_x_932:
[----:B------:R-:W-:-:S04]  /*40f0*/  HFMA2 R11, -RZ, RZ, 0, 0 ;  /* 0x00000000ff0b7431 */ /* 0x000fc800000001ff */
[----:B------:R-:W-:Y:S05]  /*4100*/  RET.REL.NODEC R10 `(_Z25multi_tensor_apply_kernelI18TensorListMetadataILi5ELb1EEN18transformer_engine17multi_tensor_adam17AdamFunctorMasterI13__nv_fp8_e4m3ffiEEJffffffNS3_10adamMode_tEfEEvlPViT_T0_DpT1_) ;  /* 0xffffffbc0abc7950 */ /* 0x000fea0003c3ffff */
        .weak           $__internal_20_$__cuda_sm3x_div_rn_noftz_f32_slowpath
        .type           $__internal_20_$__cuda_sm3x_div_rn_noftz_f32_slowpath,@function
        .size           $__internal_20_$__cuda_sm3x_div_rn_noftz_f32_slowpath,(.L_x_5888 - $__internal_20_$__cuda_sm3x_div_rn_noftz_f32_slowpath)
$__internal_20_$__cuda_sm3x_div_rn_noftz_f32_slowpath:
        /* <DEDUP_REMOVED lines=34> */
.L_x_934:
        /* <DEDUP_REMOVED lines=51> */
.L_x_941:
[----:B------:R-:W-:-:S04]  /*4660*/  LOP3.LUT R3, R3, 0x80000000, RZ, 0xc0, !PT ;  /* 0x8000000003037812 */ /* 0x000fc800078ec0ff */
[----:B------:R-:W-:Y:S01]  /*4670*/  LOP3.LUT R3, R3, 0x7f800000, RZ, 0xfc, !PT ;  /* 0x7f80000003037812 */ /* 0x000fe200078efcff */
[----:B------:R-:W-:Y:S06]  /*4680*/  BRA `(.L_x_942) ;  /* 0x0000000000047947 */ /* 0x000fec0003800000 */
.L_x_940:
[----:B------:R-:W-:-:S07]  /*4690*/  LEA R3, R32, R3, 0x17 ;  /* 0x0000000320037211 */ /* 0x000fce00078eb8ff */
.L_x_942:
[----:B------:R-:W-:Y:S05]  /*46a0*/  BSYNC.RECONVERGENT B1 ;  /* 0x0000000000017941 */ /* 0x000fea0003800200 */
.L_x_939:
[----:B------:R-:W-:Y:S05]  /*46b0*/  BRA `(.L_x_943) ;  /* 0x0000000000207947 */ /* 0x000fea0003800000 */
.L_x_938:
[----:B------:R-:W-:-:S04]  /*46c0*/  LOP3.LUT R3, R3, 0x80000000, R35, 0x48, !PT ;  /* 0x8000000003037812 */ /* 0x000fc800078e4823 */
[----:B------:R-:W-:Y:S01]  /*46d0*/  LOP3.LUT R3, R3, 0x7f800000, RZ, 0xfc, !PT ;  /* 0x7f80000003037812 */ /* 0x000fe200078efcff */
[----:B------:R-:W-:Y:S06]  /*46e0*/  BRA `(.L_x_943) ;  /* 0x0000000000147947 */ /* 0x000fec0003800000 */
.L_x_937:
[----:B------:R-:W-:Y:S01]  /*46f0*/  LOP3.LUT R3, R3, 0x80000000, R35, 0x48, !PT ;  /* 0x8000000003037812 */ /* 0x000fe200078e4823 */
[----:B------:R-:W-:Y:S06]  /*4700*/  BRA `(.L_x_943) ;  /* 0x00000000000c7947 */ /* 0x000fec0003800000 */
.L_x_936:
[----:B------:R-:W0:Y:S01]  /*4710*/  MUFU.RSQ R3, -QNAN ;  /* 0xffc0000000037908 */ /* 0x000e220000001400 */
[----:B------:R-:W-:Y:S05]  /*4720*/  BRA `(.L_x_943) ;  /* 0x0000000000047947 */ /* 0x000fea0003800000 */
.L_x_935:
[----:B------:R-:W-:-:S07]  /*4730*/  FADD.FTZ R3, R35, R3 ;  /* 0x0000000323037221 */ /* 0x000fce0000010000 */
.L_x_943:
[----:B------:R-:W-:Y:S05]  /*4740*/  BSYNC.RECONVERGENT B0 ;  /* 0x0000000000007941 */ /* 0x000fea0003800200 */
.L_x_933:
[----:B------:R-:W-:-:S04]  /*4750*/  HFMA2 R11, -RZ, RZ, 0, 0 ;  /* 0x00000000ff0b7431 */ /* 0x000fc800000001ff */
[----:B0-----:R-:W-:Y:S05]  /*4760*/  RET.REL.NODEC R10 `(_Z25multi_tensor_apply_kernelI18TensorListMetadataILi5ELb1EEN18transformer_engine17multi_tensor_adam17AdamFunctorMasterI13__nv_fp8_e4m3ffiEEJffffffNS3_10adamMode_tEfEEvlPViT_T0_DpT1_) ;  /* 0xffffffb80a247950 */ /* 0x001fea0003c3ffff */
.L_x_944:
        /* <DEDUP_REMOVED lines=9> */
.L_x_5888:


//--------------------- .text._Z25multi_tensor_apply_kernelI18TensorListMetadataILi5ELb1EEN18transformer_engine17multi_tensor_adam17AdamFunctorMasterI13__nv_fp8_e5m213__nv_bfloat16fiEEJffffffNS3_10adamMode_tEfEEvlPViT_T0_DpT1_ --------------------------
	.section	.text._Z25multi_tensor_apply_kernelI18TensorListMetadataILi5ELb1EEN18transformer_engine17multi_tensor_adam17AdamFunctorMasterI13__nv_fp8_e5m213__nv_bfloat16fiEEJffffffNS3_10adamMode_tEfEEvlPViT_T0_DpT1_,"ax",@progbits
	.align	128
        .global         _Z25multi_tensor_apply_kernelI18TensorListMetadataILi5ELb1EEN18transformer_engine17multi_tensor_adam17AdamFunctorMasterI13__nv_fp8_e5m213__nv_bfloat16fiEEJffffffNS3_10adamMode_tEfEEvlPViT_T0_DpT1_
        .type           _Z25multi_tensor_apply_kernelI18TensorListMetadataILi5ELb1EEN18transformer_engine17multi_tensor_adam17AdamFunctorMasterI13__nv_fp8_e5m213__nv_bfloat16fiEEJffffffNS3_10adamMode_tEfEEvlPViT_T0_DpT1_,@function
        .size           _Z25multi_tensor_apply_kernelI18TensorListMetadataILi5ELb1EEN18transformer_engine17multi_tensor_adam17AdamFunctorMasterI13__nv_fp8_e5m213__nv_bfloat16fiEEJffffffNS3_10adamMode_tEfEEvlPViT_T0_DpT1_,(.L_x_5891 - _Z25multi_tensor_apply_kernelI18TensorListMetadataILi5ELb1EEN18transformer_engine17multi_tensor_adam17AdamFunctorMasterI13__nv_fp8_e5m213__nv_bfloat16fiEEJffffffNS3_10adamMode_tEfEEvlPViT_T0_DpT1_)
        .other          _Z25multi_tensor_apply_kernelI18TensorListMetadataILi5ELb1EEN18transformer_engine17multi_tensor_adam17AdamFunctorMasterI13__nv_fp8_e5m213__nv_bfloat16fiEEJffffffNS3_10adamMode_tEfEEvlPViT_T0_DpT1_,@"STO_CUDA_ENTRY STV_DEFAULT"
_Z25multi_tensor_apply_kernelI18TensorListMetadataILi5ELb1EEN18transformer_engine17multi_tensor_adam17AdamFunctorMasterI13__nv_fp8_e5m213__nv_bfloat16fiEEJffffffNS3_10adamMode_tEfEEvlPViT_T0_DpT1_:
.text._Z25multi_tensor_apply_kernelI18TensorListMetadataILi5ELb1EEN18transformer_engine17multi_tensor_adam17AdamFunctorMasterI13__nv_fp8_e5m213__nv_bfloat16fiEEJffffffNS3_10adamMode_tEfEEvlPViT_T0_DpT1_:
        /* <DEDUP_REMOVED lines=63> */
.L_x_991:
        /* <DEDUP_REMOVED lines=93> */
[----:B-----5:R-:W-:Y:S05]  /*09c0*/  CALL.REL.NOINC `($__internal_23_$__cuda_sm3x_div_rn_noftz_f32_slowpath) ;  /* 0x0000003800047944 */ /* 0x020fea0003c00000 */
[----:B------:R-:W-:-:S07]  /*09d0*/  MOV R39, R3 ;  /* 0x0000000300277202 */ /* 0x000fce0000000f00 */
.L_x_948:
[----:B------:R-:W-:Y:S05]  /*09e0*/  BSYNC.RECONVERGENT B2 ;  /* 0x0000000000027941 */ /* 0x000fea0003800200 */
.L_x_947:
        /* <DEDUP_REMOVED lines=14> */
[----:B-----5:R-:W-:Y:S05]  /*0ad0*/  CALL.REL.NOINC `($__internal_23_$__cuda_sm3x_div_rn_noftz_f32_slowpath) ;  /* 0x0000003400c07944 */ /* 0x020fea0003c00000 */
.L_x_950:
[----:B------:R-:W-:Y:S05]  /*0ae0*/  BSYNC.RECONVERGENT B2 ;  /* 0x0000000000027941 */ /* 0x000fea0003800200 */
.L_x_949:
[----:B------:R-:W-:Y:S01]  /*0af0*/  VIADD R11, R3, 0xf3000000 ;  /* 0xf3000000030b7836 */ /* 0x000fe20000000000 */
[----:B------:R0:W1:Y:S01]  /*0b00*/  MUFU.RSQ R10, R3 ;  /* 0x00000003000a7308 */ /* 0x0000620000001400 */
[----:B------:R-:W-:Y:S03]  /*0b10*/  BSSY.RECONVERGENT B0, `(.L_x_951) ;  /* 0x000000a000007945 */ /* 0x000fe60003800200 */
[----:B------:R-:W-:-:S13]  /*0b20*/  ISETP.GT.U32.AND P0, PT, R11, 0x727fffff, PT ;  /* 0x727fffff0b00780c */ /* 0x000fda0003f04070 */
[----:B01----:R-:W-:Y:S05]  /*0b30*/  @!P0 BRA `(.L_x_952) ;  /* 0x00000000000c8947 */ /* 0x003fea0003800000 */
[----:B------:R-:W-:-:S07]  /*0b40*/  MOV R10, 0xb60 ;  /* 0x00000b60000a7802 */ /* 0x000fce0000000f00 */
[----:B-----5:R-:W-:Y:S05]  /*0b50*/  CALL.REL.NOINC `($__internal_22_$__cuda_sm20_sqrt_rn_f32_slowpath) ;  /* 0x00000034004c7944 */ /* 0x020fea0003c00000 */
[----:B------:R-:W-:Y:S05]  /*0b60*/  BRA `(.L_x_953) ;  /* 0x0000000000107947 */ /* 0x000fea0003800000 */
.L_x_952:
[C---:B------:R-:W-:Y:S01]  /*0b70*/  FMUL.FTZ R32, R10.reuse, R3 ;  /* 0x000000030a207220 */ /* 0x040fe20000410000 */
[----:B------:R-:W-:-:S03]  /*0b80*/  FMUL.FTZ R10, R10, 0.5 ;  /* 0x3f0000000a0a7820 */ /* 0x000fc60000410000 */
[----:B------:R-:W-:-:S04]  /*0b90*/  FFMA R3, -R32, R32, R3 ;  /* 0x0000002020037223 */ /* 0x000fc80000000103 */
[----:B------:R-:W-:-:S07]  /*0ba0*/  FFMA R32, R3, R10, R32 ;  /* 0x0000000a03207223 */ /* 0x000fce0000000020 */
.L_x_953:
[----:B------:R-:W-:Y:S05]  /*0bb0*/  BSYNC.RECONVERGENT B0 ;  /* 0x0000000000007941 */ /* 0x000fea0003800200 */
.L_x_951:
        /* <DEDUP_REMOVED lines=13> */
[----:B-----5:R-:W-:Y:S05]  /*0c90*/  CALL.REL.NOINC `($__internal_23_$__cuda_sm3x_div_rn_noftz_f32_slowpath) ;  /* 0x0000003400507944 */ /* 0x020fea0003c00000 */
[----:B------:R-:W-:-:S07]  /*0ca0*/  MOV R32, R3 ;  /* 0x0000000300207202 */ /* 0x000fce0000000f00 */
.L_x_955:
[----:B------:R-:W-:Y:S05]  /*0cb0*/  BSYNC.RECONVERGENT B2 ;  /* 0x0000000000027941 */ /* 0x000fea0003800200 */
.L_x_954:
        /* <DEDUP_REMOVED lines=21> */
[----:B------:R-:W-:Y:S05]  /*0e10*/  CALL.REL.NOINC `($__internal_23_$__cuda_sm3x_div_rn_noftz_f32_slowpath) ;  /* 0x0000003000f07944 */ /* 0x000fea0003c00000 */
[----:B------:R-:W-:-:S07]  /*0e20*/  MOV R30, R3 ;  /* 0x00000003001e7202 */ /* 0x000fce0000000f00 */
.L_x_957:
[----:B------:R-:W-:Y:S05]  /*0e30*/  BSYNC.RECONVERGENT B2 ;  /* 0x0000000000027941 */ /* 0x000fea0003800200 */
.L_x_956:
        /* <DEDUP_REMOVED lines=14> */
[----:B------:R-:W-:Y:S05]  /*0f20*/  CALL.REL.NOINC `($__internal_23_$__cuda_sm3x_div_rn_noftz_f32_slowpath) ;  /* 0x0000003000ac7944 */ /* 0x000fea0003c00000 */
.L_x_959:
[----:B------:R-:W-:Y:S05]  /*0f30*/  BSYNC.RECONVERGENT B2 ;  /* 0x0000000000027941 */ /* 0x000fea0003800200 */
.L_x_958:
[----:B------:R-:W-:Y:S01]  /*0f40*/  IADD3 R11, PT, PT, R3, -0xd000000, RZ ;  /* 0xf3000000030b7810 */ /* 0x000fe20007ffe0ff */
[----:B------:R0:W1:Y:S01]  /*0f50*/  MUFU.RSQ R10, R3 ;  /* 0x00000003000a7308 */ /* 0x0000620000001400 */
[----:B------:R-:W-:Y:S02]  /*0f60*/  BSSY.RECONVERGENT B0, `(.L_x_960) ;  /* 0x000000a000007945 */ /* 0x000fe40003800200 */
[----:B------:R-:W-:-:S13]  /*0f70*/  ISETP.GT.U32.AND P0, PT, R11, 0x727fffff, PT ;  /* 0x727fffff0b00780c */ /* 0x000fda0003f04070 */
[----:B0-----:R-:W-:Y:S05]  /*0f80*/  @!P0 BRA `(.L_x_961) ;  /* 0x00000000000c8947 */ /* 0x001fea0003800000 */
[----:B-1----:R-:W-:-:S07]  /*0f90*/  MOV R10, 0xfb0 ;  /* 0x00000fb0000a7802 */ /* 0x002fce0000000f00 */
[----:B------:R-:W-:Y:S05]  /*0fa0*/  CALL.REL.NOINC `($__internal_22_$__cuda_sm20_sqrt_rn_f32_slowpath) ;  /* 0x0000003000387944 */ /* 0x000fea0003c00000 */
[----:B------:R-:W-:Y:S05]  /*0fb0*/  BRA `(.L_x_962) ;  /* 0x0000000000107947 */ /* 0x000fea0003800000 */
.L_x_961:
[C---:B-1----:R-:W-:Y:S01]  /*0fc0*/  FMUL.FTZ R32, R10.reuse, R3 ;  /* 0x000000030a207220 */ /* 0x042fe20000410000 */
[----:B------:R-:W-:-:S03]  /*0fd0*/  FMUL.FTZ R10, R10, 0.5 ;  /* 0x3f0000000a0a7820 */ /* 0x000fc60000410000 */
[----:B------:R-:W-:-:S04]  /*0fe0*/  FFMA R3, -R32, R32, R3 ;  /* 0x0000002020037223 */ /* 0x000fc80000000103 */
[----:B------:R-:W-:-:S07]  /*0ff0*/  FFMA R32, R3, R10, R32 ;  /* 0x0000000a03207223 */ /* 0x000fce0000000020 */
.L_x_962:
[----:B------:R-:W-:Y:S05]  /*1000*/  BSYNC.RECONVERGENT B0 ;  /* 0x0000000000007941 */ /* 0x000fea0003800200 */
.L_x_960:
        /* <DEDUP_REMOVED lines=13> */
[----:B------:R-:W-:Y:S05]  /*10e0*/  CALL.REL.NOINC `($__internal_23_$__cuda_sm3x_div_rn_noftz_f32_slowpath) ;  /* 0x00000030003c7944 */ /* 0x000fea0003c00000 */
[----:B------:R-:W-:-:S07]  /*10f0*/  IMAD.MOV.U32 R35, RZ, RZ, R3 ;  /* 0x000000ffff237224 */ /* 0x000fce00078e0003 */
.L_x_964:
[----:B------:R-:W-:Y:S05]  /*1100*/  BSYNC.RECONVERGENT B2 ;  /* 0x0000000000027941 */ /* 0x000fea0003800200 */
.L_x_963:
        /* <DEDUP_REMOVED lines=21> */
[----:B------:R-:W-:Y:S05]  /*1260*/  CALL.REL.NOINC `($__internal_23_$__cuda_sm3x_div_rn_noftz_f32_slowpath) ;  /* 0x0000002c00dc7944 */ /* 0x000fea0003c00000 */
[----:B------:R-:W-:-:S07]  /*1270*/  MOV R24, R3 ;  /* 0x0000000300187202 */ /* 0x000fce0000000f00 */
.L_x_966:
[----:B------:R-:W-:Y:S05]  /*1280*/  BSYNC.RECONVERGENT B2 ;  /* 0x0000000000027941 */ /* 0x000fea0003800200 */
.L_x_965:
        /* <DEDUP_REMOVED lines=14> */
[----:B------:R-:W-:Y:S05]  /*1370*/  CALL.REL.NOINC `($__internal_23_$__cuda_sm3x_div_rn_noftz_f32_slowpath) ;  /* 0x0000002c00987944 */ /* 0x000fea0003c00000 */
.L_x_968:
[----:B------:R-:W-:Y:S05]  /*1380*/  BSYNC.RECONVERGENT B2 ;  /* 0x0000000000027941 */ /* 0x000fea0003800200 */
.L_x_967:
        /* <DEDUP_REMOVED lines=8> */
.L_x_970:
[C---:B-1----:R-:W-:Y:S01]  /*1410*/  FMUL.FTZ R32, R10.reuse, R3 ;  /* 0x000000030a207220 */ /* 0x042fe20000410000 */
[----:B------:R-:W-:-:S03]  /*1420*/  FMUL.FTZ R10, R10, 0.5 ;  /* 0x3f0000000a0a7820 */ /* 0x000fc60000410000 */
[----:B------:R-:W-:-:S04]  /*1430*/  FFMA R3, -R32, R32, R3 ;  /* 0x0000002020037223 */ /* 0x000fc80000000103 */
[----:B------:R-:W-:-:S07]  /*1440*/  FFMA R32, R3, R10, R32 ;  /* 0x0000000a03207223 */ /* 0x000fce0000000020 */
.L_x_971:
[----:B------:R-:W-:Y:S05]  /*1450*/  BSYNC.RECONVERGENT B0 ;  /* 0x0000000000007941 */ /* 0x000fea0003800200 */
.L_x_969:
        /* <DEDUP_REMOVED lines=13> */
[----:B------:R-:W-:Y:S05]  /*1530*/  CALL.REL.NOINC `($__internal_23_$__cuda_sm3x_div_rn_noftz_f32_slowpath) ;  /* 0x0000002c00287944 */ /* 0x000fea0003c00000 */
[----:B------:R-:W-:-:S07]  /*1540*/  MOV R35, R3 ;  /* 0x0000000300237202 */ /* 0x000fce0000000f00 */
.L_x_973:
[----:B------:R-:W-:Y:S05]  /*1550*/  BSYNC.RECONVERGENT B2 ;  /* 0x0000000000027941 */ /* 0x000fea0003800200 */
.L_x_972:
        /* <DEDUP_REMOVED lines=22> */
[----:B------:R-:W-:-:S07]  /*16c0*/  IMAD.MOV.U32 R12, RZ, RZ, R3 ;  /* 0x000000ffff0c7224 */ /* 0x000fce00078e0003 */
.L_x_975:
[----:B------:R-:W-:Y:S05]  /*16d0*/  BSYNC.RECONVERGENT B2 ;  /* 0x0000000000027941 */ /* 0x000fea0003800200 */
.L_x_974:
        /* <DEDUP_REMOVED lines=15> */
.L_x_977:
[----:B------:R-:W-:Y:S05]  /*17d0*/  BSYNC.RECONVERGENT B2 ;  /* 0x0000000000027941 */ /* 0x000fea0003800200 */
.L_x_976:
        /* <DEDUP_REMOVED lines=8> */
.L_x_979:
[C---:B-1----:R-:W-:Y:S01]  /*1860*/  FMUL.FTZ R32, R10.reuse, R3 ;  /* 0x000000030a207220 */ /* 0x042fe20000410000 */
[----:B------:R-:W-:-:S03]  /*1870*/  FMUL.FTZ R10, R10, 0.5 ;  /* 0x3f0000000a0a7820 */ /* 0x000fc60000410000 */
[----:B------:R-:W-:-:S04]  /*1880*/  FFMA R3, -R32, R32, R3 ;  /* 0x0000002020037223 */ /* 0x000fc80000000103 */
[----:B------:R-:W-:-:S07]  /*1890*/  FFMA R32, R3, R10, R32 ;  /* 0x0000000a03207223 */ /* 0x000fce0000000020 */
.L_x_980:
[----:B------:R-:W-:Y:S05]  /*18a0*/  BSYNC.RECONVERGENT B0 ;  /* 0x0000000000007941 */ /* 0x000fea0003800200 */
.L_x_978:
        /* <DEDUP_REMOVED lines=13> */
[----:B------:R-:W-:Y:S05]  /*1980*/  CALL.REL.NOINC `($__internal_23_$__cuda_sm3x_div_rn_noftz_f32_slowpath) ;  /* 0x0000002800147944 */ /* 0x000fea0003c00000 */
.L_x_982:
[----:B------:R-:W-:Y:S05]  /*1990*/  BSYNC.RECONVERGENT B2 ;  /* 0x0000000000027941 */ /* 0x000fea0003800200 */
.L_x_981:
        /* <DEDUP_REMOVED lines=18> */
[----:B------:R-:W-:-:S03]  /*1ac0*/  F2FP.SATFINITE.E5M2.F32.PACK_AB_MERGE_C R15, RZ, R12, RZ ;  /* 0x0000000cff0f723e */ /* 0x000fc600048060ff */
[----:B------:R0:W-:Y:S04]  /*1ad0*/  STG.E desc[UR18][R36.64], R2 ;  /* 0x0000000224007986 */ /* 0x0001e8000c101912 */
[----:B------:R0:W-:Y:S02]  /*1ae0*/  STG.E.U8 desc[UR18][R24.64], R15 ;  /* 0x0000000f18007986 */ /* 0x0001e4000c101112 */
.L_x_984:
[----:B------:R-:W-:Y:S05]  /*1af0*/  BSYNC.RECONVERGENT B0 ;  /* 0x0000000000007941 */ /* 0x000fea0003800200 */
.L_x_983:
        /* <DEDUP_REMOVED lines=9> */
[----:B------:R-:W-:Y:S01]  /*1b90*/  F2FP.SATFINITE.E5M2.F32.PACK_AB_MERGE_C R15, RZ, R0, RZ ;  /* 0x00000000ff0f723e */ /* 0x000fe200048060ff */
[----:B------:R1:W-:Y:S01]  /*1ba0*/  STG.E desc[UR18][R24.64], R29 ;  /* 0x0000001d18007986 */ /* 0x0003e2000c101912 */
[----:B------:R-:W-:Y:S01]  /*1bb0*/  IADD3.X R11, PT, PT, R11, UR27, R2, P2, P3 ;  /* 0x0000001b0b0b7c10 */ /* 0x000fe200097e6402 */
[----:B------:R-:W-:Y:S01]  /*1bc0*/  IMAD.WIDE R34, R23, 0x4, R6 ;  /* 0x0000000417227825 */ /* 0x000fe200078e0206 */
[----:B------:R-:W-:Y:S01]  /*1bd0*/  FMNMX R20, R20, |R29|, !PT ;  /* 0x4000001d14147209 */ /* 0x000fe20007800000 */
[----:B------:R1:W-:Y:S04]  /*1be0*/  STG.E desc[UR18][R32.64], R28 ;  /* 0x0000001c20007986 */ /* 0x0003e8000c101912 */
[----:B------:R1:W-:Y:S04]  /*1bf0*/  STG.E desc[UR18][R34.64], R31 ;  /* 0x0000001f22007986 */ /* 0x0003e8000c101912 */
[----:B------:R1:W-:Y:S02]  /*1c00*/  STG.E.U8 desc[UR18][R10.64], R15 ;  /* 0x0000000f0a007986 */ /* 0x0003e4000c101112 */
.L_x_986:
[----:B------:R-:W-:Y:S05]  /*1c10*/  BSYNC.RECONVERGENT B0 ;  /* 0x0000000000007941 */ /* 0x000fea0003800200 */
.L_x_985:
        /* <DEDUP_REMOVED lines=17> */
.L_x_988:
[----:B------:R-:W-:Y:S05]  /*1d30*/  BSYNC.RECONVERGENT B0 ;  /* 0x0000000000007941 */ /* 0x000fea0003800200 */
.L_x_987:
        /* <DEDUP_REMOVED lines=18> */
.L_x_990:
[----:B------:R-:W-:Y:S05]  /*1e60*/  BSYNC.RECONVERGENT B0 ;  /* 0x0000000000007941 */ /* 0x000fea0003800200 */
.L_x_989:
[----:B------:R-:W-:-:S04]  /*1e70*/  ULEA UR4, UR26, UR4, 0x2 ;  /* 0x000000041a047291 */ /* 0x000fc8000f8e10ff */
[----:B------:R-:W-:-:S09]  /*1e80*/  UISETP.GE.AND UP0, UPT, UR4, UR13, UPT ;  /* 0x0000000d0400728c */ /* 0x000fd2000bf06270 */
[----:B------:R-:W-:Y:S05]  /*1e90*/  BRA.U !UP0, `(.L_x_991) ;  /* 0xffffffe508547547 */ /* 0x000fea000b83ffff */
[----:B------:R-:W-:Y:S05]  /*1ea0*/  BRA `(.L_x_945) ;  /* 0x0000001800a47947 */ /* 0x000fea0003800000 */
.L_x_946:
[----:B------:R-:W3:Y:S01]  /*1eb0*/  LDCU UR9, c[0x0][0x11e4] ;  /* 0x00023c80ff0977ac */ /* 0x000ee20008000800 */
[----:B------:R-:W4:Y:S01]  /*1ec0*/  LDCU UR10, c[0x0][0x11e8] ;  /* 0x00023d00ff0a77ac */ /* 0x000f220008000800 */
[----:B------:R-:W0:Y:S01]  /*1ed0*/  LDCU UR5, c[0x0][0x11f0] ;  /* 0x00023e00ff0577ac */ /* 0x000e220008000800 */
[----:B------:R-:W-:-:S05]  /*1ee0*/  UMOV UR4, URZ ;  /* 0x000000ff00047c82 */ /* 0x000fca0008000000 */
.L_x_1036:
        /* <DEDUP_REMOVED lines=116> */
.L_x_995:
[----:B------:R-:W-:Y:S05]  /*2630*/  BSYNC.RECONVERGENT B3 ;  /* 0x0000000000037941 */ /* 0x000fea0003800200 */
.L_x_994:
[----:B------:R-:W-:Y:S01]  /*2640*/  VIADD R10, R3, 0xf3000000 ;  /* 0xf3000000030a7836 */ /* 0x000fe20000000000 */
[----:B------:R0:W1:Y:S01]  /*2650*/  MUFU.RSQ R0, R3 ;  /* 0x0000000300007308 */ /* 0x0000620000001400 */
[----:B------:R-:W-:Y:S03]  /*2660*/  BSSY.RECONVERGENT B0, `(.L_x_996) ;  /* 0x000000a000007945 */ /* 0x000fe60003800200 */
[----:B------:R-:W-:-:S13]  /*2670*/  ISETP.GT.U32.AND P0, PT, R10, 0x727fffff, PT ;  /* 0x727fffff0a00780c */ /* 0x000fda0003f04070 */
[----:B01----:R-:W-:Y:S05]  /*2680*/  @!P0 BRA `(.L_x_997) ;  /* 0x00000000000c8947 */ /* 0x003fea0003800000 */
[----:B------:R-:W-:-:S07]  /*2690*/  MOV R10, 0x26b0 ;  /* 0x000026b0000a7802 */ /* 0x000fce0000000f00 */
[----:B------:R-:W-:Y:S05]  /*26a0*/  CALL.REL.NOINC `($__internal_22_$__cuda_sm20_sqrt_rn_f32_slowpath) ;  /* 0x0000001800787944 */ /* 0x000fea0003c00000 */
[----:B------:R-:W-:Y:S05]  /*26b0*/  BRA `(.L_x_998) ;  /* 0x0000000000107947 */ /* 0x000fea0003800000 */
.L_x_997:
[C---:B------:R-:W-:Y:S01]  /*26c0*/  FMUL.FTZ R32, R0.reuse, R3 ;  /* 0x0000000300207220 */ /* 0x040fe20000410000 */
[----:B------:R-:W-:-:S03]  /*26d0*/  FMUL.FTZ R0, R0, 0.5 ;  /* 0x3f00000000007820 */ /* 0x000fc60000410000 */
[----:B------:R-:W-:-:S04]  /*26e0*/  FFMA R3, -R32, R32, R3 ;  /* 0x0000002020037223 */ /* 0x000fc80000000103 */
[----:B------:R-:W-:-:S07]  /*26f0*/  FFMA R32, R3, R0, R32 ;  /* 0x0000000003207223 */ /* 0x000fce0000000020 */
.L_x_998:
[----:B------:R-:W-:Y:S05]  /*2700*/  BSYNC.RECONVERGENT B0 ;  /* 0x0000000000007941 */ /* 0x000fea0003800200 */
.L_x_996:
        /* <DEDUP_REMOVED lines=17> */
.L_x_1000:
[----:B------:R-:W-:Y:S05]  /*2820*/  BSYNC.RECONVERGENT B3 ;  /* 0x0000000000037941 */ /* 0x000fea0003800200 */
.L_x_999:
        /* <DEDUP_REMOVED lines=11> */
[----:B------:R-:W-:Y:S05]  /*28e0*/  CALL.REL.NOINC `($__internal_23_$__cuda_sm3x_div_rn_noftz_f32_slowpath) ;  /* 0x00000018003c7944 */ /* 0x000fea0003c00000 */
.L_x_1002:
[----:B------:R-:W-:Y:S05]  /*28f0*/  BSYNC.RECONVERGENT B3 ;  /* 0x0000000000037941 */ /* 0x000fea0003800200 */
.L_x_1001:
        /* <DEDUP_REMOVED lines=13> */
[----:B------:R-:W-:-:S03]  /*29d0*/  F2FP.SATFINITE.E5M2.F32.PACK_AB_MERGE_C R25, RZ, R0, RZ ;  /* 0x00000000ff19723e */ /* 0x000fc600048060ff */
[----:B------:R0:W-:Y:S04]  /*29e0*/  STG.E desc[UR18][R32.64], R17 ;  /* 0x0000001120007986 */ /* 0x0001e8000c101912 */
[----:B------:R0:W-:Y:S02]  /*29f0*/  STG.E.U8 desc[UR18][R30.64], R25 ;  /* 0x000000191e007986 */ /* 0x0001e4000c101112 */
.L_x_993:
[----:B------:R-:W-:Y:S05]  /*2a00*/  BSYNC.RECONVERGENT B2 ;  /* 0x0000000000027941 */ /* 0x000fea0003800200 */
.L_x_992:
        /* <DEDUP_REMOVED lines=18> */
.L_x_1006:
[----:B------:R-:W-:Y:S05]  /*2b30*/  BSYNC.RECONVERGENT B3 ;  /* 0x0000000000037941 */ /* 0x000fea0003800200 */
.L_x_1005:
[----:B------:R-:W-:Y:S01]  /*2b40*/  IADD3 R10, PT, PT, R3, -0xd000000, RZ ;  /* 0xf3000000030a7810 */ /* 0x000fe20007ffe0ff */
[----:B------:R0:W1:Y:S01]  /*2b50*/  MUFU.RSQ R0, R3 ;  /* 0x0000000300007308 */ /* 0x0000620000001400 */
[----:B------:R-:W-:Y:S02]  /*2b60*/  BSSY.RECONVERGENT B0, `(.L_x_1007) ;  /* 0x000000a000007945 */ /* 0x000fe40003800200 */
[----:B------:R-:W-:-:S13]  /*2b70*/  ISETP.GT.U32.AND P0, PT, R10, 0x727fffff, PT ;  /* 0x727fffff0a00780c */ /* 0x000fda0003f04070 */
[----:B0-----:R-:W-:Y:S05]  /*2b80*/  @!P0 BRA `(.L_x_1008) ;  /* 0x00000000000c8947 */ /* 0x001fea0003800000 */
[----:B------:R-:W-:-:S07]  /*2b90*/  MOV R10, 0x2bb0 ;  /* 0x00002bb0000a7802 */ /* 0x000fce0000000f00 */
[----:B-1----:R-:W-:Y:S05]  /*2ba0*/  CALL.REL.NOINC `($__internal_22_$__cuda_sm20_sqrt_rn_f32_slowpath) ;  /* 0x0000001400387944 */ /* 0x002fea0003c00000 */
[----:B------:R-:W-:Y:S05]  /*2bb0*/  BRA `(.L_x_1009) ;  /* 0x0000000000107947 */ /* 0x000fea0003800000 */
.L_x_1008:
[C---:B-1----:R-:W-:Y:S01]  /*2bc0*/  FMUL.FTZ R32, R0.reuse, R3 ;  /* 0x0000000300207220 */ /* 0x042fe20000410000 */
[----:B------:R-:W-:-:S03]  /*2bd0*/  FMUL.FTZ R0, R0, 0.5 ;  /* 0x3f00000000007820 */ /* 0x000fc60000410000 */
[----:B------:R-:W-:-:S04]  /*2be0*/  FFMA R3, -R32, R32, R3 ;  /* 0x0000002020037223 */ /* 0x000fc80000000103 */
[----:B------:R-:W-:-:S07]  /*2bf0*/  FFMA R32, R3, R0, R32 ;  /* 0x0000000003207223 */ /* 0x000fce0000000020 */
.L_x_1009:
[----:B------:R-:W-:Y:S05]  /*2c00*/  BSYNC.RECONVERGENT B0 ;  /* 0x0000000000007941 */ /* 0x000fea0003800200 */
.L_x_1007:
        /* <DEDUP_REMOVED lines=17> */
.L_x_1011:
[----:B------:R-:W-:Y:S05]  /*2d20*/  BSYNC.RECONVERGENT B3 ;  /* 0x0000000000037941 */ /* 0x000fea0003800200 */
.L_x_1010:
        /* <DEDUP_REMOVED lines=11> */
[----:B------:R-:W-:Y:S05]  /*2de0*/  CALL.REL.NOINC `($__internal_23_$__cuda_sm3x_div_rn_noftz_f32_slowpath) ;  /* 0x0000001000fc7944 */ /* 0x000fea0003c00000 */
.L_x_1013:
[----:B------:R-:W-:Y:S05]  /*2df0*/  BSYNC.RECONVERGENT B3 ;  /* 0x0000000000037941 */ /* 0x000fea0003800200 */
.L_x_1012:
        /* <DEDUP_REMOVED lines=9> */
[----:B------:R-:W-:Y:S01]  /*2e90*/  F2FP.SATFINITE.E5M2.F32.PACK_AB_MERGE_C R17, RZ, R0, RZ ;  /* 0x00000000ff11723e */ /* 0x000fe200048060ff */
[----:B------:R-:W-:Y:S01]  /*2ea0*/  IMAD.WIDE R32, R23, 0x4, R6 ;  /* 0x0000000417207825 */ /* 0x000fe200078e0206 */
[----:B------:R-:W-:Y:S01]  /*2eb0*/  IADD3.X R11, PT, PT, R18, UR27, R11, P0, P1 ;  /* 0x0000001b120b7c10 */ /* 0x000fe200087e240b */
[----:B------:R1:W-:Y:S01]  /*2ec0*/  STG.E desc[UR18][R28.64], R16 ;  /* 0x000000101c007986 */ /* 0x0003e2000c101912 */
[----:B------:R-:W-:-:S03]  /*2ed0*/  FMNMX R20, R20, |R3|, !PT ;  /* 0x4000000314147209 */ /* 0x000fc60007800000 */
[----:B------:R1:W-:Y:S04]  /*2ee0*/  STG.E desc[UR18][R32.64], R15 ;  /* 0x0000000f20007986 */ /* 0x0003e8000c101912 */
[----:B------:R1:W-:Y:S02]  /*2ef0*/  STG.E.U8 desc[UR18][R10.64], R17 ;  /* 0x000000110a007986 */ /* 0x0003e4000c101112 */
.L_x_1004:
[----:B------:R-:W-:Y:S05]  /*2f00*/  BSYNC.RECONVERGENT B2 ;  /* 0x0000000000027941 */ /* 0x000fea0003800200 */
.L_x_1003:
        /* <DEDUP_REMOVED lines=18> */
.L_x_1017:
[----:B------:R-:W-:Y:S05]  /*3030*/  BSYNC.RECONVERGENT B3 ;  /* 0x0000000000037941 */ /* 0x000fea0003800200 */
.L_x_1016:
        /* <DEDUP_REMOVED lines=8> */
.L_x_1019:
[C---:B-1----:R-:W-:Y:S01]  /*30c0*/  FMUL.FTZ R32, R10.reuse, R3 ;  /* 0x000000030a207220 */ /* 0x042fe20000410000 */
[----:B------:R-:W-:-:S03]  /*30d0*/  FMUL.FTZ R10, R10, 0.5 ;  /* 0x3f0000000a0a7820 */ /* 0x000fc60000410000 */
[----:B------:R-:W-:-:S04]  /*30e0*/  FFMA R3, -R32, R32, R3 ;  /* 0x0000002020037223 */ /* 0x000fc80000000103 */
[----:B------:R-:W-:-:S07]  /*30f0*/  FFMA R32, R3, R10, R32 ;  /* 0x0000000a03207223 */ /* 0x000fce0000000020 */
.L_x_1020:
[----:B------:R-:W-:Y:S05]  /*3100*/  BSYNC.RECONVERGENT B0 ;  /* 0x0000000000007941 */ /* 0x000fea0003800200 */
.L_x_1018:
        /* <DEDUP_REMOVED lines=16> */
[----:B------:R-:W-:-:S07]  /*3210*/  MOV R10, R3 ;  /* 0x00000003000a7202 */ /* 0x000fce0000000f00 */
.L_x_1022:
[----:B------:R-:W-:Y:S05]  /*3220*/  BSYNC.RECONVERGENT B3 ;  /* 0x0000000000037941 */ /* 0x000fea0003800200 */
.L_x_1021:
        /* <DEDUP_REMOVED lines=13> */
.L_x_1024:
[----:B------:R-:W-:Y:S05]  /*3300*/  BSYNC.RECONVERGENT B3 ;  /* 0x0000000000037941 */ /* 0x000fea0003800200 */
.L_x_1023:
        /* <DEDUP_REMOVED lines=16> */
.L_x_1015:
[----:B------:R-:W-:Y:S05]  /*3410*/  BSYNC.RECONVERGENT B2 ;  /* 0x0000000000027941 */ /* 0x000fea0003800200 */
.L_x_1014:
        /* <DEDUP_REMOVED lines=17> */
.L_x_1028:
[----:B------:R-:W-:Y:S05]  /*3530*/  BSYNC.RECONVERGENT B3 ;  /* 0x0000000000037941 */ /* 0x000fea0003800200 */
.L_x_1027:
        /* <DEDUP_REMOVED lines=8> */
.L_x_1030:
[C---:B------:R-:W-:Y:S01]  /*35c0*/  FMUL.FTZ R32, R0.reuse, R3 ;  /* 0x0000000300207220 */ /* 0x040fe20000410000 */
[----:B------:R-:W-:-:S03]  /*35d0*/  FMUL.FTZ R0, R0, 0.5 ;  /* 0x3f00000000007820 */ /* 0x000fc60000410000 */
[----:B------:R-:W-:-:S04]  /*35e0*/  FFMA R3, -R32, R32, R3 ;  /* 0x0000002020037223 */ /* 0x000fc80000000103 */
[----:B------:R-:W-:-:S07]  /*35f0*/  FFMA R32, R3, R0, R32 ;  /* 0x0000000003207223 */ /* 0x000fce0000000020 */
.L_x_1031:
[----:B------:R-:W-:Y:S05]  /*3600*/  BSYNC.RECONVERGENT B0 ;  /* 0x0000000000007941 */ /* 0x000fea0003800200 */
.L_x_1029:
        /* <DEDUP_REMOVED lines=17> */
.L_x_1033:
[----:B------:R-:W-:Y:S05]  /*3720*/  BSYNC.RECONVERGENT B3 ;  /* 0x0000000000037941 */ /* 0x000fea0003800200 */
.L_x_1032:
        /* <DEDUP_REMOVED lines=12> */
.L_x_1035:
[----:B------:R-:W-:Y:S05]  /*37f0*/  BSYNC.RECONVERGENT B3 ;  /* 0x0000000000037941 */ /* 0x000fea0003800200 */
.L_x_1034:
        /* <DEDUP_REMOVED lines=16> */
.L_x_1026:
[----:B------:R-:W-:Y:S05]  /*3900*/  BSYNC.RECONVERGENT B2 ;  /* 0x0000000000027941 */ /* 0x000fea0003800200 */
.L_x_1025:
[----:B------:R-:W-:-:S04]  /*3910*/  ULEA UR4, UR26, UR4, 0x2 ;  /* 0x000000041a047291 */ /* 0x000fc8000f8e10ff */
[----:B------:R-:W-:-:S09]  /*3920*/  UISETP.GE.AND UP0, UPT, UR4, UR13, UPT ;  /* 0x0000000d0400728c */ /* 0x000fd2000bf06270 */
[----:B------:R-:W-:Y:S05]  /*3930*/  BRA.U !UP0, `(.L_x_1036) ;  /* 0xffffffe5086c7547 */ /* 0x000fea000b83ffff */
.L_x_945:
        /* <DEDUP_REMOVED lines=46> */
.L_x_1037:
[----:B------:R-:W-:Y:S05]  /*3c20*/  @!P0 EXIT ;  /* 0x000000000000894d */ /* 0x000fea0003800000 */
[----:B------:R-:W-:-:S04]  /*3c30*/  UIADD3 UR4, UPT, UPT, UR17, 0x1800000, URZ ;  /* 0x0180000011047890 */ /* 0x000fc8000fffe0ff */
[----:B------:R-:W-:-:S04]  /*3c40*/  ULOP3.LUT UR4, UR4, 0x7f800000, URZ, 0xc0, !UPT ;  /* 0x7f80000004047892 */ /* 0x000fc8000f8ec0ff */
[----:B------:R-:W-:-:S09]  /*3c50*/  UISETP.GT.U32.AND UP0, UPT, UR4, 0x1ffffff, UPT ;  /* 0x01ffffff0400788c */ /* 0x000fd2000bf04070 */
[----:B------:R-:W-:Y:S05]  /*3c60*/  BRA.U UP0, `(.L_x_1038) ;  /* 0x0000000100107547 */ /* 0x000fea000b800000 */
[----:B------:R-:W-:Y:S01]  /*3c70*/  IMAD.U32 R0, RZ, RZ, UR17 ;  /* 0x00000011ff007e24 */ /* 0x000fe2000f8e00ff */
[----:B------:R-:W-:-:S07]  /*3c80*/  MOV R7, 0x3ca0 ;  /* 0x00003ca000077802 */ /* 0x000fce0000000f00 */
[----:B0-----:R-:W-:Y:S05]  /*3c90*/  CALL.REL.NOINC `($__internal_21_$__cuda_sm20_rcp_rn_f32_slowpath) ;  /* 0x0000000000287944 */ /* 0x001fea0003c00000 */
[----:B------:R-:W-:Y:S05]  /*3ca0*/  BRA `(.L_x_1039) ;  /* 0x0000000000147947 */ /* 0x000fea0003800000 */
.L_x_1038:
[----:B0-----:R-:W0:Y:S01]  /*3cb0*/  MUFU.RCP R5, UR17 ;  /* 0x0000001100057d08 */ /* 0x001e220008001000 */
[----:B------:R-:W-:-:S05]  /*3cc0*/  MOV R0, UR17 ;  /* 0x0000001100007c02 */ /* 0x000fca0008000f00 */
[----:B0-----:R-:W-:-:S04]  /*3cd0*/  FFMA R0, R5, R0, -1 ;  /* 0xbf80000005007423 */ /* 0x001fc80000000000 */
[----:B------:R-:W-:-:S04]  /*3ce0*/  FADD.FTZ R0, -R0, -RZ ;  /* 0x800000ff00007221 */ /* 0x000fc80000010100 */
[----:B------:R-:W-:-:S07]  /*3cf0*/  FFMA R5, R5, R0, R5 ;  /* 0x0000000005057223 */ /* 0x000fce0000000005 */
.L_x_1039:
[----:B------:R-:W-:Y:S02]  /*3d00*/  MOV R2, UR20 ;  /* 0x0000001400027c02 */ /* 0x000fe40008000f00 */
[----:B------:R-:W-:-:S05]  /*3d10*/  MOV R3, UR21 ;  /* 0x0000001500037c02 */ /* 0x000fca0008000f00 */
[----:B------:R-:W-:Y:S01]  /*3d20*/  STG.E desc[UR18][R2.64], R5 ;  /* 0x0000000502007986 */ /* 0x000fe2000c101912 */
[----:B------:R-:W-:Y:S05]  /*3d30*/  EXIT ;  /* 0x000000000000794d */ /* 0x000fea0003800000 */
        .weak           $__internal_21_$__cuda_sm20_rcp_rn_f32_slowpath
        .type           $__internal_21_$__cuda_sm20_rcp_rn_f32_slowpath,@function
        .size           $__internal_21_$__cuda_sm20_rcp_rn_f32_slowpath,($__internal_22_$__cuda_sm20_sqrt_rn_f32_slowpath - $__internal_21_$__cuda_sm20_rcp_rn_f32_slowpath)
$__internal_21_$__cuda_sm20_rcp_rn_f32_slowpath:
        /* <DEDUP_REMOVED lines=15> */
.L_x_1040:
        /* <DEDUP_REMOVED lines=33> */
.L_x_1042:
[----:B------:R0:W1:Y:S02]  /*4040*/  MUFU.RCP R2, R0 ;  /* 0x0000000000027308 */ /* 0x0000640000001000 */
.L_x_1041:
[----:B-1-3--:R-:W-:Y:S02]  /*4050*/  MOV R5, R2 ;  /* 0x0000000200057202 */ /* 0x00afe40000000f00 */
[----:B------:R-:W-:Y:S02]  /*4060*/  MOV R2, R7 ;  /* 0x0000000700027202 */ /* 0x000fe40000000f00 */
[----:B------:R-:W-:-:S04]  /*4070*/  MOV R3, 0x0 ;  /* 0x0000000000037802 */ /* 0x000fc80000000f00 */
[----:B0-2---:R-:W-:Y:S05]  /*4080*/  RET.REL.NODEC R2 `(_Z25multi_tensor_apply_kernelI18TensorListMetadataILi5ELb1EEN18transformer_engine17multi_tensor_adam17AdamFunctorMasterI13__nv_fp8_e5m213__nv_bfloat16fiEEJffffffNS3_10adamMode_tEfEEvlPViT_T0_DpT1_) ;  /* 0xffffffbc02dc7950 */ /* 0x005fea0003c3ffff */
        .weak           $__internal_22_$__cuda_sm20_sqrt_rn_f32_slowpath
        .type           $__internal_22_$__cuda_sm20_sqrt_rn_f32_slowpath,@function
        .size           $__internal_22_$__cuda_sm20_sqrt_rn_f32_slowpath,($__internal_23_$__cuda_sm3x_div_rn_noftz_f32_slowpath - $__internal_22_$__cuda_sm20_sqrt_rn_f32_slowpath)
$__internal_22_$__cuda_sm20_sqrt_rn_f32_slowpath:
        /* <DEDUP_REMOVED lines=19> */
.L_x_1043:
[----:B------:R-:W-:-:S04]  /*41c0*/  HFMA2 R11, -RZ, RZ, 0, 0 ;  /* 0x00000000ff0b7431 */ /* 0x000fc800000001ff */
[----:B------:R-:W-:Y:S05]  /*41d0*/  RET.REL.NODEC R10 `(_Z25multi_tensor_apply_kernelI18TensorListMetadataILi5ELb1EEN18transformer_engine17multi_tensor_adam17AdamFunctorMasterI13__nv_fp8_e5m213__nv_bfloat16fiEEJffffffNS3_10adamMode_tEfEEvlPViT_T0_DpT1_) ;  /* 0xffffffbc0a887950 */ /* 0x000fea0003c3ffff */
        .weak           $__internal_23_$__cuda_sm3x_div_rn_noftz_f32_slowpath
        .type           $__internal_23_$__cuda_sm3x_div_rn_noftz_f32_slowpath,@function
        .size           $__internal_23_$__cuda_sm3x_div_rn_noftz_f32_slowpath,(.L_x_5891 - $__internal_23_$__cuda_sm3x_div_rn_noftz_f32_slowpath)
$__internal_23_$__cuda_sm3x_div_rn_noftz_f32_slowpath:
        /* <DEDUP_REMOVED lines=34> */
.L_x_1045:
        /* <DEDUP_REMOVED lines=51> */
.L_x_1052:
[----:B------:R-:W-:-:S04]  /*4730*/  LOP3.LUT R3, R3, 0x80000000, RZ, 0xc0, !PT ;  /* 0x8000000003037812 */ /* 0x000fc800078ec0ff */
[----:B------:R-:W-:Y:S01]  /*4740*/  LOP3.LUT R3, R3, 0x7f800000, RZ, 0xfc, !PT ;  /* 0x7f80000003037812 */ /* 0x000fe200078efcff */
[----:B------:R-:W-:Y:S06]  /*4750*/  BRA `(.L_x_1053) ;  /* 0x0000000000047947 */ /* 0x000fec0003800000 */
.L_x_1051:
[----:B------:R-:W-:-:S07]  /*4760*/  LEA R3, R32, R3, 0x17 ;  /* 0x0000000320037211 */ /* 0x000fce00078eb8ff */
.L_x_1053:
[----:B------:R-:W-:Y:S05]  /*4770*/  BSYNC.RECONVERGENT B1 ;  /* 0x0000000000017941 */ /* 0x000fea0003800200 */
.L_x_1050:
[----:B------:R-:W-:Y:S05]  /*4780*/  BRA `(.L_x_1054) ;  /* 0x0000000000207947 */ /* 0x000fea0003800000 */
.L_x_1049:
[----:B------:R-:W-:-:S04]  /*4790*/  LOP3.LUT R3, R3, 0x80000000, R35, 0x48, !PT ;  /* 0x8000000003037812 */ /* 0x000fc800078e4823 */
[----:B------:R-:W-:Y:S01]  /*47a0*/  LOP3.LUT R3, R3, 0x7f800000, RZ, 0xfc, !PT ;  /* 0x7f80000003037812 */ /* 0x000fe200078efcff */
[----:B------:R-:W-:Y:S06]  /*47b0*/  BRA `(.L_x_1054) ;  /* 0x0000000000147947 */ /* 0x000fec0003800000 */
.L_x_1048:
[----:B------:R-:W-:Y:S01]  /*47c0*/  LOP3.LUT R3, R3, 0x80000000, R35, 0x48, !PT ;  /* 0x8000000003037812 */ /* 0x000fe200078e4823 */
[----:B------:R-:W-:Y:S06]  /*47d0*/  BRA `(.L_x_1054) ;  /* 0x00000000000c7947 */ /* 0x000fec0003800000 */
.L_x_1047:
[----:B------:R-:W0:Y:S01]  /*47e0*/  MUFU.RSQ R3, -QNAN ;  /* 0xffc0000000037908 */ /* 0x000e220000001400 */
[----:B------:R-:W-:Y:S05]  /*47f0*/  BRA `(.L_x_1054) ;  /* 0x0000000000047947 */ /* 0x000fea0003800000 */
.L_x_1046:
[----:B------:R-:W-:-:S07]  /*4800*/  FADD.FTZ R3, R35, R3 ;  /* 0x0000000323037221 */ /* 0x000fce0000010000 */
.L_x_1054:
[----:B------:R-:W-:Y:S05]  /*4810*/  BSYNC.RECONVERGENT B0 ;  /* 0x0000000000007941 */ /* 0x000fea0003800200 */
.L_x_1044:
[----:B------:R-:W-:-:S04]  /*4820*/  HFMA2 R11, -RZ, RZ, 0, 0 ;  /* 0x00000000ff0b7431 */ /* 0x000fc800000001ff */
[----:B0-----:R-:W-:Y:S05]  /*4830*/  RET.REL.NODEC R10 `(_Z25multi_tensor_apply_kernelI18TensorListMetadataILi5ELb1EEN18transformer_engine17multi_tensor_adam17AdamFunctorMasterI13__nv_fp8_e5m213__nv_bfloat16fiEEJffffffNS3_10adamMode_tEfEEvlPViT_T0_DpT1_) ;  /* 0xffffffb40af07950 */ /* 0x001fea0003c3ffff */
.L_x_1055:
        /* <DEDUP_REMOVED lines=12> */
.L_x_5891:


//--------------------- .text._Z25multi_tensor_apply_kernelI18TensorListMetadataILi5ELb1EEN18transformer_engine17multi_tensor_adam17AdamFunctorMasterI13__nv_fp8_e5m26__halffiEEJffffffNS3_10adamMode_tEfEEvlPViT_T0_DpT1_ --------------------------
	.section	.text._Z25multi_tensor_apply_kernelI18TensorListMetadataILi5ELb1EEN18transformer_engine17multi_tensor_adam17AdamFunctorMasterI13__nv_fp8_e5m26__halffiEEJffffffNS3_10adamMode_tEfEEvlPViT_T0_DpT1_,"ax",@progbits
	.align	128
        .global         _Z25multi_tensor_apply_kernelI18TensorListMetadataILi5ELb1EEN18transformer_engine17multi_tensor_adam17AdamFunctorMasterI13__nv_fp8_e5m26__halffiEEJffffffNS3_10adamMode_tEfEEvlPViT_T0_DpT1_
        .type           _Z25multi_tensor_apply_kernelI18TensorListMetadataILi5ELb1EEN18transformer_engine17multi_tensor_adam17AdamFunctorMasterI13__nv_fp8_e5m26__halffiEEJffffffNS3_10adamMode_tEfEEvlPViT_T0_DpT1_,@function
        .size           _Z25multi_tensor_apply_kernelI18TensorListMetadataILi5ELb1EEN18transformer_engine17multi_tensor_adam17AdamFunctorMasterI13__nv_fp8_e5m26__halffiEEJffffffNS3_10adamMode_tEfEEvlPViT_T0_DpT1_,(.L_x_5894 - _Z25multi_tensor_apply_kernelI18TensorListMetadataILi5ELb1EEN18transformer_engine17multi_tensor_adam17AdamFunctorMasterI13__nv_fp8_e5m26__halffiEEJffffffNS3_10adamMode_tEfEEvlPViT_T0_DpT1_)
        .other          _Z25multi_tensor_apply_kernelI18TensorListMetadataILi5ELb1EEN18transformer_engine17multi_tensor_adam17AdamFunctorMasterI13__nv_fp8_e5m26__halffiEEJffffffNS3_10adamMode_tEfEEvlPViT_T0_DpT1_,@"STO_CUDA_ENTRY STV_DEFAULT"
_Z25multi_tensor_apply_kernelI18TensorListMetadataILi5ELb1EEN18transformer_engine17multi_tensor_adam17AdamFunctorMasterI13__nv_fp8_e5m26__halffiEEJffffffNS3_10adamMode_tEfEEvlPViT_T0_DpT1_:
.text._Z25multi_tensor_apply_kernelI18TensorListMetadataILi5ELb1EEN18transformer_engine17multi_tensor_adam17AdamFunctorMasterI13__nv_fp8_e5m26__halffiEEJffffffNS3_10adamMode_tEfEEvlPViT_T0_DpT1_:
        /* <DEDUP_REMOVED lines=63> */
.L_x_1102:
        /* <DEDUP_REMOVED lines=93> */
[----:B-----5:R-:W-:Y:S05]  /*09c0*/  CALL.REL.NOINC `($__internal_26_$__cuda_sm3x_div_rn_noftz_f32_slowpath) ;  /* 0x0000003800007944 */ /* 0x020fea0003c00000 */
[----:B------:R-:W-:-:S07]  /*09d0*/  MOV R39, R3 ;  /* 0x0000000300277202 */ /* 0x000fce0000000f00 */
.L_x_1059:
[----:B------:R-:W-:Y:S05]  /*09e0*/  BSYNC.RECONVERGENT B2 ;  /* 0x0000000000027941 */ /* 0x000fea0003800200 */
.L_x_1058:
        /* <DEDUP_REMOVED lines=14> */
[----:B-----5:R-:W-:Y:S05]  /*0ad0*/  CALL.REL.NOINC `($__internal_26_$__cuda_sm3x_div_rn_noftz_f32_slowpath) ;  /* 0x0000003400bc7944 */ /* 0x020fea0003c00000 */
.L_x_1061:
[----:B------:R-:W-:Y:S05]  /*0ae0*/  BSYNC.RECONVERGENT B2 ;  /* 0x0000000000027941 */ /* 0x000fea0003800200 */
.L_x_1060:
[----:B------:R-:W-:Y:S01]  /*0af0*/  IADD3 R11, PT, PT, R3, -0xd000000, RZ ;  /* 0xf3000000030b7810 */ /* 0x000fe20007ffe0ff */
[----:B------:R0:W1:Y:S01]  /*0b00*/  MUFU.RSQ R10, R3 ;  /* 0x00000003000a7308 */ /* 0x0000620000001400 */
[----:B------:R-:W-:Y:S02]  /*0b10*/  BSSY.RECONVERGENT B0, `(.L_x_1062) ;  /* 0x000000a000007945 */ /* 0x000fe40003800200 */
[----:B------:R-:W-:-:S13]  /*0b20*/  ISETP.GT.U32.AND P0, PT, R11, 0x727fffff, PT ;  /* 0x727fffff0b00780c */ /* 0x000fda0003f04070 */
[----:B0-----:R-:W-:Y:S05]  /*0b30*/  @!P0 BRA `(.L_x_1063) ;  /* 0x00000000000c8947 */ /* 0x001fea0003800000 */
[----:B-1----:R-:W-:-:S07]  /*0b40*/  MOV R10, 0xb60 ;  /* 0x00000b60000a7802 */ /* 0x002fce0000000f00 */
[----:B-----5:R-:W-:Y:S05]  /*0b50*/  CALL.REL.NOINC `($__internal_25_$__cuda_sm20_sqrt_rn_f32_slowpath) ;  /* 0x0000003400487944 */ /* 0x020fea0003c00000 */
[----:B------:R-:W-:Y:S05]  /*0b60*/  BRA `(.L_x_1064) ;  /* 0x0000000000107947 */ /* 0x000fea0003800000 */
.L_x_1063:
[C---:B-1----:R-:W-:Y:S01]  /*0b70*/  FMUL.FTZ R32, R10.reuse, R3 ;  /* 0x000000030a207220 */ /* 0x042fe20000410000 */
[----:B------:R-:W-:-:S03]  /*0b80*/  FMUL.FTZ R10, R10, 0.5 ;  /* 0x3f0000000a0a7820 */ /* 0x000fc60000410000 */
[----:B------:R-:W-:-:S04]  /*0b90*/  FFMA R3, -R32, R32, R3 ;  /* 0x0000002020037223 */ /* 0x000fc80000000103 */
[----:B------:R-:W-:-:S07]  /*0ba0*/  FFMA R32, R3, R10, R32 ;  /* 0x0000000a03207223 */ /* 0x000fce0000000020 */
.L_x_1064:
[----:B------:R-:W-:Y:S05]  /*0bb0*/  BSYNC.RECONVERGENT B0 ;  /* 0x0000000000007941 */ /* 0x000fea0003800200 */
.L_x_1062:
        /* <DEDUP_REMOVED lines=13> */
[----:B-----5:R-:W-:Y:S05]  /*0c90*/  CALL.REL.NOINC `($__internal_26_$__cuda_sm3x_div_rn_noftz_f32_slowpath) ;  /* 0x00000034004c7944 */ /* 0x020fea0003c00000 */
[----:B------:R-:W-:-:S07]  /*0ca0*/  MOV R32, R3 ;  /* 0x0000000300207202 */ /* 0x000fce0000000f00 */
.L_x_1066:
[----:B------:R-:W-:Y:S05]  /*0cb0*/  BSYNC.RECONVERGENT B2 ;  /* 0x0000000000027941 */ /* 0x000fea0003800200 */
.L_x_1065:
        /* <DEDUP_REMOVED lines=21> */
[----:B------:R-:W-:Y:S05]  /*0e10*/  CALL.REL.NOINC `($__internal_26_$__cuda_sm3x_div_rn_noftz_f32_slowpath) ;  /* 0x0000003000ec7944 */ /* 0x000fea0003c00000 */
[----:B------:R-:W-:-:S07]  /*0e20*/  IMAD.MOV.U32 R30, RZ, RZ, R3 ;  /* 0x000000ffff1e7224 */ /* 0x000fce00078e0003 */
.L_x_1068:
[----:B------:R-:W-:Y:S05]  /*0e30*/  BSYNC.RECONVERGENT B2 ;  /* 0x0000000000027941 */ /* 0x000fea0003800200 */
.L_x_1067:
        /* <DEDUP_REMOVED lines=14> */
[----:B------:R-:W-:Y:S05]  /*0f20*/  CALL.REL.NOINC `($__internal_26_$__cuda_sm3x_div_rn_noftz_f32_slowpath) ;  /* 0x0000003000a87944 */ /* 0x000fea0003c00000 */
.L_x_1070:
[----:B------:R-:W-:Y:S05]  /*0f30*/  BSYNC.RECONVERGENT B2 ;  /* 0x0000000000027941 */ /* 0x000fea0003800200 */
.L_x_1069:
[----:B------:R-:W-:Y:S01]  /*0f40*/  IADD3 R11, PT, PT, R3, -0xd000000, RZ ;  /* 0xf3000000030b7810 */ /* 0x000fe20007ffe0ff */
[----:B------:R0:W1:Y:S01]  /*0f50*/  MUFU.RSQ R10, R3 ;  /* 0x00000003000a7308 */ /* 0x0000620000001400 */
[----:B------:R-:W-:Y:S02]  /*0f60*/  BSSY.RECONVERGENT B0, `(.L_x_1071) ;  /* 0x000000a000007945 */ /* 0x000fe40003800200 */
[----:B------:R-:W-:-:S13]  /*0f70*/  ISETP.GT.U32.AND P0, PT, R11, 0x727fffff, PT ;  /* 0x727fffff0b00780c */ /* 0x000fda0003f04070 */
[----:B0-----:R-:W-:Y:S05]  /*0f80*/  @!P0 BRA `(.L_x_1072) ;  /* 0x00000000000c8947 */ /* 0x001fea0003800000 */
[----:B-1----:R-:W-:-:S07]  /*0f90*/  MOV R10, 0xfb0 ;  /* 0x00000fb0000a7802 */ /* 0x002fce0000000f00 */
[----:B------:R-:W-:Y:S05]  /*0fa0*/  CALL.REL.NOINC `($__internal_25_$__cuda_sm20_sqrt_rn_f32_slowpath) ;  /* 0x0000003000347944 */ /* 0x000fea0003c00000 */
[----:B------:R-:W-:Y:S05]  /*0fb0*/  BRA `(.L_x_1073) ;  /* 0x0000000000107947 */ /* 0x000fea0003800000 */
.L_x_1072:
[C---:B-1----:R-:W-:Y:S01]  /*0fc0*/  FMUL.FTZ R32, R10.reuse, R3 ;  /* 0x000000030a207220 */ /* 0x042fe20000410000 */
[----:B------:R-:W-:-:S03]  /*0fd0*/  FMUL.FTZ R10, R10, 0.5 ;  /* 0x3f0000000a0a7820 */ /* 0x000fc60000410000 */
[----:B------:R-:W-:-:S04]  /*0fe0*/  FFMA R3, -R32, R32, R3 ;  /* 0x0000002020037223 */ /* 0x000fc80000000103 */
[----:B------:R-:W-:-:S07]  /*0ff0*/  FFMA R32, R3, R10, R32 ;  /* 0x0000000a03207223 */ /* 0x000fce0000000020 */
.L_x_1073:
[----:B------:R-:W-:Y:S05]  /*1000*/  BSYNC.RECONVERGENT B0 ;  /* 0x0000000000007941 */ /* 0x000fea0003800200 */
.L_x_1071:
        /* <DEDUP_REMOVED lines=13> */
[----:B------:R-:W-:Y:S05]  /*10e0*/  CALL.REL.NOINC `($__internal_26_$__cuda_sm3x_div_rn_noftz_f32_slowpath) ;  /* 0x0000003000387944 */ /* 0x000fea0003c00000 */
[----:B------:R-:W-:-:S07]  /*10f0*/  MOV R35, R3 ;  /* 0x0000000300237202 */ /* 0x000fce0000000f00 */
.L_x_1075:
[----:B------:R-:W-:Y:S05]  /*1100*/  BSYNC.RECONVERGENT B2 ;  /* 0x0000000000027941 */ /* 0x000fea0003800200 */
.L_x_1074:
        /* <DEDUP_REMOVED lines=21> */
[----:B------:R-:W-:Y:S05]  /*1260*/  CALL.REL.NOINC `($__internal_26_$__cuda_sm3x_div_rn_noftz_f32_slowpath) ;  /* 0x0000002c00d87944 */ /* 0x000fea0003c00000 */
[----:B------:R-:W-:-:S07]  /*1270*/  MOV R24, R3 ;  /* 0x0000000300187202 */ /* 0x000fce0000000f00 */
.L_x_1077:
[----:B------:R-:W-:Y:S05]  /*1280*/  BSYNC.RECONVERGENT B2 ;  /* 0x0000000000027941 */ /* 0x000fea0003800200 */
.L_x_1076:
        /* <DEDUP_REMOVED lines=15> */
.L_x_1079:
[----:B------:R-:W-:Y:S05]  /*1380*/  BSYNC.RECONVERGENT B2 ;  /* 0x0000000000027941 */ /* 0x000fea0003800200 */
.L_x_1078:
[----:B------:R-:W-:Y:S01]  /*1390*/  VIADD R11, R3, 0xf3000000 ;  /* 0xf3000000030b7836 */ /* 0x000fe20000000000 */
[----:B------:R0:W1:Y:S01]  /*13a0*/  MUFU.RSQ R10, R3 ;  /* 0x00000003000a7308 */ /* 0x0000620000001400 */
[----:B------:R-:W-:Y:S03]  /*13b0*/  BSSY.RECONVERGENT B0, `(.L_x_1080) ;  /* 0x000000a000007945 */ /* 0x000fe60003800200 */
[----:B------:R-:W-:-:S13]  /*13c0*/  ISETP.GT.U32.AND P0, PT, R11, 0x727fffff, PT ;  /* 0x727fffff0b00780c */ /* 0x000fda0003f04070 */
[----:B01----:R-:W-:Y:S05]  /*13d0*/  @!P0 BRA `(.L_x_1081) ;  /* 0x00000000000c8947 */ /* 0x003fea0003800000 */
[----:B------:R-:W-:-:S07]  /*13e0*/  MOV R10, 0x1400 ;  /* 0x00001400000a7802 */ /* 0x000fce0000000f00 */
[----:B------:R-:W-:Y:S05]  /*13f0*/  CALL.REL.NOINC `($__internal_25_$__cuda_sm20_sqrt_rn_f32_slowpath) ;  /* 0x0000002c00207944 */ /* 0x000fea0003c00000 */
[----:B------:R-:W-:Y:S05]  /*1400*/  BRA `(.L_x_1082) ;  /* 0x0000000000107947 */ /* 0x000fea0003800000 */
.L_x_1081:
[C---:B------:R-:W-:Y:S01]  /*1410*/  FMUL.FTZ R32, R10.reuse, R3 ;  /* 0x000000030a207220 */ /* 0x040fe20000410000 */
[----:B------:R-:W-:-:S03]  /*1420*/  FMUL.FTZ R10, R10, 0.5 ;  /* 0x3f0000000a0a7820 */ /* 0x000fc60000410000 */
[----:B------:R-:W-:-:S04]  /*1430*/  FFMA R3, -R32, R32, R3 ;  /* 0x0000002020037223 */ /* 0x000fc80000000103 */
[----:B------:R-:W-:-:S07]  /*1440*/  FFMA R32, R3, R10, R32 ;  /* 0x0000000a03207223 */ /* 0x000fce0000000020 */
.L_x_1082:
[----:B------:R-:W-:Y:S05]  /*1450*/  BSYNC.RECONVERGENT B0 ;  /* 0x0000000000007941 */ /* 0x000fea0003800200 */
.L_x_1080:
        /* <DEDUP_REMOVED lines=13> */
[----:B------:R-:W-:Y:S05]  /*1530*/  CALL.REL.NOINC `($__internal_26_$__cuda_sm3x_div_rn_noftz_f32_slowpath) ;  /* 0x0000002c00247944 */ /* 0x000fea0003c00000 */
[----:B------:R-:W-:-:S07]  /*1540*/  MOV R35, R3 ;  /* 0x0000000300237202 */ /* 0x000fce0000000f00 */
.L_x_1084:
[----:B------:R-:W-:Y:S05]  /*1550*/  BSYNC.RECONVERGENT B2 ;  /* 0x0000000000027941 */ /* 0x000fea0003800200 */
.L_x_1083:
        /* <DEDUP_REMOVED lines=21> */
[----:B------:R-:W-:Y:S05]  /*16b0*/  CALL.REL.NOINC `($__internal_26_$__cuda_sm3x_div_rn_noftz_f32_slowpath) ;  /* 0x0000002800c47944 */ /* 0x000fea0003c00000 */
[----:B------:R-:W-:-:S07]  /*16c0*/  MOV R12, R3 ;  /* 0x00000003000c7202 */ /* 0x000fce0000000f00 */
.L_x_1086:
[----:B------:R-:W-:Y:S05]  /*16d0*/  BSYNC.RECONVERGENT B2 ;  /* 0x0000000000027941 */ /* 0x000fea0003800200 */
.L_x_1085:
        /* <DEDUP_REMOVED lines=15> */
.L_x_1088:
[----:B------:R-:W-:Y:S05]  /*17d0*/  BSYNC.RECONVERGENT B2 ;  /* 0x0000000000027941 */ /* 0x000fea0003800200 */
.L_x_1087:
        /* <DEDUP_REMOVED lines=8> */
.L_x_1090:
[C---:B-1----:R-:W-:Y:S01]  /*1860*/  FMUL.FTZ R32, R10.reuse, R3 ;  /* 0x000000030a207220 */ /* 0x042fe20000410000 */
[----:B------:R-:W-:-:S03]  /*1870*/  FMUL.FTZ R10, R10, 0.5 ;  /* 0x3f0000000a0a7820 */ /* 0x000fc60000410000 */
[----:B------:R-:W-:-:S04]  /*1880*/  FFMA R3, -R32, R32, R3 ;  /* 0x0000002020037223 */ /* 0x000fc80000000103 */
[----:B------:R-:W-:-:S07]  /*1890*/  FFMA R32, R3, R10, R32 ;  /* 0x0000000a03207223 */ /* 0x000fce0000000020 */
.L_x_1091:
[----:B------:R-:W-:Y:S05]  /*18a0*/  BSYNC.RECONVERGENT B0 ;  /* 0x0000000000007941 */ /* 0x000fea0003800200 */
.L_x_1089:
        /* <DEDUP_REMOVED lines=14> */
.L_x_1093:
[----:B------:R-:W-:Y:S05]  /*1990*/  BSYNC.RECONVERGENT B2 ;  /* 0x0000000000027941 */ /* 0x000fea0003800200 */
.L_x_1092:
        /* <DEDUP_REMOVED lines=18> */
[----:B------:R-:W-:-:S03]  /*1ac0*/  F2FP.SATFINITE.E5M2.F32.PACK_AB_MERGE_C R15, RZ, R12, RZ ;  /* 0x0000000cff0f723e */ /* 0x000fc600048060ff */
[----:B------:R0:W-:Y:S04]  /*1ad0*/  STG.E desc[UR18][R36.64], R2 ;  /* 0x0000000224007986 */ /* 0x0001e8000c101912 */
[----:B------:R0:W-:Y:S02]  /*1ae0*/  STG.E.U8 desc[UR18][R24.64], R15 ;  /* 0x0000000f18007986 */ /* 0x0001e4000c101112 */
.L_x_1095:
[----:B------:R-:W-:Y:S05]  /*1af0*/  BSYNC.RECONVERGENT B0 ;  /* 0x0000000000007941 */ /* 0x000fea0003800200 */
.L_x_1094:
        /* <DEDUP_REMOVED lines=17> */
.L_x_1097:
[----:B------:R-:W-:Y:S05]  /*1c10*/  BSYNC.RECONVERGENT B0 ;  /* 0x0000000000007941 */ /* 0x000fea0003800200 */
.L_x_1096:
        /* <DEDUP_REMOVED lines=17> */
.L_x_1099:
[----:B------:R-:W-:Y:S05]  /*1d30*/  BSYNC.RECONVERGENT B0 ;  /* 0x0000000000007941 */ /* 0x000fea0003800200 */
.L_x_1098:
        /* <DEDUP_REMOVED lines=18> */
.L_x_1101:
[----:B------:R-:W-:Y:S05]  /*1e60*/  BSYNC.RECONVERGENT B0 ;  /* 0x0000000000007941 */ /* 0x000fea0003800200 */
.L_x_1100:
[----:B------:R-:W-:-:S04]  /*1e70*/  ULEA UR4, UR26, UR4, 0x2 ;  /* 0x000000041a047291 */ /* 0x000fc8000f8e10ff */
[----:B------:R-:W-:-:S09]  /*1e80*/  UISETP.GE.AND UP0, UPT, UR4, UR13, UPT ;  /* 0x0000000d0400728c */ /* 0x000fd2000bf06270 */
[----:B------:R-:W-:Y:S05]  /*1e90*/  BRA.U !UP0, `(.L_x_1102) ;  /* 0xffffffe508547547 */ /* 0x000fea000b83ffff */
[----:B------:R-:W-:Y:S05]  /*1ea0*/  BRA `(.L_x_1056) ;  /* 0x0000001800a07947 */ /* 0x000fea0003800000 */
.L_x_1057:
[----:B------:R-:W3:Y:S01]  /*1eb0*/  LDCU UR9, c[0x0][0x11e4] ;  /* 0x00023c80ff0977ac */ /* 0x000ee20008000800 */
[----:B------:R-:W4:Y:S01]  /*1ec0*/  LDCU UR10, c[0x0][0x11e8] ;  /* 0x00023d00ff0a77ac */ /* 0x000f220008000800 */
[----:B------:R-:W0:Y:S01]  /*1ed0*/  LDCU UR5, c[0x0][0x11f0] ;  /* 0x00023e00ff0577ac */ /* 0x000e220008000800 */
[----:B------:R-:W-:-:S05]  /*1ee0*/  UMOV UR4, URZ ;  /* 0x000000ff00047c82 */ /* 0x000fca0008000000 */
.L_x_1147:
        /* <DEDUP_REMOVED lines=115> */
.L_x_1106:
[----:B------:R-:W-:Y:S05]  /*2620*/  BSYNC.RECONVERGENT B3 ;  /* 0x0000000000037941 */ /* 0x000fea0003800200 */
.L_x_1105:
        /* <DEDUP_REMOVED lines=8> */
.L_x_1108:
[C---:B------:R-:W-:Y:S01]  /*26b0*/  FMUL.FTZ R32, R0.reuse, R3 ;  /* 0x0000000300207220 */ /* 0x040fe20000410000 */
[----:B------:R-:W-:-:S03]  /*26c0*/  FMUL.FTZ R0, R0, 0.5 ;  /* 0x3f00000000007820 */ /* 0x000fc60000410000 */
[----:B------:R-:W-:-:S04]  /*26d0*/  FFMA R3, -R32, R32, R3 ;  /* 0x0000002020037223 */ /* 0x000fc80000000103 */
[----:B------:R-:W-:-:S07]  /*26e0*/  FFMA R32, R3, R0, R32 ;  /* 0x0000000003207223 */ /* 0x000fce0000000020 */
.L_x_1109:
[----:B------:R-:W-:Y:S05]  /*26f0*/  BSYNC.RECONVERGENT B0 ;  /* 0x0000000000007941 */ /* 0x000fea0003800200 */
.L_x_1107:
        /* <DEDUP_REMOVED lines=16> */
[----:B------:R-:W-:-:S07]  /*2800*/  MOV R35, R3 ;  /* 0x0000000300237202 */ /* 0x000fce0000000f00 */
.L_x_1111:
[----:B------:R-:W-:Y:S05]  /*2810*/  BSYNC.RECONVERGENT B3 ;  /* 0x0000000000037941 */ /* 0x000fea0003800200 */
.L_x_1110:
        /* <DEDUP_REMOVED lines=11> */
[----:B------:R-:W-:Y:S05]  /*28d0*/  CALL.REL.NOINC `($__internal_26_$__cuda_sm3x_div_rn_noftz_f32_slowpath) ;  /* 0x00000018003c7944 */ /* 0x000fea0003c00000 */
.L_x_1113:
[----:B------:R-:W-:Y:S05]  /*28e0*/  BSYNC.RECONVERGENT B3 ;  /* 0x0000000000037941 */ /* 0x000fea0003800200 */
.L_x_1112:
        /* <DEDUP_REMOVED lines=16> */
.L_x_1104:
[----:B------:R-:W-:Y:S05]  /*29f0*/  BSYNC.RECONVERGENT B2 ;  /* 0x0000000000027941 */ /* 0x000fea0003800200 */
.L_x_1103:
        /* <DEDUP_REMOVED lines=18> */
.L_x_1117:
[----:B------:R-:W-:Y:S05]  /*2b20*/  BSYNC.RECONVERGENT B3 ;  /* 0x0000000000037941 */ /* 0x000fea0003800200 */
.L_x_1116:
[----:B------:R-:W-:Y:S01]  /*2b30*/  IADD3 R10, PT, PT, R3, -0xd000000, RZ ;  /* 0xf3000000030a7810 */ /* 0x000fe20007ffe0ff */
[----:B------:R0:W1:Y:S01]  /*2b40*/  MUFU.RSQ R0, R3 ;  /* 0x0000000300007308 */ /* 0x0000620000001400 */
[----:B------:R-:W-:Y:S02]  /*2b50*/  BSSY.RECONVERGENT B0, `(.L_x_1118) ;  /* 0x000000a000007945 */ /* 0x000fe40003800200 */
[----:B------:R-:W-:-:S13]  /*2b60*/  ISETP.GT.U32.AND P0, PT, R10, 0x727fffff, PT ;  /* 0x727fffff0a00780c */ /* 0x000fda0003f04070 */
[----:B0-----:R-:W-:Y:S05]  /*2b70*/  @!P0 BRA `(.L_x_1119) ;  /* 0x00000000000c8947 */ /* 0x001fea0003800000 */
[----:B------:R-:W-:-:S07]  /*2b80*/  MOV R10, 0x2ba0 ;  /* 0x00002ba0000a7802 */ /* 0x000fce0000000f00 */
[----:B-1----:R-:W-:Y:S05]  /*2b90*/  CALL.REL.NOINC `($__internal_25_$__cuda_sm20_sqrt_rn_f32_slowpath) ;  /* 0x0000001400387944 */ /* 0x002fea0003c00000 */
[----:B------:R-:W-:Y:S05]  /*2ba0*/  BRA `(.L_x_1120) ;  /* 0x0000000000107947 */ /* 0x000fea0003800000 */
.L_x_1119:
[C---:B-1----:R-:W-:Y:S01]  /*2bb0*/  FMUL.FTZ R32, R0.reuse, R3 ;  /* 0x0000000300207220 */ /* 0x042fe20000410000 */
[----:B------:R-:W-:-:S03]  /*2bc0*/  FMUL.FTZ R0, R0, 0.5 ;  /* 0x3f00000000007820 */ /* 0x000fc60000410000 */
[----:B------:R-:W-:-:S04]  /*2bd0*/  FFMA R3, -R32, R32, R3 ;  /* 0x0000002020037223 */ /* 0x000fc80000000103 */
[----:B------:R-:W-:-:S07]  /*2be0*/  FFMA R32, R3, R0, R32 ;  /* 0x0000000003207223 */ /* 0x000fce0000000020 */
.L_x_1120:
[----:B------:R-:W-:Y:S05]  /*2bf0*/  BSYNC.RECONVERGENT B0 ;  /* 0x0000000000007941 */ /* 0x000fea0003800200 */
.L_x_1118:
        /* <DEDUP_REMOVED lines=17> */
.L_x_1122:
[----:B------:R-:W-:Y:S05]  /*2d10*/  BSYNC.RECONVERGENT B3 ;  /* 0x0000000000037941 */ /* 0x000fea0003800200 */
.L_x_1121:
        /* <DEDUP_REMOVED lines=11> */
[----:B------:R-:W-:Y:S05]  /*2dd0*/  CALL.REL.NOINC `($__internal_26_$__cuda_sm3x_div_rn_noftz_f32_slowpath) ;  /* 0x0000001000fc7944 */ /* 0x000fea0003c00000 */
.L_x_1124:
[----:B------:R-:W-:Y:S05]  /*2de0*/  BSYNC.RECONVERGENT B3 ;  /* 0x0000000000037941 */ /* 0x000fea0003800200 */
.L_x_1123:
        /* <DEDUP_REMOVED lines=16> */
.L_x_1115:
[----:B------:R-:W-:Y:S05]  /*2ef0*/  BSYNC.RECONVERGENT B2 ;  /* 0x0000000000027941 */ /* 0x000fea0003800200 */
.L_x_1114:
        /* <DEDUP_REMOVED lines=18> */
.L_x_1128:
[----:B------:R-:W-:Y:S05]  /*3020*/  BSYNC.RECONVERGENT B3 ;  /* 0x0000000000037941 */ /* 0x000fea0003800200 */
.L_x_1127:
        /* <DEDUP_REMOVED lines=8> */
.L_x_1130:
[C---:B-1----:R-:W-:Y:S01]  /*30b0*/  FMUL.FTZ R32, R10.reuse, R3 ;  /* 0x000000030a207220 */ /* 0x042fe20000410000 */
[----:B------:R-:W-:-:S03]  /*30c0*/  FMUL.FTZ R10, R10, 0.5 ;  /* 0x3f0000000a0a7820 */ /* 0x000fc60000410000 */
[----:B------:R-:W-:-:S04]  /*30d0*/  FFMA R3, -R32, R32, R3 ;  /* 0x0000002020037223 */ /* 0x000fc80000000103 */
[----:B------:R-:W-:-:S07]  /*30e0*/  FFMA R32, R3, R10, R32 ;  /* 0x0000000a03207223 */ /* 0x000fce0000000020 */
.L_x_1131:
[----:B------:R-:W-:Y:S05]  /*30f0*/  BSYNC.RECONVERGENT B0 ;  /* 0x0000000000007941 */ /* 0x000fea0003800200 */
.L_x_1129:
        /* <DEDUP_REMOVED lines=17> */
.L_x_1133:
[----:B------:R-:W-:Y:S05]  /*3210*/  BSYNC.RECONVERGENT B3 ;  /* 0x0000000000037941 */ /* 0x000fea0003800200 */
.L_x_1132:
        /* <DEDUP_REMOVED lines=13> */
.L_x_1135:
[----:B------:R-:W-:Y:S05]  /*32f0*/  BSYNC.RECONVERGENT B3 ;  /* 0x0000000000037941 */ /* 0x000fea0003800200 */
.L_x_1134:
        /* <DEDUP_REMOVED lines=16> */
.L_x_1126:
[----:B------:R-:W-:Y:S05]  /*3400*/  BSYNC.RECONVERGENT B2 ;  /* 0x0000000000027941 */ /* 0x000fea0003800200 */
.L_x_1125:
        /* <DEDUP_REMOVED lines=17> */
.L_x_1139:
[----:B------:R-:W-:Y:S05]  /*3520*/  BSYNC.RECONVERGENT B3 ;  /* 0x0000000000037941 */ /* 0x000fea0003800200 */
.L_x_1138:
        /* <DEDUP_REMOVED lines=8> */
.L_x_1141:
[C---:B-1----:R-:W-:Y:S01]  /*35b0*/  FMUL.FTZ R32, R0.reuse, R3 ;  /* 0x0000000300207220 */ /* 0x042fe20000410000 */
[----:B------:R-:W-:-:S03]  /*35c0*/  FMUL.FTZ R0, R0, 0.5 ;  /* 0x3f00000000007820 */ /* 0x000fc60000410000 */
[----:B------:R-:W-:-:S04]  /*35d0*/  FFMA R3, -R32, R32, R3 ;  /* 0x0000002020037223 */ /* 0x000fc80000000103 */
[----:B------:R-:W-:-:S07]  /*35e0*/  FFMA R32, R3, R0, R32 ;  /* 0x0000000003207223 */ /* 0x000fce0000000020 */
.L_x_1142:
[----:B------:R-:W-:Y:S05]  /*35f0*/  BSYNC.RECONVERGENT B0 ;  /* 0x0000000000007941 */ /* 0x000fea0003800200 */
.L_x_1140:
        /* <DEDUP_REMOVED lines=17> */
.L_x_1144:
[----:B------:R-:W-:Y:S05]  /*3710*/  BSYNC.RECONVERGENT B3 ;  /* 0x0000000000037941 */ /* 0x000fea0003800200 */
.L_x_1143:
        /* <DEDUP_REMOVED lines=12> */
.L_x_1146:
[----:B------:R-:W-:Y:S05]  /*37e0*/  BSYNC.RECONVERGENT B3 ;  /* 0x0000000000037941 */ /* 0x000fea0003800200 */
.L_x_1145:
        /* <DEDUP_REMOVED lines=16> */
.L_x_1137:
[----:B------:R-:W-:Y:S05]  /*38f0*/  BSYNC.RECONVERGENT B2 ;  /* 0x0000000000027941 */ /* 0x000fea0003800200 */
.L_x_1136:
[----:B------:R-:W-:-:S04]  /*3900*/  ULEA UR4, UR26, UR4, 0x2 ;  /* 0x000000041a047291 */ /* 0x000fc8000f8e10ff */
[----:B------:R-:W-:-:S09]  /*3910*/  UISETP.GE.AND UP0, UPT, UR4, UR13, UPT ;  /* 0x0000000d0400728c */ /* 0x000fd2000bf06270 */
[----:B------:R-:W-:Y:S05]  /*3920*/  BRA.U !UP0, `(.L_x_1147) ;  /* 0xffffffe508707547 */ /* 0x000fea000b83ffff */
.L_x_1056:
        /* <DEDUP_REMOVED lines=46> */
.L_x_1148:
[----:B------:R-:W-:Y:S05]  /*3c10*/  @!P0 EXIT ;  /* 0x000000000000894d */ /* 0x000fea0003800000 */
[----:B------:R-:W-:-:S04]  /*3c20*/  UIADD3 UR4, UPT, UPT, UR17, 0x1800000, URZ ;  /* 0x0180000011047890 */ /* 0x000fc8000fffe0ff */
[----:B------:R-:W-:-:S04]  /*3c30*/  ULOP3.LUT UR4, UR4, 0x7f800000, URZ, 0xc0, !UPT ;  /* 0x7f80000004047892 */ /* 0x000fc8000f8ec0ff */
[----:B------:R-:W-:-:S09]  /*3c40*/  UISETP.GT.U32.AND UP0, UPT, UR4, 0x1ffffff, UPT ;  /* 0x01ffffff0400788c */ /* 0x000fd2000bf04070 */
[----:B------:R-:W-:Y:S05]  /*3c50*/  BRA.U UP0, `(.L_x_1149) ;  /* 0x0000000100107547 */ /* 0x000fea000b800000 */
[----:B------:R-:W-:Y:S02]  /*3c60*/  MOV R0, UR17 ;  /* 0x0000001100007c02 */ /* 0x000fe40008000f00 */
[----:B------:R-:W-:-:S07]  /*3c70*/  MOV R7, 0x3c90 ;  /* 0x00003c9000077802 */ /* 0x000fce0000000f00 */
[----:B0-----:R-:W-:Y:S05]  /*3c80*/  CALL.REL.NOINC `($__internal_24_$__cuda_sm20_rcp_rn_f32_slowpath) ;  /* 0x0000000000287944 */ /* 0x001fea0003c00000 */
[----:B------:R-:W-:Y:S05]  /*3c90*/  BRA `(.L_x_1150) ;  /* 0x0000000000147947 */ /* 0x000fea0003800000 */
.L_x_1149:
[----:B0-----:R-:W0:Y:S01]  /*3ca0*/  MUFU.RCP R5, UR17 ;  /* 0x0000001100057d08 */ /* 0x001e220008001000 */
[----:B------:R-:W-:-:S04]  /*3cb0*/  IMAD.U32 R0, RZ, RZ, UR17 ;  /* 0x00000011ff007e24 */ /* 0x000fc8000f8e00ff */
[----:B0-----:R-:W-:-:S04]  /*3cc0*/  FFMA R0, R5, R0, -1 ;  /* 0xbf80000005007423 */ /* 0x001fc80000000000 */
[----:B------:R-:W-:-:S04]  /*3cd0*/  FADD.FTZ R0, -R0, -RZ ;  /* 0x800000ff00007221 */ /* 0x000fc80000010100 */
[----:B------:R-:W-:-:S07]  /*3ce0*/  FFMA R5, R5, R0, R5 ;  /* 0x0000000005057223 */ /* 0x000fce0000000005 */
.L_x_1150:
[----:B------:R-:W-:Y:S02]  /*3cf0*/  MOV R2, UR20 ;  /* 0x0000001400027c02 */ /* 0x000fe40008000f00 */
[----:B------:R-:W-:-:S05]  /*3d00*/  MOV R3, UR21 ;  /* 0x0000001500037c02 */ /* 0x000fca0008000f00 */
[----:B------:R-:W-:Y:S01]  /*3d10*/  STG.E desc[UR18][R2.64], R5 ;  /* 0x0000000502007986 */ /* 0x000fe2000c101912 */
[----:B------:R-:W-:Y:S05]  /*3d20*/  EXIT ;  /* 0x000000000000794d */ /* 0x000fea0003800000 */
        .weak           $__internal_24_$__cuda_sm20_rcp_rn_f32_slowpath
        .type           $__internal_24_$__cuda_sm20_rcp_rn_f32_slowpath,@function
        .size           $__internal_24_$__cuda_sm20_rcp_rn_f32_slowpath,($__internal_25_$__cuda_sm20_sqrt_rn_f32_slowpath - $__internal_24_$__cuda_sm20_rcp_rn_f32_slowpath)
$__internal_24_$__cuda_sm20_rcp_rn_f32_slowpath:
        /* <DEDUP_REMOVED lines=15> */
.L_x_1151:
        /* <DEDUP_REMOVED lines=33> */
.L_x_1153:
[----:B------:R0:W1:Y:S02]  /*4030*/  MUFU.RCP R2, R0 ;  /* 0x0000000000027308 */ /* 0x0000640000001000 */
.L_x_1152:
[----:B-1-3--:R-:W-:Y:S02]  /*4040*/  MOV R5, R2 ;  /* 0x0000000200057202 */ /* 0x00afe40000000f00 */
[----:B------:R-:W-:Y:S02]  /*4050*/  MOV R2, R7 ;  /* 0x0000000700027202 */ /* 0x000fe40000000f00 */
[----:B------:R-:W-:-:S04]  /*4060*/  MOV R3, 0x0 ;  /* 0x0000000000037802 */ /* 0x000fc80000000f00 */
[----:B0-2---:R-:W-:Y:S05]  /*4070*/  RET.REL.NODEC R2 `(_Z25multi_tensor_apply_kernelI18TensorListMetadataILi5ELb1EEN18transformer_engine17multi_tensor_adam17AdamFunctorMasterI13__nv_fp8_e5m26__halffiEEJffffffNS3_10adamMode_tEfEEvlPViT_T0_DpT1_) ;  /* 0xffffffbc02e07950 */ /* 0x005fea0003c3ffff */
        .weak           $__internal_25_$__cuda_sm20_sqrt_rn_f32_slowpath
        .type           $__internal_25_$__cuda_sm20_sqrt_rn_f32_slowpath,@function
        .size           $__internal_25_$__cuda_sm20_sqrt_rn_f32_slowpath,($__internal_26_$__cuda_sm3x_div_rn_noftz_f32_slowpath - $__internal_25_$__cuda_sm20_sqrt_rn_f32_slowpath)
$__internal_25_$__cuda_sm20_sqrt_rn_f32_slowpath:
        /* <DEDUP_REMOVED lines=19> */
.L_x_1154:
[----:B------:R-:W-:-:S04]  /*41b0*/  HFMA2 R11, -RZ, RZ, 0, 0 ;  /* 0x00000000ff0b7431 */ /* 0x000fc800000001ff */
[----:B------:R-:W-:Y:S05]  /*41c0*/  RET.REL.NODEC R10 `(_Z25multi_tensor_apply_kernelI18TensorListMetadataILi5ELb1EEN18transformer_engine17multi_tensor_adam17AdamFunctorMasterI13__nv_fp8_e5m26__halffiEEJffffffNS3_10adamMode_tEfEEvlPViT_T0_DpT1_) ;  /* 0xffffffbc0a8c7950 */ /* 0x000fea0003c3ffff */
        .weak           $__internal_26_$__cuda_sm3x_div_rn_noftz_f32_slowpath
        .type           $__internal_26_$__cuda_sm3x_div_rn_noftz_f32_slowpath,@function
        .size           $__internal_26_$__cuda_sm3x_div_rn_noftz_f32_slowpath,(.L_x_5894 - $__internal_26_$__cuda_sm3x_div_rn_noftz_f32_slowpath)
$__internal_26_$__cuda_sm3x_div_rn_noftz_f32_slowpath:
        /* <DEDUP_REMOVED lines=34> */
.L_x_1156:
        /* <DEDUP_REMOVED lines=51> */
.L_x_1163:
[----:B------:R-:W-:-:S04]  /*4720*/  LOP3.LUT R3, R3, 0x80000000, RZ, 0xc0, !PT ;  /* 0x8000000003037812 */ /* 0x000fc800078ec0ff */
[----:B------:R-:W-:Y:S01]  /*4730*/  LOP3.LUT R3, R3, 0x7f800000, RZ, 0xfc, !PT ;  /* 0x7f80000003037812 */ /* 0x000fe200078efcff */
[----:B------:R-:W-:Y:S06]  /*4740*/  BRA `(.L_x_1164) ;  /* 0x0000000000047947 */ /* 0x000fec0003800000 */
.L_x_1162:
[----:B------:R-:W-:-:S07]  /*4750*/  LEA R3, R32, R3, 0x17 ;  /* 0x0000000320037211 */ /* 0x000fce00078eb8ff */
.L_x_1164:
[----:B------:R-:W-:Y:S05]  /*4760*/  BSYNC.RECONVERGENT B1 ;  /* 0x0000000000017941 */ /* 0x000fea0003800200 */
.L_x_1161:
[----:B------:R-:W-:Y:S05]  /*4770*/  BRA `(.L_x_1165) ;  /* 0x0000000000207947 */ /* 0x000fea0003800000 */
.L_x_1160:
[----:B------:R-:W-:-:S04]  /*4780*/  LOP3.LUT R3, R3, 0x80000000, R35, 0x48, !PT ;  /* 0x8000000003037812 */ /* 0x000fc800078e4823 */
[----:B------:R-:W-:Y:S01]  /*4790*/  LOP3.LUT R3, R3, 0x7f800000, RZ, 0xfc, !PT ;  /* 0x7f80000003037812 */ /* 0x000fe200078efcff */
[----:B------:R-:W-:Y:S06]  /*47a0*/  BRA `(.L_x_1165) ;  /* 0x0000000000147947 */ /* 0x000fec0003800000 */
.L_x_1159:
[----:B------:R-:W-:Y:S01]  /*47b0*/  LOP3.LUT R3, R3, 0x80000000, R35, 0x48, !PT ;  /* 0x8000000003037812 */ /* 0x000fe200078e4823 */
[----:B------:R-:W-:Y:S06]  /*47c0*/  BRA `(.L_x_1165) ;  /* 0x00000000000c7947 */ /* 0x000fec0003800000 */
.L_x_1158:
[----:B------:R-:W0:Y:S01]  /*47d0*/  MUFU.RSQ R3, -QNAN ;  /* 0xffc0000000037908 */ /* 0x000e220000001400 */
[----:B------:R-:W-:Y:S05]  /*47e0*/  BRA `(.L_x_1165) ;  /* 0x0000000000047947 */ /* 0x000fea0003800000 */
.L_x_1157:
[----:B------:R-:W-:-:S07]  /*47f0*/  FADD.FTZ R3, R35, R3 ;  /* 0x0000000323037221 */ /* 0x000fce0000010000 */
.L_x_1165:
[----:B------:R-:W-:Y:S05]  /*4800*/  BSYNC.RECONVERGENT B0 ;  /* 0x0000000000007941 */ /* 0x000fea0003800200 */
.L_x_1155:
[----:B------:R-:W-:-:S04]  /*4810*/  HFMA2 R11, -RZ, RZ, 0, 0 ;  /* 0x00000000ff0b7431 */ /* 0x000fc800000001ff */
[----:B0-----:R-:W-:Y:S05]  /*4820*/  RET.REL.NODEC R10 `(_Z25multi_tensor_apply_kernelI18TensorListMetadataILi5ELb1EEN18transformer_engine17multi_tensor_adam17AdamFunctorMasterI13__nv_fp8_e5m26__halffiEEJffffffNS3_10adamMode_tEfEEvlPViT_T0_DpT1_) ;  /* 0xffffffb40af47950 */ /* 0x001fea0003c3ffff */
.L_x_1166:
        /* <DEDUP_REMOVED lines=13> */
.L_x_5894:


//--------------------- .text._Z25multi_tensor_apply_kernelI18TensorListMetadataILi5ELb1EEN18transformer_engine17multi_tensor_adam17AdamFunctorMasterI13__nv_fp8_e5m2ffiEEJffffffNS3_10adamMode_tEfEEvlPViT_T0_DpT1_ --------------------------
	.section	.text._Z25multi_tensor_apply_kernelI18TensorListMetadataILi5ELb1EEN18transformer_engine17multi_tensor_adam17AdamFunctorMasterI13__nv_fp8_e5m2ffiEEJffffffNS3_10adamMode_tEfEEvlPViT_T0_DpT1_,"ax",@progbits
	.align	128
        .global         _Z25multi_tensor_apply_kernelI18TensorListMetadataILi5ELb1EEN18transformer_engine17multi_tensor_adam17AdamFunctorMasterI13__nv_fp8_e5m2ffiEEJffffffNS3_10adamMode_tEfEEvlPViT_T0_DpT1_
        .type           _Z25multi_tensor_apply_kernelI18TensorListMetadataILi5ELb1EEN18transformer_engine17multi_tensor_adam17AdamFunctorMasterI13__nv_fp8_e5m2ffiEEJffffffNS3_10adamMode_tEfEEvlPViT_T0_DpT1_,@function
        .size           _Z25multi_tensor_apply_kernelI18TensorListMetadataILi5ELb1EEN18transformer_engine17multi_tensor_adam17AdamFunctorMasterI13__nv_fp8_e5m2ffiEEJffffffNS3_10adamMode_tEfEEvlPViT_T0_DpT1_,(.L_x_5897 - _Z25multi_tensor_apply_kernelI18TensorListMetadataILi5ELb1EEN18transformer_engine17multi_tensor_adam17AdamFunctorMasterI13__nv_fp8_e5m2ffiEEJffffffNS3_10adamMode_tEfEEvlPViT_T0_DpT1_)
        .other          _Z25multi_tensor_apply_kernelI18TensorListMetadataILi5ELb1EEN18transformer_engine17multi_tensor_adam17AdamFunctorMasterI13__nv_fp8_e5m2ffiEEJffffffNS3_10adamMode_tEfEEvlPViT_T0_DpT1_,@"STO_CUDA_ENTRY STV_DEFAULT"
_Z25multi_tensor_apply_kernelI18TensorListMetadataILi5ELb1EEN18transformer_engine17multi_tensor_adam17AdamFunctorMasterI13__nv_fp8_e5m2ffiEEJffffffNS3_10adamMode_tEfEEvlPViT_T0_DpT1_:
.text._Z25multi_tensor_apply_kernelI18TensorListMetadataILi5ELb1EEN18transformer_engine17multi_tensor_adam17AdamFunctorMasterI13__nv_fp8_e5m2ffiEEJffffffNS3_10adamMode_tEfEEvlPViT_T0_DpT1_:
        /* <DEDUP_REMOVED lines=63> */
.L_x_1213:
        /* <DEDUP_REMOVED lines=87> */
[----:B-----5:R-:W-:Y:S05]  /*0960*/  CALL.REL.NOINC `($__internal_29_$__cuda_sm3x_div_rn_noftz_f32_slowpath) ;  /* 0x0000003400e87944 */ /* 0x020fea0003c00000 */
[----:B------:R-:W-:-:S07]  /*0970*/  MOV R39, R3 ;  /* 0x0000000300277202 */ /* 0x000fce0000000f00 */
.L_x_1170:
[----:B------:R-:W-:Y:S05]  /*0980*/  BSYNC.RECONVERGENT B2 ;  /* 0x0000000000027941 */ /* 0x000fea0003800200 */
.L_x_1169:
        /* <DEDUP_REMOVED lines=14> */
[----:B-----5:R-:W-:Y:S05]  /*0a70*/  CALL.REL.NOINC `($__internal_29_$__cuda_sm3x_div_rn_noftz_f32_slowpath) ;  /* 0x0000003400a47944 */ /* 0x020fea0003c00000 */
.L_x_1172:
[----:B------:R-:W-:Y:S05]  /*0a80*/  BSYNC.RECONVERGENT B2 ;  /* 0x0000000000027941 */ /* 0x000fea0003800200 */
.L_x_1171:
[----:B------:R-:W-:Y:S01]  /*0a90*/  IADD3 R11, PT, PT, R3, -0xd000000, RZ ;  /* 0xf3000000030b7810 */ /* 0x000fe20007ffe0ff */
[----:B------:R0:W1:Y:S01]  /*0aa0*/  MUFU.RSQ R10, R3 ;  /* 0x00000003000a7308 */ /* 0x0000620000001400 */
[----:B------:R-:W-:Y:S02]  /*0ab0*/  BSSY.RECONVERGENT B0, `(.L_x_1173) ;  /* 0x000000a000007945 */ /* 0x000fe40003800200 */
[----:B------:R-:W-:-:S13]  /*0ac0*/  ISETP.GT.U32.AND P0, PT, R11, 0x727fffff, PT ;  /* 0x727fffff0b00780c */ /* 0x000fda0003f04070 */
[----:B0-----:R-:W-:Y:S05]  /*0ad0*/  @!P0 BRA `(.L_x_1174) ;  /* 0x00000000000c8947 */ /* 0x001fea0003800000 */
[----:B-1----:R-:W-:-:S07]  /*0ae0*/  MOV R10, 0xb00 ;  /* 0x00000b00000a7802 */ /* 0x002fce0000000f00 */
[----:B-----5:R-:W-:Y:S05]  /*0af0*/  CALL.REL.NOINC `($__internal_28_$__cuda_sm20_sqrt_rn_f32_slowpath) ;  /* 0x0000003400307944 */ /* 0x020fea0003c00000 */
[----:B------:R-:W-:Y:S05]  /*0b00*/  BRA `(.L_x_1175) ;  /* 0x0000000000107947 */ /* 0x000fea0003800000 */
.L_x_1174:
[C---:B-1----:R-:W-:Y:S01]  /*0b10*/  FMUL.FTZ R32, R10.reuse, R3 ;  /* 0x000000030a207220 */ /* 0x042fe20000410000 */
[----:B------:R-:W-:-:S03]  /*0b20*/  FMUL.FTZ R10, R10, 0.5 ;  /* 0x3f0000000a0a7820 */ /* 0x000fc60000410000 */
[----:B------:R-:W-:-:S04]  /*0b30*/  FFMA R3, -R32, R32, R3 ;  /* 0x0000002020037223 */ /* 0x000fc80000000103 */
[----:B------:R-:W-:-:S07]  /*0b40*/  FFMA R32, R3, R10, R32 ;  /* 0x0000000a03207223 */ /* 0x000fce0000000020 */
.L_x_1175:
[----:B------:R-:W-:Y:S05]  /*0b50*/  BSYNC.RECONVERGENT B0 ;  /* 0x0000000000007941 */ /* 0x000fea0003800200 */
.L_x_1173:
        /* <DEDUP_REMOVED lines=13> */
[----:B-----5:R-:W-:Y:S05]  /*0c30*/  CALL.REL.NOINC `($__internal_29_$__cuda_sm3x_div_rn_noftz_f32_slowpath) ;  /* 0x0000003400347944 */ /* 0x020fea0003c00000 */
[----:B------:R-:W-:-:S07]  /*0c40*/  MOV R32, R3 ;  /* 0x0000000300207202 */ /* 0x000fce0000000f00 */
.L_x_1177:
[----:B------:R-:W-:Y:S05]  /*0c50*/  BSYNC.RECONVERGENT B2 ;  /* 0x0000000000027941 */ /* 0x000fea0003800200 */
.L_x_1176:
        /* <DEDUP_REMOVED lines=21> */
[----:B------:R-:W-:Y:S05]  /*0db0*/  CALL.REL.NOINC `($__internal_29_$__cuda_sm3x_div_rn_noftz_f32_slowpath) ;  /* 0x0000003000d47944 */ /* 0x000fea0003c00000 */
[----:B------:R-:W-:-:S07]  /*0dc0*/  IMAD.MOV.U32 R30, RZ, RZ, R3 ;  /* 0x000000ffff1e7224 */ /* 0x000fce00078e0003 */
.L_x_1179:
[----:B------:R-:W-:Y:S05]  /*0dd0*/  BSYNC.RECONVERGENT B2 ;  /* 0x0000000000027941 */ /* 0x000fea0003800200 */
.L_x_1178:
        /* <DEDUP_REMOVED lines=14> */
[----:B------:R-:W-:Y:S05]  /*0ec0*/  CALL.REL.NOINC `($__internal_29_$__cuda_sm3x_div_rn_noftz_f32_slowpath) ;  /* 0x0000003000907944 */ /* 0x000fea0003c00000 */
.L_x_1181:
[----:B------:R-:W-:Y:S05]  /*0ed0*/  BSYNC.RECONVERGENT B2 ;  /* 0x0000000000027941 */ /* 0x000fea0003800200 */
.L_x_1180:
[----:B------:R-:W-:Y:S01]  /*0ee0*/  IADD3 R11, PT, PT, R3, -0xd000000, RZ ;  /* 0xf3000000030b7810 */ /* 0x000fe20007ffe0ff */
[----:B------:R0:W1:Y:S01]  /*0ef0*/  MUFU.RSQ R10, R3 ;  /* 0x00000003000a7308 */ /* 0x0000620000001400 */
[----:B------:R-:W-:Y:S02]  /*0f00*/  BSSY.RECONVERGENT B0, `(.L_x_1182) ;  /* 0x000000a000007945 */ /* 0x000fe40003800200 */
[----:B------:R-:W-:-:S13]  /*0f10*/  ISETP.GT.U32.AND P0, PT, R11, 0x727fffff, PT ;  /* 0x727fffff0b00780c */ /* 0x000fda0003f04070 */
[----:B0-----:R-:W-:Y:S05]  /*0f20*/  @!P0 BRA `(.L_x_1183) ;  /* 0x00000000000c8947 */ /* 0x001fea0003800000 */
[----:B-1----:R-:W-:-:S07]  /*0f30*/  MOV R10, 0xf50 ;  /* 0x00000f50000a7802 */ /* 0x002fce0000000f00 */
[----:B------:R-:W-:Y:S05]  /*0f40*/  CALL.REL.NOINC `($__internal_28_$__cuda_sm20_sqrt_rn_f32_slowpath) ;  /* 0x00000030001c7944 */ /* 0x000fea0003c00000 */
[----:B------:R-:W-:Y:S05]  /*0f50*/  BRA `(.L_x_1184) ;  /* 0x0000000000107947 */ /* 0x000fea0003800000 */
.L_x_1183:
[C---:B-1----:R-:W-:Y:S01]  /*0f60*/  FMUL.FTZ R32, R10.reuse, R3 ;  /* 0x000000030a207220 */ /* 0x042fe20000410000 */
[----:B------:R-:W-:-:S03]  /*0f70*/  FMUL.FTZ R10, R10, 0.5 ;  /* 0x3f0000000a0a7820 */ /* 0x000fc60000410000 */
[----:B------:R-:W-:-:S04]  /*0f80*/  FFMA R3, -R32, R32, R3 ;  /* 0x0000002020037223 */ /* 0x000fc80000000103 */
[----:B------:R-:W-:-:S07]  /*0f90*/  FFMA R32, R3, R10, R32 ;  /* 0x0000000a03207223 */ /* 0x000fce0000000020 */
.L_x_1184:
[----:B------:R-:W-:Y:S05]  /*0fa0*/  BSYNC.RECONVERGENT B0 ;  /* 0x0000000000007941 */ /* 0x000fea0003800200 */
.L_x_1182:
        /* <DEDUP_REMOVED lines=13> */
[----:B------:R-:W-:Y:S05]  /*1080*/  CALL.REL.NOINC `($__internal_29_$__cuda_sm3x_div_rn_noftz_f32_slowpath) ;  /* 0x0000003000207944 */ /* 0x000fea0003c00000 */
[----:B------:R-:W-:-:S07]  /*1090*/  MOV R35, R3 ;  /* 0x0000000300237202 */ /* 0x000fce0000000f00 */
.L_x_1186:
[----:B------:R-:W-:Y:S05]  /*10a0*/  BSYNC.RECONVERGENT B2 ;  /* 0x0000000000027941 */ /* 0x000fea0003800200 */
.L_x_1185:
        /* <DEDUP_REMOVED lines=21> */
[----:B------:R-:W-:Y:S05]  /*1200*/  CALL.REL.NOINC `($__internal_29_$__cuda_sm3x_div_rn_noftz_f32_slowpath) ;  /* 0x0000002c00c07944 */ /* 0x000fea0003c00000 */
[----:B------:R-:W-:-:S07]  /*1210*/  MOV R24, R3 ;  /* 0x0000000300187202 */ /* 0x000fce0000000f00 */
.L_x_1188:
[----:B------:R-:W-:Y:S05]  /*1220*/  BSYNC.RECONVERGENT B2 ;  /* 0x0000000000027941 */ /* 0x000fea0003800200 */
.L_x_1187:
        /* <DEDUP_REMOVED lines=15> */
.L_x_1190:
[----:B------:R-:W-:Y:S05]  /*1320*/  BSYNC.RECONVERGENT B2 ;  /* 0x0000000000027941 */ /* 0x000fea0003800200 */
.L_x_1189:
[----:B------:R-:W-:Y:S01]  /*1330*/  VIADD R11, R3, 0xf3000000 ;  /* 0xf3000000030b7836 */ /* 0x000fe20000000000 */
[----:B------:R0:W1:Y:S01]  /*1340*/  MUFU.RSQ R10, R3 ;  /* 0x00000003000a7308 */ /* 0x0000620000001400 */
[----:B------:R-:W-:Y:S03]  /*1350*/  BSSY.RECONVERGENT B0, `(.L_x_1191) ;  /* 0x000000a000007945 */ /* 0x000fe60003800200 */
[----:B------:R-:W-:-:S13]  /*1360*/  ISETP.GT.U32.AND P0, PT, R11, 0x727fffff, PT ;  /* 0x727fffff0b00780c */ /* 0x000fda0003f04070 */
[----:B01----:R-:W-:Y:S05]  /*1370*/  @!P0 BRA `(.L_x_1192) ;  /* 0x00000000000c8947 */ /* 0x003fea0003800000 */
[----:B------:R-:W-:-:S07]  /*1380*/  MOV R10, 0x13a0 ;  /* 0x000013a0000a7802 */ /* 0x000fce0000000f00 */
[----:B------:R-:W-:Y:S05]  /*1390*/  CALL.REL.NOINC `($__internal_28_$__cuda_sm20_sqrt_rn_f32_slowpath) ;  /* 0x0000002c00087944 */ /* 0x000fea0003c00000 */
[----:B------:R-:W-:Y:S05]  /*13a0*/  BRA `(.L_x_1193) ;  /* 0x0000000000107947 */ /* 0x000fea0003800000 */
.L_x_1192:
[C---:B------:R-:W-:Y:S01]  /*13b0*/  FMUL.FTZ R32, R10.reuse, R3 ;  /* 0x000000030a207220 */ /* 0x040fe20000410000 */
[----:B------:R-:W-:-:S03]  /*13c0*/  FMUL.FTZ R10, R10, 0.5 ;  /* 0x3f0000000a0a7820 */ /* 0x000fc60000410000 */
[----:B------:R-:W-:-:S04]  /*13d0*/  FFMA R3, -R32, R32, R3 ;  /* 0x0000002020037223 */ /* 0x000fc80000000103 */
[----:B------:R-:W-:-:S07]  /*13e0*/  FFMA R32, R3, R10, R32 ;  /* 0x0000000a03207223 */ /* 0x000fce0000000020 */
.L_x_1193:
[----:B------:R-:W-:Y:S05]  /*13f0*/  BSYNC.RECONVERGENT B0 ;  /* 0x0000000000007941 */ /* 0x000fea0003800200 */
.L_x_1191:
        /* <DEDUP_REMOVED lines=13> */
[----:B------:R-:W-:Y:S05]  /*14d0*/  CALL.REL.NOINC `($__internal_29_$__cuda_sm3x_div_rn_noftz_f32_slowpath) ;  /* 0x0000002c000c7944 */ /* 0x000fea0003c00000 */
[----:B------:R-:W-:-:S07]  /*14e0*/  MOV R35, R3 ;  /* 0x0000000300237202 */ /* 0x000fce0000000f00 */
.L_x_1195:
[----:B------:R-:W-:Y:S05]  /*14f0*/  BSYNC.RECONVERGENT B2 ;  /* 0x0000000000027941 */ /* 0x000fea0003800200 */
.L_x_1194:
        /* <DEDUP_REMOVED lines=21> */
[----:B------:R-:W-:Y:S05]  /*1650*/  CALL.REL.NOINC `($__internal_29_$__cuda_sm3x_div_rn_noftz_f32_slowpath) ;  /* 0x0000002800ac7944 */ /* 0x000fea0003c00000 */
[----:B------:R-:W-:-:S07]  /*1660*/  MOV R12, R3 ;  /* 0x00000003000c7202 */ /* 0x000fce0000000f00 */
.L_x_1197:
[----:B------:R-:W-:Y:S05]  /*1670*/  BSYNC.RECONVERGENT B2 ;  /* 0x0000000000027941 */ /* 0x000fea0003800200 */
.L_x_1196:
        /* <DEDUP_REMOVED lines=15> */
.L_x_1199:
[----:B------:R-:W-:Y:S05]  /*1770*/  BSYNC.RECONVERGENT B2 ;  /* 0x0000000000027941 */ /* 0x000fea0003800200 */
.L_x_1198:
        /* <DEDUP_REMOVED lines=8> */
.L_x_1201:
[C---:B-1----:R-:W-:Y:S01]  /*1800*/  FMUL.FTZ R32, R10.reuse, R3 ;  /* 0x000000030a207220 */ /* 0x042fe20000410000 */
[----:B------:R-:W-:-:S03]  /*1810*/  FMUL.FTZ R10, R10, 0.5 ;  /* 0x3f0000000a0a7820 */ /* 0x000fc60000410000 */
[----:B------:R-:W-:-:S04]  /*1820*/  FFMA R3, -R32, R32, R3 ;  /* 0x0000002020037223 */ /* 0x000fc80000000103 */
[----:B------:R-:W-:-:S07]  /*1830*/  FFMA R32, R3, R10, R32 ;  /* 0x0000000a03207223 */ /* 0x000fce0000000020 */
.L_x_1202:
[----:B------:R-:W-:Y:S05]  /*1840*/  BSYNC.RECONVERGENT B0 ;  /* 0x0000000000007941 */ /* 0x000fea0003800200 */
.L_x_1200:
        /* <DEDUP_REMOVED lines=14> */
.L_x_1204:
[----:B------:R-:W-:Y:S05]  /*1930*/  BSYNC.RECONVERGENT B2 ;  /* 0x0000000000027941 */ /* 0x000fea0003800200 */
.L_x_1203:
        /* <DEDUP_REMOVED lines=13> */
[----:B------:R-:W-:Y:S01]  /*1a10*/  F2FP.SATFINITE.E5M2.F32.PACK_AB_MERGE_C R3, RZ, R3, RZ ;  /* 0x00000003ff03723e */ /* 0x000fe200048060ff */
[----:B------:R0:W-:Y:S01]  /*1a20*/  STG.E desc[UR18][R34.64], R33 ;  /* 0x0000002122007986 */ /* 0x0001e2000c101912 */
[----:B------:R-:W-:Y:S01]  /*1a30*/  FMNMX R20, R20, |R33|, !PT ;  /* 0x4000002114147209 */ /* 0x000fe20007800000 */
[----:B------:R-:W-:Y:S01]  /*1a40*/  IMAD.WIDE R36, R25, 0x4, R6 ;  /* 0x0000000419247825 */ /* 0x000fe200078e0206 */
[----:B------:R-:W-:Y:S01]  /*1a50*/  IADD3.X R25, PT, PT, R39, UR27, R14, P2, P3 ;  /* 0x0000001b27197c10 */ /* 0x000fe200097e640e */
[----:B------:R0:W-:Y:S04]  /*1a60*/  STG.E desc[UR18][R10.64], R0 ;  /* 0x000000000a007986 */ /* 0x0001e8000c101912 */
[----:B------:R0:W-:Y:S04]  /*1a70*/  STG.E desc[UR18][R36.64], R2 ;  /* 0x0000000224007986 */ /* 0x0001e8000c101912 */
[----:B------:R0:W-:Y:S02]  /*1a80*/  STG.E.U8 desc[UR18][R24.64], R3 ;  /* 0x0000000318007986 */ /* 0x0001e4000c101112 */
.L_x_1206:
[----:B------:R-:W-:Y:S05]  /*1a90*/  BSYNC.RECONVERGENT B0 ;  /* 0x0000000000007941 */ /* 0x000fea0003800200 */
.L_x_1205:
        /* <DEDUP_REMOVED lines=17> */
.L_x_1208:
[----:B------:R-:W-:Y:S05]  /*1bb0*/  BSYNC.RECONVERGENT B0 ;  /* 0x0000000000007941 */ /* 0x000fea0003800200 */
.L_x_1207:
        /* <DEDUP_REMOVED lines=17> */
.L_x_1210:
[----:B------:R-:W-:Y:S05]  /*1cd0*/  BSYNC.RECONVERGENT B0 ;  /* 0x0000000000007941 */ /* 0x000fea0003800200 */
.L_x_1209:
        /* <DEDUP_REMOVED lines=18> */
.L_x_1212:
[----:B------:R-:W-:Y:S05]  /*1e00*/  BSYNC.RECONVERGENT B0 ;  /* 0x0000000000007941 */ /* 0x000fea0003800200 */
.L_x_1211:
[----:B------:R-:W-:-:S04]  /*1e10*/  ULEA UR4, UR26, UR4, 0x2 ;  /* 0x000000041a047291 */ /* 0x000fc8000f8e10ff */
[----:B------:R-:W-:-:S09]  /*1e20*/  UISETP.GE.AND UP0, UPT, UR4, UR13, UPT ;  /* 0x0000000d0400728c */ /* 0x000fd2000bf06270 */
[----:B------:R-:W-:Y:S05]  /*1e30*/  BRA.U !UP0, `(.L_x_1213) ;  /* 0xffffffe5086c7547 */ /* 0x000fea000b83ffff */
[----:B------:R-:W-:Y:S05]  /*1e40*/  BRA `(.L_x_1167) ;  /* 0x0000001800887947 */ /* 0x000fea0003800000 */
.L_x_1168:
[----:B------:R-:W3:Y:S01]  /*1e50*/  LDCU UR9, c[0x0][0x11e4] ;  /* 0x00023c80ff0977ac */ /* 0x000ee20008000800 */
[----:B------:R-:W4:Y:S01]  /*1e60*/  LDCU UR10, c[0x0][0x11e8] ;  /* 0x00023d00ff0a77ac */ /* 0x000f220008000800 */
[----:B------:R-:W0:Y:S01]  /*1e70*/  LDCU UR5, c[0x0][0x11f0] ;  /* 0x00023e00ff0577ac */ /* 0x000e220008000800 */
[----:B------:R-:W-:-:S05]  /*1e80*/  UMOV UR4, URZ ;  /* 0x000000ff00047c82 */ /* 0x000fca0008000000 */
.L_x_1258:
        /* <DEDUP_REMOVED lines=109> */
.L_x_1217:
[----:B------:R-:W-:Y:S05]  /*2560*/  BSYNC.RECONVERGENT B3 ;  /* 0x0000000000037941 */ /* 0x000fea0003800200 */
.L_x_1216:
        /* <DEDUP_REMOVED lines=8> */
.L_x_1219:
[C---:B------:R-:W-:Y:S01]  /*25f0*/  FMUL.FTZ R32, R0.reuse, R3 ;  /* 0x0000000300207220 */ /* 0x040fe20000410000 */
[----:B------:R-:W-:-:S03]  /*2600*/  FMUL.FTZ R0, R0, 0.5 ;  /* 0x3f00000000007820 */ /* 0x000fc60000410000 */
[----:B------:R-:W-:-:S04]  /*2610*/  FFMA R3, -R32, R32, R3 ;  /* 0x0000002020037223 */ /* 0x000fc80000000103 */
[----:B------:R-:W-:-:S07]  /*2620*/  FFMA R32, R3, R0, R32 ;  /* 0x0000000003207223 */ /* 0x000fce0000000020 */
.L_x_1220:
[----:B------:R-:W-:Y:S05]  /*2630*/  BSYNC.RECONVERGENT B0 ;  /* 0x0000000000007941 */ /* 0x000fea0003800200 */
.L_x_1218:
        /* <DEDUP_REMOVED lines=16> */
[----:B------:R-:W-:-:S07]  /*2740*/  MOV R35, R3 ;  /* 0x0000000300237202 */ /* 0x000fce0000000f00 */
.L_x_1222:
[----:B------:R-:W-:Y:S05]  /*2750*/  BSYNC.RECONVERGENT B3 ;  /* 0x0000000000037941 */ /* 0x000fea0003800200 */
.L_x_1221:
        /* <DEDUP_REMOVED lines=11> */
[----:B------:R-:W-:Y:S05]  /*2810*/  CALL.REL.NOINC `($__internal_29_$__cuda_sm3x_div_rn_noftz_f32_slowpath) ;  /* 0x00000018003c7944 */ /* 0x000fea0003c00000 */
.L_x_1224:
[----:B------:R-:W-:Y:S05]  /*2820*/  BSYNC.RECONVERGENT B3 ;  /* 0x0000000000037941 */ /* 0x000fea0003800200 */
.L_x_1223:
        /* <DEDUP_REMOVED lines=16> */
.L_x_1215:
[----:B------:R-:W-:Y:S05]  /*2930*/  BSYNC.RECONVERGENT B2 ;  /* 0x0000000000027941 */ /* 0x000fea0003800200 */
.L_x_1214:
        /* <DEDUP_REMOVED lines=18> */
.L_x_1228:
[----:B------:R-:W-:Y:S05]  /*2a60*/  BSYNC.RECONVERGENT B3 ;  /* 0x0000000000037941 */ /* 0x000fea0003800200 */
.L_x_1227:
[----:B------:R-:W-:Y:S01]  /*2a70*/  IADD3 R10, PT, PT, R3, -0xd000000, RZ ;  /* 0xf3000000030a7810 */ /* 0x000fe20007ffe0ff */
[----:B------:R0:W1:Y:S01]  /*2a80*/  MUFU.RSQ R0, R3 ;  /* 0x0000000300007308 */ /* 0x0000620000001400 */
[----:B------:R-:W-:Y:S02]  /*2a90*/  BSSY.RECONVERGENT B0, `(.L_x_1229) ;  /* 0x000000a000007945 */ /* 0x000fe40003800200 */
[----:B------:R-:W-:-:S13]  /*2aa0*/  ISETP.GT.U32.AND P0, PT, R10, 0x727fffff, PT ;  /* 0x727fffff0a00780c */ /* 0x000fda0003f04070 */
[----:B0-----:R-:W-:Y:S05]  /*2ab0*/  @!P0 BRA `(.L_x_1230) ;  /* 0x00000000000c8947 */ /* 0x001fea0003800000 */
[----:B------:R-:W-:-:S07]  /*2ac0*/  MOV R10, 0x2ae0 ;  /* 0x00002ae0000a7802 */ /* 0x000fce0000000f00 */
[----:B-1----:R-:W-:Y:S05]  /*2ad0*/  CALL.REL.NOINC `($__internal_28_$__cuda_sm20_sqrt_rn_f32_slowpath) ;  /* 0x0000001400387944 */ /* 0x002fea0003c00000 */
[----:B------:R-:W-:Y:S05]  /*2ae0*/  BRA `(.L_x_1231) ;  /* 0x0000000000107947 */ /* 0x000fea0003800000 */
.L_x_1230:
[C---:B-1----:R-:W-:Y:S01]  /*2af0*/  FMUL.FTZ R32, R0.reuse, R3 ;  /* 0x0000000300207220 */ /* 0x042fe20000410000 */
[----:B------:R-:W-:-:S03]  /*2b00*/  FMUL.FTZ R0, R0, 0.5 ;  /* 0x3f00000000007820 */ /* 0x000fc60000410000 */
[----:B------:R-:W-:-:S04]  /*2b10*/  FFMA R3, -R32, R32, R3 ;  /* 0x0000002020037223 */ /* 0x000fc80000000103 */
[----:B------:R-:W-:-:S07]  /*2b20*/  FFMA R32, R3, R0, R32 ;  /* 0x0000000003207223 */ /* 0x000fce0000000020 */
.L_x_1231:
[----:B------:R-:W-:Y:S05]  /*2b30*/  BSYNC.RECONVERGENT B0 ;  /* 0x0000000000007941 */ /* 0x000fea0003800200 */
.L_x_1229:
        /* <DEDUP_REMOVED lines=17> */
.L_x_1233:
[----:B------:R-:W-:Y:S05]  /*2c50*/  BSYNC.RECONVERGENT B3 ;  /* 0x0000000000037941 */ /* 0x000fea0003800200 */
.L_x_1232:
        /* <DEDUP_REMOVED lines=11> */
[----:B------:R-:W-:Y:S05]  /*2d10*/  CALL.REL.NOINC `($__internal_29_$__cuda_sm3x_div_rn_noftz_f32_slowpath) ;  /* 0x0000001000fc7944 */ /* 0x000fea0003c00000 */
.L_x_1235:
[----:B------:R-:W-:Y:S05]  /*2d20*/  BSYNC.RECONVERGENT B3 ;  /* 0x0000000000037941 */ /* 0x000fea0003800200 */
.L_x_1234:
        /* <DEDUP_REMOVED lines=16> */
.L_x_1226:
[----:B------:R-:W-:Y:S05]  /*2e30*/  BSYNC.RECONVERGENT B2 ;  /* 0x0000000000027941 */ /* 0x000fea0003800200 */
.L_x_1225:
        /* <DEDUP_REMOVED lines=18> */
.L_x_1239:
[----:B------:R-:W-:Y:S05]  /*2f60*/  BSYNC.RECONVERGENT B3 ;  /* 0x0000000000037941 */ /* 0x000fea0003800200 */
.L_x_1238:
        /* <DEDUP_REMOVED lines=8> */
.L_x_1241:
[C---:B-1----:R-:W-:Y:S01]  /*2ff0*/  FMUL.FTZ R32, R10.reuse, R3 ;  /* 0x000000030a207220 */ /* 0x042fe20000410000 */
[----:B------:R-:W-:-:S03]  /*3000*/  FMUL.FTZ R10, R10, 0.5 ;  /* 0x3f0000000a0a7820 */ /* 0x000fc60000410000 */
[----:B------:R-:W-:-:S04]  /*3010*/  FFMA R3, -R32, R32, R3 ;  /* 0x0000002020037223 */ /* 0x000fc80000000103 */
[----:B------:R-:W-:-:S07]  /*3020*/  FFMA R32, R3, R10, R32 ;  /* 0x0000000a03207223 */ /* 0x000fce0000000020 */
.L_x_1242:
[----:B------:R-:W-:Y:S05]  /*3030*/  BSYNC.RECONVERGENT B0 ;  /* 0x0000000000007941 */ /* 0x000fea0003800200 */
.L_x_1240:
        /* <DEDUP_REMOVED lines=17> */
.L_x_1244:
[----:B------:R-:W-:Y:S05]  /*3150*/  BSYNC.RECONVERGENT B3 ;  /* 0x0000000000037941 */ /* 0x000fea0003800200 */
.L_x_1243:
        /* <DEDUP_REMOVED lines=13> */
.L_x_1246:
[----:B------:R-:W-:Y:S05]  /*3230*/  BSYNC.RECONVERGENT B3 ;  /* 0x0000000000037941 */ /* 0x000fea0003800200 */
.L_x_1245:
        /* <DEDUP_REMOVED lines=16> */
.L_x_1237:
[----:B------:R-:W-:Y:S05]  /*3340*/  BSYNC.RECONVERGENT B2 ;  /* 0x0000000000027941 */ /* 0x000fea0003800200 */
.L_x_1236:
        /* <DEDUP_REMOVED lines=17> */
.L_x_1250:
[----:B------:R-:W-:Y:S05]  /*3460*/  BSYNC.RECONVERGENT B3 ;  /* 0x0000000000037941 */ /* 0x000fea0003800200 */
.L_x_1249:
        /* <DEDUP_REMOVED lines=8> */
.L_x_1252:
[C---:B------:R-:W-:Y:S01]  /*34f0*/  FMUL.FTZ R32, R0.reuse, R3 ;  /* 0x0000000300207220 */ /* 0x040fe20000410000 */
[----:B------:R-:W-:-:S03]  /*3500*/  FMUL.FTZ R0, R0, 0.5 ;  /* 0x3f00000000007820 */ /* 0x000fc60000410000 */
[----:B------:R-:W-:-:S04]  /*3510*/  FFMA R3, -R32, R32, R3 ;  /* 0x0000002020037223 */ /* 0x000fc80000000103 */
[----:B------:R-:W-:-:S07]  /*3520*/  FFMA R32, R3, R0, R32 ;  /* 0x0000000003207223 */ /* 0x000fce0000000020 */
.L_x_1253:
[----:B------:R-:W-:Y:S05]  /*3530*/  BSYNC.RECONVERGENT B0 ;  /* 0x0000000000007941 */ /* 0x000fea0003800200 */
.L_x_1251:
        /* <DEDUP_REMOVED lines=17> */
.L_x_1255:
[----:B------:R-:W-:Y:S05]  /*3650*/  BSYNC.RECONVERGENT B3 ;  /* 0x0000000000037941 */ /* 0x000fea0003800200 */
.L_x_1254:
        /* <DEDUP_REMOVED lines=12> */
.L_x_1257:
[----:B------:R-:W-:Y:S05]  /*3720*/  BSYNC.RECONVERGENT B3 ;  /* 0x0000000000037941 */ /* 0x000fea0003800200 */
.L_x_1256:
        /* <DEDUP_REMOVED lines=16> */
.L_x_1248:
[----:B------:R-:W-:Y:S05]  /*3830*/  BSYNC.RECONVERGENT B2 ;  /* 0x0000000000027941 */ /* 0x000fea0003800200 */
.L_x_1247:
[----:B------:R-:W-:-:S04]  /*3840*/  ULEA UR4, UR26, UR4, 0x2 ;  /* 0x000000041a047291 */ /* 0x000fc8000f8e10ff */
[----:B------:R-:W-:-:S09]  /*3850*/  UISETP.GE.AND UP0, UPT, UR4, UR13, UPT ;  /* 0x0000000d0400728c */ /* 0x000fd2000bf06270 */
[----:B------:R-:W-:Y:S05]  /*3860*/  BRA.U !UP0, `(.L_x_1258) ;  /* 0xffffffe508887547 */ /* 0x000fea000b83ffff */
.L_x_1167:
        /* <DEDUP_REMOVED lines=46> */
.L_x_1259:
[----:B------:R-:W-:Y:S05]  /*3b50*/  @!P0 EXIT ;  /* 0x000000000000894d */ /* 0x000fea0003800000 */
[----:B------:R-:W-:-:S04]  /*3b60*/  UIADD3 UR4, UPT, UPT, UR17, 0x1800000, URZ ;  /* 0x0180000011047890 */ /* 0x000fc8000fffe0ff */
[----:B------:R-:W-:-:S04]  /*3b70*/  ULOP3.LUT UR4, UR4, 0x7f800000, URZ, 0xc0, !UPT ;  /* 0x7f80000004047892 */ /* 0x000fc8000f8ec0ff */
[----:B------:R-:W-:-:S09]  /*3b80*/  UISETP.GT.U32.AND UP0, UPT, UR4, 0x1ffffff, UPT ;  /* 0x01ffffff0400788c */ /* 0x000fd2000bf04070 */
[----:B------:R-:W-:Y:S05]  /*3b90*/  BRA.U UP0, `(.L_x_1260) ;  /* 0x0000000100107547 */ /* 0x000fea000b800000 */
[----:B------:R-:W-:Y:S01]  /*3ba0*/  IMAD.U32 R0, RZ, RZ, UR17 ;  /* 0x00000011ff007e24 */ /* 0x000fe2000f8e00ff */
[----:B------:R-:W-:-:S07]  /*3bb0*/  MOV R7, 0x3bd0 ;  /* 0x00003bd000077802 */ /* 0x000fce0000000f00 */
[----:B0-----:R-:W-:Y:S05]  /*3bc0*/  CALL.REL.NOINC `($__internal_27_$__cuda_sm20_rcp_rn_f32_slowpath) ;  /* 0x0000000000287944 */ /* 0x001fea0003c00000 */
[----:B------:R-:W-:Y:S05]  /*3bd0*/  BRA `(.L_x_1261) ;  /* 0x0000000000147947 */ /* 0x000fea0003800000 */
.L_x_1260:
[----:B0-----:R-:W0:Y:S01]  /*3be0*/  MUFU.RCP R5, UR17 ;  /* 0x0000001100057d08 */ /* 0x001e220008001000 */
[----:B------:R-:W-:-:S05]  /*3bf0*/  MOV R0, UR17 ;  /* 0x0000001100007c02 */ /* 0x000fca0008000f00 */
[----:B0-----:R-:W-:-:S04]  /*3c00*/  FFMA R0, R5, R0, -1 ;  /* 0xbf80000005007423 */ /* 0x001fc80000000000 */
[----:B------:R-:W-:-:S04]  /*3c10*/  FADD.FTZ R0, -R0, -RZ ;  /* 0x800000ff00007221 */ /* 0x000fc80000010100 */
[----:B------:R-:W-:-:S07]  /*3c20*/  FFMA R5, R5, R0, R5 ;  /* 0x0000000005057223 */ /* 0x000fce0000000005 */
.L_x_1261:
[----:B------:R-:W-:Y:S02]  /*3c30*/  MOV R2, UR20 ;  /* 0x0000001400027c02 */ /* 0x000fe40008000f00 */
[----:B------:R-:W-:-:S05]  /*3c40*/  MOV R3, UR21 ;  /* 0x0000001500037c02 */ /* 0x000fca0008000f00 */
[----:B------:R-:W-:Y:S01]  /*3c50*/  STG.E desc[UR18][R2.64], R5 ;  /* 0x0000000502007986 */ /* 0x000fe2000c101912 */
[----:B------:R-:W-:Y:S05]  /*3c60*/  EXIT ;  /* 0x000000000000794d */ /* 0x000fea0003800000 */
        .weak           $__internal_27_$__cuda_sm20_rcp_rn_f32_slowpath
        .type           $__internal_27_$__cuda_sm20_rcp_rn_f32_slowpath,@function
        .size           $__internal_27_$__cuda_sm20_rcp_rn_f32_slowpath,($__internal_28_$__cuda_sm20_sqrt_rn_f32_slowpath - $__internal_27_$__cuda_sm20_rcp_rn_f32_slowpath)
$__internal_27_$__cuda_sm20_rcp_rn_f32_slowpath:
        /* <DEDUP_REMOVED lines=15> */
.L_x_1262:
        /* <DEDUP_REMOVED lines=33> */
.L_x_1264:
[----:B------:R0:W1:Y:S02]  /*3f70*/  MUFU.RCP R2, R0 ;  /* 0x0000000000027308 */ /* 0x0000640000001000 */
.L_x_1263:
[----:B-1-3--:R-:W-:Y:S02]  /*3f80*/  MOV R5, R2 ;  /* 0x0000000200057202 */ /* 0x00afe40000000f00 */
[----:B------:R-:W-:Y:S02]  /*3f90*/  MOV R2, R7 ;  /* 0x0000000700027202 */ /* 0x000fe40000000f00 */
[----:B------:R-:W-:-:S04]  /*3fa0*/  MOV R3, 0x0 ;  /* 0x0000000000037802 */ /* 0x000fc80000000f00 */
[----:B0-2---:R-:W-:Y:S05]  /*3fb0*/  RET.REL.NODEC R2 `(_Z25multi_tensor_apply_kernelI18TensorListMetadataILi5ELb1EEN18transformer_engine17multi_tensor_adam17AdamFunctorMasterI13__nv_fp8_e5m2ffiEEJffffffNS3_10adamMode_tEfEEvlPViT_T0_DpT1_) ;  /* 0xffffffc002107950 */ /* 0x005fea0003c3ffff */
        .weak           $__internal_28_$__cuda_sm20_sqrt_rn_f32_slowpath
        .type           $__internal_28_$__cuda_sm20_sqrt_rn_f32_slowpath,@function
        .size           $__internal_28_$__cuda_sm20_sqrt_rn_f32_slowpath,($__internal_29_$__cuda_sm3x_div_rn_noftz_f32_slowpath - $__internal_28_$__cuda_sm20_sqrt_rn_f32_slowpath)
$__internal_28_$__cuda_sm20_sqrt_rn_f32_slowpath:
        /* <DEDUP_REMOVED lines=19> */
.L_x_1265:
[----:B------:R-:W-:-:S04]  /*40f0*/  HFMA2 R11, -RZ, RZ, 0, 0 ;  /* 0x00000000ff0b7431 */ /* 0x000fc800000001ff */
[----:B------:R-:W-:Y:S05]  /*4100*/  RET.REL.NODEC R10 `(_Z25multi_tensor_apply_kernelI18TensorListMetadataILi5ELb1EEN18transformer_engine17multi_tensor_adam17AdamFunctorMasterI13__nv_fp8_e5m2ffiEEJffffffNS3_10adamMode_tEfEEvlPViT_T0_DpT1_) ;  /* 0xffffffbc0abc7950 */ /* 0x000fea0003c3ffff */
        .weak           $__internal_29_$__cuda_sm3x_div_rn_noftz_f32_slowpath
        .type           $__internal_29_$__cuda_sm3x_div_rn_noftz_f32_slowpath,@function
        .size           $__internal_29_$__cuda_sm3x_div_rn_noftz_f32_slowpath,(.L_x_5897 - $__internal_29_$__cuda_sm3x_div_rn_noftz_f32_slowpath)
$__internal_29_$__cuda_sm3x_div_rn_noftz_f32_slowpath:
        /* <DEDUP_REMOVED lines=34> */
.L_x_1267:
        /* <DEDUP_REMOVED lines=51> */
.L_x_1274:
[----:B------:R-:W-:-:S04]  /*4660*/  LOP3.LUT R3, R3, 0x80000000, RZ, 0xc0, !PT ;  /* 0x8000000003037812 */ /* 0x000fc800078ec0ff */
[----:B------:R-:W-:Y:S01]  /*4670*/  LOP3.LUT R3, R3, 0x7f800000, RZ, 0xfc, !PT ;  /* 0x7f80000003037812 */ /* 0x000fe200078efcff */
[----:B------:R-:W-:Y:S06]  /*4680*/  BRA `(.L_x_1275) ;  /* 0x0000000000047947 */ /* 0x000fec0003800000 */
.L_x_1273:
[----:B------:R-:W-:-:S07]  /*4690*/  LEA R3, R32, R3, 0x17 ;  /* 0x0000000320037211 */ /* 0x000fce00078eb8ff */
.L_x_1275:
[----:B------:R-:W-:Y:S05]  /*46a0*/  BSYNC.RECONVERGENT B1 ;  /* 0x0000000000017941 */ /* 0x000fea0003800200 */
.L_x_1272:
[----:B------:R-:W-:Y:S05]  /*46b0*/  BRA `(.L_x_1276) ;  /* 0x0000000000207947 */ /* 0x000fea0003800000 */
.L_x_1271:
[----:B------:R-:W-:-:S04]  /*46c0*/  LOP3.LUT R3, R3, 0x80000000, R35, 0x48, !PT ;  /* 0x8000000003037812 */ /* 0x000fc800078e4823 */
[----:B------:R-:W-:Y:S01]  /*46d0*/  LOP3.LUT R3, R3, 0x7f800000, RZ, 0xfc, !PT ;  /* 0x7f80000003037812 */ /* 0x000fe200078efcff */
[----:B------:R-:W-:Y:S06]  /*46e0*/  BRA `(.L_x_1276) ;  /* 0x0000000000147947 */ /* 0x000fec0003800000 */
.L_x_1270:
[----:B------:R-:W-:Y:S01]  /*46f0*/  LOP3.LUT R3, R3, 0x80000000, R35, 0x48, !PT ;  /* 0x8000000003037812 */ /* 0x000fe200078e4823 */
[----:B------:R-:W-:Y:S06]  /*4700*/  BRA `(.L_x_1276) ;  /* 0x00000000000c7947 */ /* 0x000fec0003800000 */
.L_x_1269:
[----:B------:R-:W0:Y:S01]  /*4710*/  MUFU.RSQ R3, -QNAN ;  /* 0xffc0000000037908 */ /* 0x000e220000001400 */
[----:B------:R-:W-:Y:S05]  /*4720*/  BRA `(.L_x_1276) ;  /* 0x0000000000047947 */ /* 0x000fea0003800000 */
.L_x_1268:
[----:B------:R-:W-:-:S07]  /*4730*/  FADD.FTZ R3, R35, R3 ;  /* 0x0000000323037221 */ /* 0x000fce0000010000 */
.L_x_1276:
[----:B------:R-:W-:Y:S05]  /*4740*/  BSYNC.RECONVERGENT B0 ;  /* 0x0000000000007941 */ /* 0x000fea0003800200 */
.L_x_1266:
[----:B------:R-:W-:-:S04]  /*4750*/  HFMA2 R11, -RZ, RZ, 0, 0 ;  /* 0x00000000ff0b7431 */ /* 0x000fc800000001ff */
[----:B0-----:R-:W-:Y:S05]  /*4760*/  RET.REL.NODEC R10 `(_Z25multi_tensor_apply_kernelI18TensorListMetadataILi5ELb1EEN18transformer_engine17multi_tensor_adam17AdamFunctorMasterI13__nv_fp8_e5m2ffiEEJffffffNS3_10adamMode_tEfEEvlPViT_T0_DpT1_) ;  /* 0xffffffb80a247950 */ /* 0x001fea0003c3ffff */
.L_x_1277:
        /* <DEDUP_REMOVED lines=9> */
.L_x_5897:


//--------------------- .text._Z25multi_tensor_apply_kernelI18TensorListMetadataILi5ELb1EEN18transformer_engine17multi_tensor_adam17AdamFunctorMasterI13__nv_fp8_e4m313__nv_bfloat16flEEJffffffNS3_10adamMode_tEfEEvlPViT_T0_DpT1_ --------------------------
	.section	.text._Z25multi_tensor_apply_kernelI18TensorListMetadataILi5ELb1EEN18transformer_engine17multi_tensor_adam17AdamFunctorMasterI13__nv_fp8_e4m313__nv_bfloat16flEEJffffffNS3_10adamMode_tEfEEvlPViT_T0_DpT1_,"ax",@progbits
	.align	128
        .global         _Z25multi_tensor_apply_kernelI18TensorListMetadataILi5ELb1EEN18transformer_engine17multi_tensor_adam17AdamFunctorMasterI13__nv_fp8_e4m313__nv_bfloat16flEEJffffffNS3_10adamMode_tEfEEvlPViT_T0_DpT1_
        .type           _Z25multi_tensor_apply_kernelI18TensorListMetadataILi5ELb1EEN18transformer_engine17multi_tensor_adam17AdamFunctorMasterI13__nv_fp8_e4m313__nv_bfloat16flEEJffffffNS3_10adamMode_tEfEEvlPViT_T0_DpT1_,@function
        .size           _Z25multi_tensor_apply_kernelI18TensorListMetadataILi5ELb1EEN18transformer_engine17multi_tensor_adam17AdamFunctorMasterI13__nv_fp8_e4m313__nv_bfloat16flEEJffffffNS3_10adamMode_tEfEEvlPViT_T0_DpT1_,(.L_x_5900 - _Z25multi_tensor_apply_kernelI18TensorListMetadataILi5ELb1EEN18transformer_engine17multi_tensor_adam17AdamFunctorMasterI13__nv_fp8_e4m313__nv_bfloat16flEEJffffffNS3_10adamMode_tEfEEvlPViT_T0_DpT1_)
        .other          _Z25multi_tensor_apply_kernelI18TensorListMetadataILi5ELb1EEN18transformer_engine17multi_tensor_adam17AdamFunctorMasterI13__nv_fp8_e4m313__nv_bfloat16flEEJffffffNS3_10adamMode_tEfEEvlPViT_T0_DpT1_,@"STO_CUDA_ENTRY STV_DEFAULT"
_Z25multi_tensor_apply_kernelI18TensorListMetadataILi5ELb1EEN18transformer_engine17multi_tensor_adam17AdamFunctorMasterI13__nv_fp8_e4m313__nv_bfloat16flEEJffffffNS3_10adamMode_tEfEEvlPViT_T0_DpT1_:
.text._Z25multi_tensor_apply_kernelI18TensorListMetadataILi5ELb1EEN18transformer_engine17multi_tensor_adam17AdamFunctorMasterI13__nv_fp8_e4m313__nv_bfloat16flEEJffffffNS3_10adamMode_tEfEEvlPViT_T0_DpT1_:
[----:B------:R-:W-:Y:S08]  /*0000*/  LDC R1, c[0x0][0x37c] ;  /* 0x0000df00ff017b82 */ /* 0x000ff00000000800 */
[----:B------:R-:W0:Y:S01]  /*0010*/  S2UR UR7, SR_CTAID.X ;  /* 0x00000000000779c3 */ /* 0x000e220000002500 */
[----:B------:R-:W-:Y:S01]  /*0020*/  UMOV UR4, 0x10 ;  /* 0x0000001000047882 */ /* 0x000fe20000000000 */
[----:B------:R-:W1:Y:S01]  /*0030*/  LDCU.64 UR18, c[0x0][0x358] ;  /* 0x00006b00ff1277ac */ /* 0x000e620008000a00 */
[----:B------:R-:W2:Y:S01]  /*0040*/  LDCU.64 UR14, c[0x0][0x380] ;  /* 0x00007000ff0e77ac */ /* 0x000ea20008000a00 */
[----:B0-----:R-:W0:Y:S02]  /*0050*/  LDCU.U8 UR5, c[0x0][UR7+0x8b8] ;  /* 0x00011700070577ac */ /* 0x001e240008000000 */
[----:B0-----:R-:W-:-:S04]  /*0060*/  UIMAD UR4, UR5, 0x4, UR4 ;  /* 0x00000004050478a4 */ /* 0x001fc8000f8e0204 */
[----:B------:R-:W-:-:S12]  /*0070*/  ULEA UR6, UR5, UR4, 0x2 ;  /* 0x0000000405067291 */ /* 0x000fd8000f8e10ff */
[----:B------:R-:W0:Y:S02]  /*0080*/  LDCU.64 UR8, c[0x0][UR6+0xef0] ;  /* 0x0001de00060877ac */ /* 0x000e240008000a00 */
[----:B0-----:R-:W-:Y:S01]  /*0090*/  ISETP.NE.U32.AND P0, PT, RZ, UR8, PT ;  /* 0x00000008ff007c0c */ /* 0x001fe2000bf05070 */
[----:B------:R-:W-:Y:S01]  /*00a0*/  IMAD.U32 R3, RZ, RZ, UR9 ;  /* 0x00000009ff037e24 */ /* 0x000fe2000f8e00ff */
[----:B------:R-:W-:Y:S02]  /*00b0*/  MOV R2, UR8 ;  /* 0x0000000800027c02 */ /* 0x000fe40008000f00 */
[----:B------:R-:W-:-:S13]  /*00c0*/  ISETP.NE.AND.EX P0, PT, RZ, UR9, PT, P0 ;  /* 0x00000009ff007c0c */ /* 0x000fda000bf05300 */
        /* <DEDUP_REMOVED lines=11> */
[----:B--2---:R-:W-:-:S02]  /*0180*/  USHF.R.S32.HI UR7, URZ, 0x1f, UR4 ;  /* 0x0000001fff077899 */ /* 0x004fc40008011404 */
[----:B------:R-:W-:Y:S02]  /*0190*/  UIMAD.WIDE.U32 UR20, UR4, UR14, URZ ;  /* 0x0000000e041472a5 */ /* 0x000fe4000f8e00ff */
[----:B------:R-:W-:Y:S02]  /*01a0*/  UIMAD UR7, UR7, UR14, URZ ;  /* 0x0000000e070772a4 */ /* 0x000fe4000f8e02ff */
[----:B-----5:R-:W-:Y:S02]  /*01b0*/  UIADD3 UR12, UP1, UPT, UR5, -UR20, URZ ;  /* 0x80000014050c7290 */ /* 0x020fe4000ff3e0ff */
[----:B------:R-:W-:Y:S02]  /*01c0*/  UIMAD UR7, UR4, UR15, UR7 ;  /* 0x0000000f040772a4 */ /* 0x000fe4000f8e0207 */
[----:B------:R-:W-:Y:S02]  /*01d0*/  UISETP.LT.U32.AND UP0, UPT, UR12, UR14, UPT ;  /* 0x0000000e0c00728c */ /* 0x000fe4000bf01070 */
[----:B------:R-:W-:-:S04]  /*01e0*/  UIADD3 UR16, UPT, UPT, UR21, UR7, URZ ;  /* 0x0000000715107290 */ /* 0x000fc8000fffe0ff */
[----:B------:R-:W-:-:S04]  /*01f0*/  ULEA.HI.X.SX32 UR13, UR5, ~UR16, 0x1, UP1 ;  /* 0x80000010050d7291 */ /* 0x000fc800088f0eff */
[----:B------:R-:W-:-:S04]  /*0200*/  UISETP.LT.AND.EX UP0, UPT, UR13, UR15, UPT, UP0 ;  /* 0x0000000f0d00728c */ /* 0x000fc8000bf01300 */
[----:B------:R-:W-:Y:S02]  /*0210*/  USEL UR4, UR12, UR14, UP0 ;  /* 0x0000000e0c047287 */ /* 0x000fe40008000000 */
[----:B------:R-:W-:Y:S02]  /*0220*/  USEL UR5, UR13, UR15, UP0 ;  /* 0x0000000f0d057287 */ /* 0x000fe40008000000 */
[----:B------:R-:W-:-:S04]  /*0230*/  UISETP.GE.U32.AND UP0, UPT, UR4, 0x1, UPT ;  /* 0x000000010400788c */ /* 0x000fc8000bf06070 */
[----:B------:R-:W-:Y:S01]  /*0240*/  UISETP.GE.AND.EX UP0, UPT, UR5, URZ, UPT, UP0 ;  /* 0x000000ff0500728c */ /* 0x000fe2000bf06300 */
[----:B---3--:R-:W-:-:S08]  /*0250*/  @P0 R2UR UR17, R2 ;  /* 0x00000000021102ca */ /* 0x008fd000000e0000 */
[----:B01--4-:R-:W-:Y:S07]  /*0260*/  BRA.U !UP0, `(.L_x_1278) ;  /* 0x0000003908687547 */ /* 0x013fee000b800000 */
[----:B------:R-:W0:Y:S01]  /*0270*/  LDC R0, c[0x0][0x11d4] ;  /* 0x00047500ff007b82 */ /* 0x000e220000000800 */
[----:B------:R-:W1:Y:S01]  /*0280*/  LDCU.64 UR4, c[0x0][UR6+0x560] ;  /* 0x0000ac00060477ac */ /* 0x000e620008000a00 */
[----:B------:R-:W2:Y:S06]  /*0290*/  LDCU.64 UR8, c[0x0][UR6+0x650] ;  /* 0x0000ca00060877ac */ /* 0x000eac0008000a00 */
[----:B------:R-:W3:Y:S01]  /*02a0*/  LDC R2, c[0x0][0x11d8] ;  /* 0x00047600ff027b82 */ /* 0x000ee20000000800 */
[----:B------:R-:W4:Y:S01]  /*02b0*/  LDCU UR28, c[0x0][0x11ec] ;  /* 0x00023d80ff1c77ac */ /* 0x000f220008000800 */
[----:B------:R-:W5:Y:S01]  /*02c0*/  LDCU.64 UR10, c[0x0][UR6+0x740] ;  /* 0x0000e800060a77ac */ /* 0x000f620008000a00 */
[----:B------:R-:W-:Y:S01]  /*02d0*/  UISETP.LT.U32.AND UP0, UPT, UR12, UR14, UPT ;  /* 0x0000000e0c00728c */ /* 0x000fe2000bf01070 */
[----:B------:R-:W5:Y:S03]  /*02e0*/  LDCU UR31, c[0x0][0x360] ;  /* 0x00006c00ff1f77ac */ /* 0x000f660008000800 */
[----:B------:R-:W-:Y:S01]  /*02f0*/  UISETP.LT.U32.AND.EX UP0, UPT, UR13, UR15, UPT, UP0 ;  /* 0x0000000f0d00728c */ /* 0x000fe2000bf01100 */
[----:B0-----:R-:W-:Y:S01]  /*0300*/  FADD R0, -R0, 1 ;  /* 0x3f80000000007421 */ /* 0x001fe20000000100 */
[----:B------:R-:W0:Y:S02]  /*0310*/  LDCU.64 UR26, c[0x0][UR6+0x380] ;  /* 0x00007000061a77ac */ /* 0x000e240008000a00 */
[----:B------:R-:W-:-:S02]  /*0320*/  USEL UR12, UR12, UR14, UP0 ;  /* 0x0000000e0c0c7287 */ /* 0x000fc40008000000 */
[----:B------:R-:W-:Y:S01]  /*0330*/  USHF.L.U32 UR14, UR20, 0x2, URZ ;  /* 0x00000002140e7899 */ /* 0x000fe200080006ff */
[----:B---3--:R-:W-:Y:S01]  /*0340*/  FADD R2, -R2, 1 ;  /* 0x3f80000002027421 */ /* 0x008fe20000000100 */
[----:B------:R-:W-:Y:S02]  /*0350*/  USEL UR13, UR13, UR15, UP0 ;  /* 0x0000000f0d0d7287 */ /* 0x000fe40008000000 */
[----:B-1----:R-:W-:Y:S02]  /*0360*/  UIADD3 UR32, UP1, UPT, UR4, UR14, URZ ;  /* 0x0000000e04207290 */ /* 0x002fe4000ff3e0ff */
[----:B--2---:R-:W-:Y:S01]  /*0370*/  UIADD3 UR33, UP2, UPT, UR8, UR14, URZ ;  /* 0x0000000e08217290 */ /* 0x004fe2000ff5e0ff */
[----:B------:R-:W-:Y:S01]  /*0380*/  R2UR UR29, R2 ;  /* 0x00000000021d72ca */ /* 0x000fe200000e0000 */
[----:B----4-:R-:W-:Y:S01]  /*0390*/  UISETP.NE.AND UP0, UPT, UR28, URZ, UPT ;  /* 0x000000ff1c00728c */ /* 0x010fe2000bf05270 */
[----:B------:R-:W-:Y:S01]  /*03a0*/  R2UR UR28, R0 ;  /* 0x00000000001c72ca */ /* 0x000fe200000e0000 */
[----:B------:R-:W-:Y:S01]  /*03b0*/  USHF.L.U64.HI UR15, UR20, 0x2, UR16 ;  /* 0x00000002140f7899 */ /* 0x000fe20008010210 */
[----:B------:R-:W-:Y:S01]  /*03c0*/  IMAD.U32 R26, RZ, RZ, UR32 ;  /* 0x00000020ff1a7e24 */ /* 0x000fe2000f8e00ff */
[----:B-----5:R-:W-:Y:S01]  /*03d0*/  UIADD3 UR14, UP3, UPT, UR10, UR14, URZ ;  /* 0x0000000e0a0e7290 */ /* 0x020fe2000ff7e0ff */
[----:B------:R-:W-:Y:S01]  /*03e0*/  MOV R24, UR33 ;  /* 0x0000002100187c02 */ /* 0x000fe20008000f00 */
[----:B------:R-:W-:-:S02]  /*03f0*/  UIADD3.X UR8, UPT, UPT, UR5, UR15, URZ, UP1, !UPT ;  /* 0x0000000f05087290 */ /* 0x000fc40008ffe4ff */
[----:B------:R-:W-:Y:S02]  /*0400*/  UIADD3.X UR9, UPT, UPT, UR9, UR15, URZ, UP2, !UPT ;  /* 0x0000000f09097290 */ /* 0x000fe400097fe4ff */
[----:B------:R-:W-:Y:S01]  /*0410*/  UIADD3.X UR10, UPT, UPT, UR11, UR15, URZ, UP3, !UPT ;  /* 0x0000000f0b0a7290 */ /* 0x000fe20009ffe4ff */
[----:B------:R-:W-:Y:S01]  /*0420*/  IMAD.U32 R22, RZ, RZ, UR14 ;  /* 0x0000000eff167e24 */ /* 0x000fe2000f8e00ff */
[----:B------:R-:W-:Y:S01]  /*0430*/  MOV R27, UR8 ;  /* 0x00000008001b7c02 */ /* 0x000fe20008000f00 */
[----:B------:R-:W1:Y:S01]  /*0440*/  LDCU.64 UR6, c[0x0][UR6+0x470] ;  /* 0x00008e00060677ac */ /* 0x000e620008000a00 */
[----:B------:R-:W-:Y:S02]  /*0450*/  IMAD.U32 R25, RZ, RZ, UR9 ;  /* 0x00000009ff197e24 */ /* 0x000fe4000f8e00ff */
[----:B------:R-:W-:Y:S01]  /*0460*/  MOV R23, UR10 ;  /* 0x0000000a00177c02 */ /* 0x000fe20008000f00 */
[----:B------:R-:W-:Y:S01]  /*0470*/  USHF.L.U32 UR30, UR31, 0x2, URZ ;  /* 0x000000021f1e7899 */ /* 0x000fe200080006ff */
[----:B0-----:R-:W-:Y:S11]  /*0480*/  BRA.U !UP0, `(.L_x_1279) ;  /* 0x0000001d08007547 */ /* 0x001ff6000b800000 */
[----:B------:R-:W0:Y:S01]  /*0490*/  LDC R14, c[0x0][0x360] ;  /* 0x0000d800ff0e7b82 */ /* 0x000e220000000800 */
[----:B------:R-:W-:Y:S01]  /*04a0*/  VIADD R17, R19, UR31 ;  /* 0x0000001f13117c36 */ /* 0x000fe20008000000 */
[----:B------:R-:W-:Y:S01]  /*04b0*/  MOV R18, RZ ;  /* 0x000000ff00127202 */ /* 0x000fe20000000f00 */
[--C-:B------:R-:W-:Y:S01]  /*04c0*/  IMAD.MOV.U32 R15, RZ, RZ, R19.reuse ;  /* 0x000000ffff0f7224 */ /* 0x100fe200078e0013 */
[----:B------:R-:W2:Y:S01]  /*04d0*/  LDCU UR11, c[0x0][0x11e4] ;  /* 0x00023c80ff0b77ac */ /* 0x000ea20008000800 */
[----:B------:R-:W3:Y:S01]  /*04e0*/  LDCU UR34, c[0x0][0x11e8] ;  /* 0x00023d00ff2277ac */ /* 0x000ee20008000800 */
[----:B------:R-:W4:Y:S01]  /*04f0*/  LDCU UR35, c[0x0][0x11d4] ;  /* 0x00023a80ff2377ac */ /* 0x000f220008000800 */
[----:B------:R-:W0:Y:S01]  /*0500*/  LDCU UR15, c[0x0][0x11f0] ;  /* 0x00023e00ff0f77ac */ /* 0x000e220008000800 */
[----:B------:R-:W-:Y:S01]  /*0510*/  UMOV UR4, URZ ;  /* 0x000000ff00047c82 */ /* 0x000fe20008000000 */
[----:B------:R-:W-:Y:S01]  /*0520*/  UMOV UR5, URZ ;  /* 0x000000ff00057c82 */ /* 0x000fe20008000000 */
[C---:B0-----:R-:W-:Y:S01]  /*0530*/  LEA R16, R14.reuse, R19, 0x1 ;  /* 0x000000130e107211 */ /* 0x041fe200078e08ff */
[----:B--234-:R-:W-:-:S07]  /*0540*/  IMAD R14, R14, 0x3, R19 ;  /* 0x000000030e0e7824 */ /* 0x01cfce00078e0213 */
.L_x_1324:
[----:B0-----:R-:W-:Y:S01]  /*0550*/  IMAD.U32 R0, RZ, RZ, UR13 ;  /* 0x0000000dff007e24 */ /* 0x001fe2000f8e00ff */
[----:B------:R-:W-:Y:S01]  /*0560*/  ISETP.LT.U32.AND P3, PT, R15, UR12, PT ;  /* 0x0000000c0f007c0c */ /* 0x000fe2000bf61070 */
[----:B-12---:R-:W-:Y:S01]  /*0570*/  IMAD.U32 R5, RZ, RZ, UR13 ;  /* 0x0000000dff057e24 */ /* 0x006fe2000f8e00ff */
[----:B------:R-:W-:Y:S02]  /*0580*/  SHF.R.S32.HI R13, RZ, 0x1f, R15 ;  /* 0x0000001fff0d7819 */ /* 0x000fe4000001140f */
[----:B------:R-:W-:Y:S02]  /*0590*/  CS2R R40, SRZ ;  /* 0x0000000000287805 */ /* 0x000fe4000001ff00 */
[----:B------:R-:W-:Y:S02]  /*05a0*/  ISETP.LT.U32.AND P4, PT, R17, UR12, PT ;  /* 0x0000000c11007c0c */ /* 0x000fe4000bf81070 */
[----:B------:R-:W-:Y:S02]  /*05b0*/  CS2R R44, SRZ ;  /* 0x00000000002c7805 */ /* 0x000fe4000001ff00 */
[----:B------:R-:W-:-:S02]  /*05c0*/  ISETP.GT.AND.EX P3, PT, R0, R13, PT, P3 ;  /* 0x0000000d0000720c */ /* 0x000fc40003f64330 */
[----:B------:R-:W-:Y:S02]  /*05d0*/  SHF.R.S32.HI R12, RZ, 0x1f, R17 ;  /* 0x0000001fff0c7819 */ /* 0x000fe40000011411 */
[----:B------:R-:W-:Y:S01]  /*05e0*/  MOV R3, UR13 ;  /* 0x0000000d00037c02 */ /* 0x000fe20008000f00 */
[----:B------:R-:W-:Y:S01]  /*05f0*/  IMAD.WIDE R6, R17, 0x4, R26 ;  /* 0x0000000411067825 */ /* 0x000fe200078e021a */
[----:B------:R-:W-:Y:S02]  /*0600*/  ISETP.LT.U32.AND P0, PT, R14, UR12, PT ;  /* 0x0000000c0e007c0c */ /* 0x000fe4000bf01070 */
[----:B------:R-:W-:Y:S01]  /*0610*/  ISETP.GT.AND.EX P4, PT, R3, R12, PT, P4 ;  /* 0x0000000c0300720c */ /* 0x000fe20003f84340 */
[----:B------:R-:W-:Y:S01]  /*0620*/  IMAD.WIDE R2, R17, 0x4, R22 ;  /* 0x0000000411027825 */ /* 0x000fe200078e0216 */
[----:B------:R-:W-:Y:S02]  /*0630*/  SHF.R.S32.HI R10, RZ, 0x1f, R14 ;  /* 0x0000001fff0a7819 */ /* 0x000fe4000001140e */
[----:B------:R-:W-:-:S02]  /*0640*/  ISETP.LT.U32.AND P5, PT, R16, UR12, PT ;  /* 0x0000000c10007c0c */ /* 0x000fc4000bfa1070 */
[----:B------:R-:W-:Y:S02]  /*0650*/  SHF.R.S32.HI R11, RZ, 0x1f, R16 ;  /* 0x0000001fff0b7819 */ /* 0x000fe40000011410 */
[----:B------:R-:W-:Y:S02]  /*0660*/  ISETP.GT.AND.EX P0, PT, R5, R10, PT, P0 ;  /* 0x0000000a0500720c */ /* 0x000fe40003f04300 */
[----:B------:R-:W-:Y:S02]  /*0670*/  @P3 IADD3 R5, P1, PT, R15, UR20, RZ ;  /* 0x000000140f053c10 */ /* 0x000fe4000ff3e0ff */
[----:B------:R-:W-:Y:S01]  /*0680*/  ISETP.GT.AND.EX P5, PT, R0, R11, PT, P5 ;  /* 0x0000000b0000720c */ /* 0x000fe20003fa4350 */
[----:B------:R0:W5:Y:S01]  /*0690*/  @P4 LDG.E R40, desc[UR18][R2.64] ;  /* 0x0000001202284981 */ /* 0x000162000c1e1900 */
[----:B------:R-:W-:Y:S02]  /*06a0*/  @P3 IADD3.X R20, PT, PT, R13, UR16, RZ, P1, !PT ;  /* 0x000000100d143c10 */ /* 0x000fe40008ffe4ff */
[----:B------:R-:W-:Y:S01]  /*06b0*/  @P3 LEA R4, P1, R5, UR26, 0x1 ;  /* 0x0000001a05043c11 */ /* 0x000fe2000f8208ff */
[C---:B------:R-:W-:Y:S01]  /*06c0*/  IMAD.WIDE R8, R17.reuse, 0x4, R24 ;  /* 0x0000000411087825 */ /* 0x040fe200078e0218 */
[----:B------:R-:W-:-:S03]  /*06d0*/  @P4 IADD3 R0, P2, PT, R17, UR20, RZ ;  /* 0x0000001411004c10 */ /* 0x000fc6000ff5e0ff */
[----:B------:R-:W-:Y:S01]  /*06e0*/  IMAD.WIDE R28, R16, 0x4, R26 ;  /* 0x00000004101c7825 */ /* 0x000fe200078e021a */
[----:B------:R-:W-:Y:S01]  /*06f0*/  @P3 LEA.HI.X R5, R5, UR27, R20, 0x1, P1 ;  /* 0x0000001b05053c11 */ /* 0x000fe200088f0c14 */
[----:B------:R2:W5:Y:S01]  /*0700*/  @P4 LDG.E R45, desc[UR18][R8.64] ;  /* 0x00000012082d4981 */ /* 0x000562000c1e1900 */
[----:B------:R-:W-:Y:S02]  /*0710*/  @P4 IADD3.X R31, PT, PT, R12, UR16, RZ, P2, !PT ;  /* 0x000000100c1f4c10 */ /* 0x000fe400097fe4ff */
[----:B------:R-:W-:Y:S01]  /*0720*/  @P4 LEA R30, P1, R0, UR26, 0x1 ;  /* 0x0000001a001e4c11 */ /* 0x000fe2000f8208ff */
[----:B------:R-:W3:Y:S01]  /*0730*/  @P3 LDG.E.U16 R47, desc[UR18][R4.64] ;  /* 0x00000012042f3981 */ /* 0x000ee2000c1e1500 */
[----:B0-----:R-:W-:Y:S02]  /*0740*/  @P5 IADD3 R3, P2, PT, R16, UR20, RZ ;  /* 0x0000001410035c10 */ /* 0x001fe4000ff5e0ff */
[----:B------:R-:W-:Y:S01]  /*0750*/  @P4 LEA.HI.X R31, R0, UR27, R31, 0x1, P1 ;  /* 0x0000001b001f4c11 */ /* 0x000fe200088f0c1f */
[----:B------:R0:W5:Y:S01]  /*0760*/  @P5 LDG.E R41, desc[UR18][R28.64] ;  /* 0x000000121c295981 */ /* 0x000162000c1e1900 */
[----:B------:R-:W-:-:S02]  /*0770*/  @P0 IADD3 R0, P6, PT, R14, UR20, RZ ;  /* 0x000000140e000c10 */ /* 0x000fc4000ffde0ff */
[----:B------:R-:W-:Y:S01]  /*0780*/  @P5 IADD3.X R20, PT, PT, R11, UR16, RZ, P2, !PT ;  /* 0x000000100b145c10 */ /* 0x000fe200097fe4ff */
[----:B------:R-:W-:Y:S01]  /*0790*/  HFMA2 R21, -RZ, RZ, 0, 0 ;  /* 0x00000000ff157431 */ /* 0x000fe200000001ff */
[----:B--2---:R-:W-:Y:S01]  /*07a0*/  @P0 IADD3.X R9, PT, PT, R10, UR16, RZ, P6, !PT ;  /* 0x000000100a090c10 */ /* 0x004fe2000b7fe4ff */
[----:B------:R2:W5:Y:S01]  /*07b0*/  @P4 LDG.E R44, desc[UR18][R6.64] ;  /* 0x00000012062c4981 */ /* 0x000562000c1e1900 */
[C---:B------:R-:W-:Y:S02]  /*07c0*/  @P0 LEA R34, P2, R0.reuse, UR26, 0x1 ;  /* 0x0000001a00220c11 */ /* 0x040fe4000f8408ff */
[----:B------:R-:W-:Y:S01]  /*07d0*/  @P5 LEA R2, P1, R3, UR26, 0x1 ;  /* 0x0000001a03025c11 */ /* 0x000fe2000f8208ff */
[----:B------:R4:W3:Y:S01]  /*07e0*/  @P4 LDG.E.U16 R42, desc[UR18][R30.64] ;  /* 0x000000121e2a4981 */ /* 0x0008e2000c1e1500 */
[----:B------:R-:W-:Y:S01]  /*07f0*/  @P0 LEA.HI.X R35, R0, UR27, R9, 0x1, P2 ;  /* 0x0000001b00230c11 */ /* 0x000fe200090f0c09 */
[----:B------:R-:W-:Y:S02]  /*0800*/  IMAD.MOV.U32 R0, RZ, RZ, RZ ;  /* 0x000000ffff007224 */ /* 0x000fe400078e00ff */
[----:B0-----:R-:W-:Y:S01]  /*0810*/  IMAD.WIDE R28, R15, 0x4, R26 ;  /* 0x000000040f1c7825 */ /* 0x001fe200078e021a */
[----:B------:R-:W-:Y:S01]  /*0820*/  MOV R49, RZ ;  /* 0x000000ff00317202 */ /* 0x000fe20000000f00 */
[----:B------:R0:W3:Y:S04]  /*0830*/  @P0 LDG.E.U16 R48, desc[UR18][R34.64] ;  /* 0x0000001222300981 */ /* 0x0000e8000c1e1500 */
[----:B------:R-:W3:Y:S01]  /*0840*/  @P3 LDG.E R0, desc[UR18][R28.64] ;  /* 0x000000121c003981 */ /* 0x000ee2000c1e1900 */
[----:B--2---:R-:W-:Y:S01]  /*0850*/  IMAD.WIDE R6, R16, 0x4, R24 ;  /* 0x0000000410067825 */ /* 0x004fe200078e0218 */
[----:B------:R-:W-:-:S03]  /*0860*/  @P5 LEA.HI.X R3, R3, UR27, R20, 0x1, P1 ;  /* 0x0000001b03035c11 */ /* 0x000fc600088f0c14 */
[----:B----4-:R-:W-:Y:S01]  /*0870*/  IMAD.WIDE R30, R15, 0x4, R24 ;  /* 0x000000040f1e7825 */ /* 0x010fe200078e0218 */
[----:B------:R2:W5:Y:S01]  /*0880*/  @P5 LDG.E R21, desc[UR18][R6.64] ;  /* 0x0000001206155981 */ /* 0x000562000c1e1900 */
[----:B------:R-:W-:Y:S02]  /*0890*/  CS2R R8, SRZ ;  /* 0x0000000000087805 */ /* 0x000fe4000001ff00 */
[----:B------:R-:W-:Y:S01]  /*08a0*/  IMAD.MOV.U32 R46, RZ, RZ, RZ ;  /* 0x000000ffff2e7224 */ /* 0x000fe200078e00ff */
[----:B------:R4:W3:Y:S01]  /*08b0*/  @P5 LDG.E.U16 R43, desc[UR18][R2.64] ;  /* 0x00000012022b5981 */ /* 0x0008e2000c1e1500 */
[----:B------:R-:W-:-:S03]  /*08c0*/  IMAD.WIDE R32, R14, 0x4, R22 ;  /* 0x000000040e207825 */ /* 0x000fc600078e0216 */
[----:B------:R-:W3:Y:S01]  /*08d0*/  @P3 LDG.E R49, desc[UR18][R30.64] ;  /* 0x000000121e313981 */ /* 0x000ee2000c1e1900 */
[C---:B0-----:R-:W-:Y:S01]  /*08e0*/  IMAD.WIDE R34, R14.reuse, 0x4, R26 ;  /* 0x000000040e227825 */ /* 0x041fe200078e021a */
[----:B--2---:R-:W-:Y:S02]  /*08f0*/  CS2R R6, SRZ ;  /* 0x0000000000067805 */ /* 0x004fe4000001ff00 */
[----:B------:R-:W5:Y:S01]  /*0900*/  @P0 LDG.E R8, desc[UR18][R32.64] ;  /* 0x0000001220080981 */ /* 0x000f62000c1e1900 */
[----:B------:R-:W-:Y:S01]  /*0910*/  IMAD.WIDE R36, R14, 0x4, R24 ;  /* 0x000000040e247825 */ /* 0x000fe200078e0218 */
[----:B----4-:R-:W0:Y:S02]  /*0920*/  LDC.64 R2, c[0x0][0x11d8] ;  /* 0x00047600ff027b82 */ /* 0x010e240000000a00 */
[----:B------:R-:W5:Y:S01]  /*0930*/  @P0 LDG.E R6, desc[UR18][R34.64] ;  /* 0x0000001222060981 */ /* 0x000f62000c1e1900 */
[----:B------:R-:W-:-:S03]  /*0940*/  IMAD.WIDE R38, R15, 0x4, R22 ;  /* 0x000000040f267825 */ /* 0x000fc600078e0216 */
[----:B------:R-:W5:Y:S04]  /*0950*/  @P0 LDG.E R7, desc[UR18][R36.64] ;  /* 0x0000001224070981 */ /* 0x000f68000c1e1900 */
[----:B------:R-:W5:Y:S01]  /*0960*/  @P3 LDG.E R46, desc[UR18][R38.64] ;  /* 0x00000012262e3981 */ /* 0x000f62000c1e1900 */
[----:B------:R-:W-:Y:S01]  /*0970*/  HFMA2 R20, -RZ, RZ, 0, 0 ;  /* 0x00000000ff147431 */ /* 0x000fe200000001ff */
[C---:B------:R-:W-:Y:S01]  /*0980*/  @P5 LEA R4, P1, R16.reuse, UR14, 0x2 ;  /* 0x0000000e10045c11 */ /* 0x040fe2000f8210ff */
[----:B0-----:R-:W0:Y:S03]  /*0990*/  MUFU.RCP R50, R3 ;  /* 0x0000000300327308 */ /* 0x001e260000001000 */
[----:B------:R-:W-:-:S05]  /*09a0*/  @P5 LEA.HI.X R5, R16, UR10, R11, 0x2, P1 ;  /* 0x0000000a10055c11 */ /* 0x000fca00088f140b */
[----:B------:R2:W5:Y:S01]  /*09b0*/  @P5 LDG.E R9, desc[UR18][R4.64] ;  /* 0x0000001204095981 */ /* 0x000562000c1e1900 */
[----:B0-----:R-:W-:-:S04]  /*09c0*/  FFMA R51, R50, -R3, 1 ;  /* 0x3f80000032337423 */ /* 0x001fc80000000803 */
[----:B------:R-:W-:Y:S01]  /*09d0*/  FFMA R51, R50, R51, R50 ;  /* 0x0000003332337223 */ /* 0x000fe20000000032 */
[----:B------:R-:W-:Y:S01]  /*09e0*/  BSSY.RECONVERGENT B2, `(.L_x_1280) ;  /* 0x0000018000027945 */ /* 0x000fe20003800200 */
[----:B---3--:R-:W-:-:S04]  /*09f0*/  @P3 IMAD.U32 R20, R47, 0x10000, RZ ;  /* 0x000100002f143824 */ /* 0x008fc800078e00ff */
[C---:B------:R-:W-:Y:S01]  /*0a00*/  FMUL R47, R20.reuse, UR28 ;  /* 0x0000001c142f7c20 */ /* 0x040fe20008400000 */
[----:B--2---:R-:W-:-:S04]  /*0a10*/  FMUL R5, R20, UR29 ;  /* 0x0000001d14057c20 */ /* 0x004fc80008400000 */
[----:B------:R-:W-:Y:S01]  /*0a20*/  FMUL R4, R5, R20 ;  /* 0x0000001405047220 */ /* 0x000fe20000400000 */
[----:B------:R-:W-:-:S04]  /*0a30*/  FFMA R0, R0, UR35, R47 ;  /* 0x0000002300007c23 */ /* 0x000fc8000800002f */
[----:B------:R-:W0:Y:S01]  /*0a40*/  FCHK P1, R0, R3 ;  /* 0x0000000300007302 */ /* 0x000e220000020000 */
[----:B------:R-:W-:Y:S01]  /*0a50*/  FFMA R52, R0, R51, RZ ;  /* 0x0000003300347223 */ /* 0x000fe200000000ff */
[----:B------:R-:W-:-:S03]  /*0a60*/  HFMA2 R5, -RZ, RZ, 0, 0 ;  /* 0x00000000ff057431 */ /* 0x000fc600000001ff */
[----:B------:R-:W-:Y:S01]  /*0a70*/  FFMA R50, R52, -R3, R0 ;  /* 0x8000000334327223 */ /* 0x000fe20000000000 */
[----:B------:R-:W-:Y:S01]  /*0a80*/  MOV R47, RZ ;  /* 0x000000ff002f7202 */ /* 0x000fe20000000f00 */
[----:B------:R-:W-:Y:S01]  /*0a90*/  IMAD.MOV.U32 R20, RZ, RZ, RZ ;  /* 0x000000ffff147224 */ /* 0x000fe200078e00ff */
[----:B------:R-:W-:Y:S01]  /*0aa0*/  @P5 SHF.L.U32 R20, R43, 0x10, RZ ;  /* 0x000000102b145819 */ /* 0x000fe200000006ff */
[----:B------:R-:W-:Y:S02]  /*0ab0*/  @P4 IMAD.U32 R47, R42, 0x10000, RZ ;  /* 0x000100002a2f4824 */ /* 0x000fe400078e00ff */
[----:B------:R-:W-:Y:S01]  /*0ac0*/  FFMA R52, R51, R50, R52 ;  /* 0x0000003233347223 */ /* 0x000fe20000000034 */
[----:B------:R-:W-:Y:S02]  /*0ad0*/  @P0 IMAD.U32 R5, R48, 0x10000, RZ ;  /* 0x0001000030050824 */ /* 0x000fe400078e00ff */
[----:B------:R-:W-:Y:S01]  /*0ae0*/  FFMA R2, R49, R2, R4 ;  /* 0x0000000231027223 */ /* 0x000fe20000000004 */
[----:B0-----:R-:W-:Y:S06]  /*0af0*/  @!P1 BRA `(.L_x_1281) ;  /* 0x0000000000189947 */ /* 0x001fec0003800000 */
[----:B------:R-:W0:Y:S01]  /*0b00*/  LDCU UR31, c[0x0][0x11dc] ;  /* 0x00023b80ff1f77ac */ /* 0x000e220008000800 */
[----:B------:R-:W-:Y:S02]  /*0b10*/  MOV R4, R0 ;  /* 0x0000000000047202 */ /* 0x000fe40000000f00 */
[----:B------:R-:W-:Y:S01]  /*0b20*/  MOV R42, 0xb50 ;  /* 0x00000b50002a7802 */ /* 0x000fe20000000f00 */
[----:B0-----:R-:W-:-:S07]  /*0b30*/  IMAD.U32 R3, RZ, RZ, UR31 ;  /* 0x0000001fff037e24 */ /* 0x001fce000f8e00ff */
[----:B-1---5:R-:W-:Y:S05]  /*0b40*/  CALL.REL.NOINC `($__internal_32_$__cuda_sm3x_div_rn_noftz_f32_slowpath) ;  /* 0x00000038005c7944 */ /* 0x022fea0003c00000 */
[----:B------:R-:W-:-:S07]  /*0b50*/  MOV R52, R3 ;  /* 0x0000000300347202 */ /* 0x000fce0000000f00 */
.L_x_1281:
[----:B-1----:R-:W-:Y:S05]  /*0b60*/  BSYNC.RECONVERGENT B2 ;  /* 0x0000000000027941 */ /* 0x002fea0003800200 */
.L_x_1280:
        /* <DEDUP_REMOVED lines=14> */
[----:B-----5:R-:W-:Y:S05]  /*0c50*/  CALL.REL.NOINC `($__internal_32_$__cuda_sm3x_div_rn_noftz_f32_slowpath) ;  /* 0x0000003800187944 */ /* 0x020fea0003c00000 */
.L_x_1283:
[----:B------:R-:W-:Y:S05]  /*0c60*/  BSYNC.RECONVERGENT B2 ;  /* 0x0000000000027941 */ /* 0x000fea0003800200 */
.L_x_1282:
[----:B------:R-:W-:Y:S01]  /*0c70*/  VIADD R42, R3, 0xf3000000 ;  /* 0xf3000000032a7836 */ /* 0x000fe20000000000 */
[----:B------:R0:W1:Y:S01]  /*0c80*/  MUFU.RSQ R4, R3 ;  /* 0x0000000300047308 */ /* 0x0000620000001400 */
[----:B------:R-:W-:Y:S03]  /*0c90*/  BSSY.RECONVERGENT B0, `(.L_x_1284) ;  /* 0x000000a000007945 */ /* 0x000fe60003800200 */
[----:B------:R-:W-:-:S13]  /*0ca0*/  ISETP.GT.U32.AND P0, PT, R42, 0x727fffff, PT ;  /* 0x727fffff2a00780c */ /* 0x000fda0003f04070 */
[----:B01----:R-:W-:Y:S05]  /*0cb0*/  @!P0 BRA `(.L_x_1285) ;  /* 0x00000000000c8947 */ /* 0x003fea0003800000 */
[----:B------:R-:W-:-:S07]  /*0cc0*/  MOV R4, 0xce0 ;  /* 0x00000ce000047802 */ /* 0x000fce0000000f00 */
[----:B-----5:R-:W-:Y:S05]  /*0cd0*/  CALL.REL.NOINC `($__internal_31_$__cuda_sm20_sqrt_rn_f32_slowpath) ;  /* 0x0000003400a07944 */ /* 0x020fea0003c00000 */
[----:B------:R-:W-:Y:S05]  /*0ce0*/  BRA `(.L_x_1286) ;  /* 0x0000000000107947 */ /* 0x000fea0003800000 */
.L_x_1285:
[C---:B------:R-:W-:Y:S01]  /*0cf0*/  FMUL.FTZ R48, R4.reuse, R3 ;  /* 0x0000000304307220 */ /* 0x040fe20000410000 */
[----:B------:R-:W-:-:S03]  /*0d00*/  FMUL.FTZ R4, R4, 0.5 ;  /* 0x3f00000004047820 */ /* 0x000fc60000410000 */
[----:B------:R-:W-:-:S04]  /*0d10*/  FFMA R3, -R48, R48, R3 ;  /* 0x0000003030037223 */ /* 0x000fc80000000103 */
[----:B------:R-:W-:-:S07]  /*0d20*/  FFMA R48, R3, R4, R48 ;  /* 0x0000000403307223 */ /* 0x000fce0000000030 */
.L_x_1286:
[----:B------:R-:W-:Y:S05]  /*0d30*/  BSYNC.RECONVERGENT B0 ;  /* 0x0000000000007941 */ /* 0x000fea0003800200 */
.L_x_1284:
        /* <DEDUP_REMOVED lines=13> */
[----:B-----5:R-:W-:Y:S05]  /*0e10*/  CALL.REL.NOINC `($__internal_32_$__cuda_sm3x_div_rn_noftz_f32_slowpath) ;  /* 0x0000003400a87944 */ /* 0x020fea0003c00000 */
[----:B------:R-:W-:-:S07]  /*0e20*/  MOV R49, R3 ;  /* 0x0000000300317202 */ /* 0x000fce0000000f00 */
.L_x_1288:
[----:B------:R-:W-:Y:S05]  /*0e30*/  BSYNC.RECONVERGENT B2 ;  /* 0x0000000000027941 */ /* 0x000fea0003800200 */
.L_x_1287:
[----:B------:R-:W0:Y:S01]  /*0e40*/  LDC.64 R42, c[0x0][0x11d8] ;  /* 0x00047600ff2a7b82 */ /* 0x000e220000000a00 */
[----:B------:R-:W-:Y:S01]  /*0e50*/  FMUL R3, R47, UR28 ;  /* 0x0000001c2f037c20 */ /* 0x000fe20008400000 */
[----:B-----5:R-:W-:Y:S01]  /*0e60*/  FFMA R49, R46, UR15, R49 ;  /* 0x0000000f2e317c23 */ /* 0x020fe20008000031 */
[----:B------:R-:W-:Y:S02]  /*0e70*/  BSSY.RECONVERGENT B2, `(.L_x_1289) ;  /* 0x0000014000027945 */ /* 0x000fe40003800200 */
[----:B------:R-:W-:Y:S01]  /*0e80*/  FFMA R44, R44, UR35, R3 ;  /* 0x000000232c2c7c23 */ /* 0x000fe20008000003 */
[----:B0-----:R-:W0:Y:S08]  /*0e90*/  MUFU.RCP R4, R43 ;  /* 0x0000002b00047308 */ /* 0x001e300000001000 */
[----:B------:R-:W1:Y:S01]  /*0ea0*/  FCHK P0, R44, R43 ;  /* 0x0000002b2c007302 */ /* 0x000e620000000000 */
[----:B0-----:R-:W-:-:S04]  /*0eb0*/  FFMA R51, R4, -R43, 1 ;  /* 0x3f80000004337423 */ /* 0x001fc8000000082b */
[----:B------:R-:W-:Y:S01]  /*0ec0*/  FFMA R3, R4, R51, R4 ;  /* 0x0000003304037223 */ /* 0x000fe20000000004 */
[----:B------:R-:W-:-:S03]  /*0ed0*/  FMUL R4, R47, UR29 ;  /* 0x0000001d2f047c20 */ /* 0x000fc60008400000 */
[----:B------:R-:W-:Y:S01]  /*0ee0*/  FFMA R48, R3, R44, RZ ;  /* 0x0000002c03307223 */ /* 0x000fe200000000ff */
[----:B------:R-:W-:Y:S01]  /*0ef0*/  FMUL R4, R4, R47 ;  /* 0x0000002f04047220 */ /* 0x000fe20000400000 */
[----:B------:R-:W-:Y:S02]  /*0f00*/  FFMA R47, -R49, UR34, R46 ;  /* 0x00000022312f7c23 */ /* 0x000fe4000800012e */
        /* <DEDUP_REMOVED lines=8> */
[----:B------:R-:W-:Y:S05]  /*0f90*/  CALL.REL.NOINC `($__internal_32_$__cuda_sm3x_div_rn_noftz_f32_slowpath) ;  /* 0x0000003400487944 */ /* 0x000fea0003c00000 */
[----:B------:R-:W-:-:S07]  /*0fa0*/  IMAD.MOV.U32 R46, RZ, RZ, R3 ;  /* 0x000000ffff2e7224 */ /* 0x000fce00078e0003 */
.L_x_1290:
[----:B------:R-:W-:Y:S05]  /*0fb0*/  BSYNC.RECONVERGENT B2 ;  /* 0x0000000000027941 */ /* 0x000fea0003800200 */
.L_x_1289:
        /* <DEDUP_REMOVED lines=14> */
[----:B------:R-:W-:Y:S05]  /*10a0*/  CALL.REL.NOINC `($__internal_32_$__cuda_sm3x_div_rn_noftz_f32_slowpath) ;  /* 0x0000003400047944 */ /* 0x000fea0003c00000 */
.L_x_1292:
[----:B------:R-:W-:Y:S05]  /*10b0*/  BSYNC.RECONVERGENT B2 ;  /* 0x0000000000027941 */ /* 0x000fea0003800200 */
.L_x_1291:
[----:B------:R-:W-:Y:S01]  /*10c0*/  IADD3 R42, PT, PT, R3, -0xd000000, RZ ;  /* 0xf3000000032a7810 */ /* 0x000fe20007ffe0ff */
[----:B------:R0:W1:Y:S01]  /*10d0*/  MUFU.RSQ R4, R3 ;  /* 0x0000000300047308 */ /* 0x0000620000001400 */
[----:B------:R-:W-:Y:S02]  /*10e0*/  BSSY.RECONVERGENT B0, `(.L_x_1293) ;  /* 0x000000a000007945 */ /* 0x000fe40003800200 */
[----:B------:R-:W-:-:S13]  /*10f0*/  ISETP.GT.U32.AND P0, PT, R42, 0x727fffff, PT ;  /* 0x727fffff2a00780c */ /* 0x000fda0003f04070 */
[----:B0-----:R-:W-:Y:S05]  /*1100*/  @!P0 BRA `(.L_x_1294) ;  /* 0x00000000000c8947 */ /* 0x001fea0003800000 */
[----:B-1----:R-:W-:-:S07]  /*1110*/  MOV R4, 0x1130 ;  /* 0x0000113000047802 */ /* 0x002fce0000000f00 */
[----:B------:R-:W-:Y:S05]  /*1120*/  CALL.REL.NOINC `($__internal_31_$__cuda_sm20_sqrt_rn_f32_slowpath) ;  /* 0x00000030008c7944 */ /* 0x000fea0003c00000 */
[----:B------:R-:W-:Y:S05]  /*1130*/  BRA `(.L_x_1295) ;  /* 0x0000000000107947 */ /* 0x000fea0003800000 */
.L_x_1294:
[C---:B-1----:R-:W-:Y:S01]  /*1140*/  FMUL.FTZ R48, R4.reuse, R3 ;  /* 0x0000000304307220 */ /* 0x042fe20000410000 */
[----:B------:R-:W-:-:S03]  /*1150*/  FMUL.FTZ R4, R4, 0.5 ;  /* 0x3f00000004047820 */ /* 0x000fc60000410000 */
[----:B------:R-:W-:-:S04]  /*1160*/  FFMA R3, -R48, R48, R3 ;  /* 0x0000003030037223 */ /* 0x000fc80000000103 */
[----:B------:R-:W-:-:S07]  /*1170*/  FFMA R48, R3, R4, R48 ;  /* 0x0000000403307223 */ /* 0x000fce0000000030 */
.L_x_1295:
[----:B------:R-:W-:Y:S05]  /*1180*/  BSYNC.RECONVERGENT B0 ;  /* 0x0000000000007941 */ /* 0x000fea0003800200 */
.L_x_1293:
        /* <DEDUP_REMOVED lines=13> */
[----:B------:R-:W-:Y:S05]  /*1260*/  CALL.REL.NOINC `($__internal_32_$__cuda_sm3x_div_rn_noftz_f32_slowpath) ;  /* 0x0000003000947944 */ /* 0x000fea0003c00000 */
[----:B------:R-:W-:-:S07]  /*1270*/  IMAD.MOV.U32 R49, RZ, RZ, R3 ;  /* 0x000000ffff317224 */ /* 0x000fce00078e0003 */
.L_x_1297:
[----:B------:R-:W-:Y:S05]  /*1280*/  BSYNC.RECONVERGENT B2 ;  /* 0x0000000000027941 */ /* 0x000fea0003800200 */
.L_x_1296:
[----:B------:R-:W0:Y:S01]  /*1290*/  LDC.64 R42, c[0x0][0x11d8] ;  /* 0x00047600ff2a7b82 */ /* 0x000e220000000a00 */
[C---:B------:R-:W-:Y:S01]  /*12a0*/  FMUL R46, R20.reuse, UR28 ;  /* 0x0000001c142e7c20 */ /* 0x040fe20008400000 */
[----:B------:R-:W-:Y:S01]  /*12b0*/  FMUL R51, R20, UR29 ;  /* 0x0000001d14337c20 */ /* 0x000fe20008400000 */
        /* <DEDUP_REMOVED lines=19> */
[----:B------:R-:W-:-:S07]  /*13f0*/  MOV R20, R3 ;  /* 0x0000000300147202 */ /* 0x000fce0000000f00 */
.L_x_1299:
[----:B------:R-:W-:Y:S05]  /*1400*/  BSYNC.RECONVERGENT B2 ;  /* 0x0000000000027941 */ /* 0x000fea0003800200 */
.L_x_1298:
        /* <DEDUP_REMOVED lines=14> */
[----:B------:R-:W-:Y:S05]  /*14f0*/  CALL.REL.NOINC `($__internal_32_$__cuda_sm3x_div_rn_noftz_f32_slowpath) ;  /* 0x0000002c00f07944 */ /* 0x000fea0003c00000 */
.L_x_1301:
[----:B------:R-:W-:Y:S05]  /*1500*/  BSYNC.RECONVERGENT B2 ;  /* 0x0000000000027941 */ /* 0x000fea0003800200 */
.L_x_1300:
[----:B------:R-:W-:Y:S01]  /*1510*/  VIADD R21, R3, 0xf3000000 ;  /* 0xf300000003157836 */ /* 0x000fe20000000000 */
[----:B------:R0:W1:Y:S01]  /*1520*/  MUFU.RSQ R4, R3 ;  /* 0x0000000300047308 */ /* 0x0000620000001400 */
[----:B------:R-:W-:Y:S03]  /*1530*/  BSSY.RECONVERGENT B0, `(.L_x_1302) ;  /* 0x000000a000007945 */ /* 0x000fe60003800200 */
[----:B------:R-:W-:-:S13]  /*1540*/  ISETP.GT.U32.AND P0, PT, R21, 0x727fffff, PT ;  /* 0x727fffff1500780c */ /* 0x000fda0003f04070 */
[----:B01----:R-:W-:Y:S05]  /*1550*/  @!P0 BRA `(.L_x_1303) ;  /* 0x00000000000c8947 */ /* 0x003fea0003800000 */
[----:B------:R-:W-:-:S07]  /*1560*/  MOV R4, 0x1580 ;  /* 0x0000158000047802 */ /* 0x000fce0000000f00 */
[----:B------:R-:W-:Y:S05]  /*1570*/  CALL.REL.NOINC `($__internal_31_$__cuda_sm20_sqrt_rn_f32_slowpath) ;  /* 0x0000002c00787944 */ /* 0x000fea0003c00000 */
[----:B------:R-:W-:Y:S05]  /*1580*/  BRA `(.L_x_1304) ;  /* 0x0000000000107947 */ /* 0x000fea0003800000 */
.L_x_1303:
[C---:B------:R-:W-:Y:S01]  /*1590*/  FMUL.FTZ R48, R4.reuse, R3 ;  /* 0x0000000304307220 */ /* 0x040fe20000410000 */
[----:B------:R-:W-:-:S03]  /*15a0*/  FMUL.FTZ R4, R4, 0.5 ;  /* 0x3f00000004047820 */ /* 0x000fc60000410000 */
[----:B------:R-:W-:-:S04]  /*15b0*/  FFMA R3, -R48, R48, R3 ;  /* 0x0000003030037223 */ /* 0x000fc80000000103 */
[----:B------:R-:W-:-:S07]  /*15c0*/  FFMA R48, R3, R4, R48 ;  /* 0x0000000403307223 */ /* 0x000fce0000000030 */
.L_x_1304:
[----:B------:R-:W-:Y:S05]  /*15d0*/  BSYNC.RECONVERGENT B0 ;  /* 0x0000000000007941 */ /* 0x000fea0003800200 */
.L_x_1302:
        /* <DEDUP_REMOVED lines=13> */
[----:B------:R-:W-:Y:S05]  /*16b0*/  CALL.REL.NOINC `($__internal_32_$__cuda_sm3x_div_rn_noftz_f32_slowpath) ;  /* 0x0000002c00807944 */ /* 0x000fea0003c00000 */
[----:B------:R-:W-:-:S07]  /*16c0*/  MOV R4, R3 ;  /* 0x0000000300047202 */ /* 0x000fce0000000f00 */
.L_x_1306:
[----:B------:R-:W-:Y:S05]  /*16d0*/  BSYNC.RECONVERGENT B2 ;  /* 0x0000000000027941 */ /* 0x000fea0003800200 */
.L_x_1305:
[----:B------:R-:W0:Y:S01]  /*16e0*/  LDC.64 R20, c[0x0][0x11d8] ;  /* 0x00047600ff147b82 */ /* 0x000e220000000a00 */
[----:B------:R-:W-:Y:S01]  /*16f0*/  FMUL R3, R5, UR28 ;  /* 0x0000001c05037c20 */ /* 0x000fe20008400000 */
        /* <DEDUP_REMOVED lines=8> */
[----:B------:R-:W-:-:S03]  /*1780*/  FMUL R42, R5, UR29 ;  /* 0x0000001d052a7c20 */ /* 0x000fc60008400000 */
        /* <DEDUP_REMOVED lines=12> */
.L_x_1308:
[----:B------:R-:W-:Y:S05]  /*1850*/  BSYNC.RECONVERGENT B2 ;  /* 0x0000000000027941 */ /* 0x000fea0003800200 */
.L_x_1307:
        /* <DEDUP_REMOVED lines=15> */
.L_x_1310:
[----:B------:R-:W-:Y:S05]  /*1950*/  BSYNC.RECONVERGENT B2 ;  /* 0x0000000000027941 */ /* 0x000fea0003800200 */
.L_x_1309:
        /* <DEDUP_REMOVED lines=8> */
.L_x_1312:
[C---:B-1----:R-:W-:Y:S01]  /*19e0*/  FMUL.FTZ R48, R4.reuse, R3 ;  /* 0x0000000304307220 */ /* 0x042fe20000410000 */
[----:B------:R-:W-:-:S03]  /*19f0*/  FMUL.FTZ R4, R4, 0.5 ;  /* 0x3f00000004047820 */ /* 0x000fc60000410000 */
[----:B------:R-:W-:-:S04]  /*1a00*/  FFMA R3, -R48, R48, R3 ;  /* 0x0000003030037223 */ /* 0x000fc80000000103 */
[----:B------:R-:W-:-:S07]  /*1a10*/  FFMA R48, R3, R4, R48 ;  /* 0x0000000403307223 */ /* 0x000fce0000000030 */
.L_x_1313:
[----:B------:R-:W-:Y:S05]  /*1a20*/  BSYNC.RECONVERGENT B0 ;  /* 0x0000000000007941 */ /* 0x000fea0003800200 */
.L_x_1311:
        /* <DEDUP_REMOVED lines=14> */
.L_x_1315:
[----:B------:R-:W-:Y:S05]  /*1b10*/  BSYNC.RECONVERGENT B2 ;  /* 0x0000000000027941 */ /* 0x000fea0003800200 */
.L_x_1314:
[----:B------:R-:W-:Y:S01]  /*1b20*/  IMAD.U32 R5, RZ, RZ, UR13 ;  /* 0x0000000dff057e24 */ /* 0x000fe2000f8e00ff */
[----:B------:R-:W-:Y:S01]  /*1b30*/  ISETP.LT.U32.AND P0, PT, R14, UR12, PT ;  /* 0x0000000c0e007c0c */ /* 0x000fe2000bf01070 */
[----:B------:R-:W-:Y:S01]  /*1b40*/  BSSY.RECONVERGENT B0, `(.L_x_1316) ;  /* 0x000000f000007945 */ /* 0x000fe20003800200 */
[----:B------:R-:W-:Y:S02]  /*1b50*/  FFMA R3, R8, UR15, R3 ;  /* 0x0000000f08037c23 */ /* 0x000fe40008000003 */
[----:B------:R-:W-:Y:S01]  /*1b60*/  ISETP.GT.AND.EX P0, PT, R5, R10, PT, P0 ;  /* 0x0000000a0500720c */ /* 0x000fe20003f04300 */
[----:B------:R-:W-:-:S12]  /*1b70*/  @!P3 BRA `(.L_x_1317) ;  /* 0x00000000002cb947 */ /* 0x000fd80003800000 */
[----:B------:R-:W-:Y:S01]  /*1b80*/  MOV R4, UR6 ;  /* 0x0000000600047c02 */ /* 0x000fe20008000f00 */
[----:B------:R-:W-:Y:S02]  /*1b90*/  IMAD.U32 R42, RZ, RZ, UR7 ;  /* 0x00000007ff2a7e24 */ /* 0x000fe4000f8e00ff */
[----:B------:R-:W-:Y:S01]  /*1ba0*/  FMUL R20, R47, UR17 ;  /* 0x000000112f147c20 */ /* 0x000fe20008400000 */
[----:B------:R0:W-:Y:S01]  /*1bb0*/  STG.E desc[UR18][R38.64], R47 ;  /* 0x0000002f26007986 */ /* 0x0001e2000c101912 */
[----:B------:R-:W-:Y:S02]  /*1bc0*/  IADD3 R4, P1, P2, R4, UR20, R15 ;  /* 0x0000001404047c10 */ /* 0x000fe4000fa3e00f */
[----:B------:R-:W-:Y:S01]  /*1bd0*/  FMNMX R18, R18, |R47|, !PT ;  /* 0x4000002f12127209 */ /* 0x000fe20007800000 */
[----:B------:R0:W-:Y:S01]  /*1be0*/  STG.E desc[UR18][R28.64], R0 ;  /* 0x000000001c007986 */ /* 0x0001e2000c101912 */
[----:B------:R-:W-:Y:S02]  /*1bf0*/  IADD3.X R5, PT, PT, R42, UR16, R13, P1, P2 ;  /* 0x000000102a057c10 */ /* 0x000fe40008fe440d */
[----:B------:R-:W-:Y:S01]  /*1c00*/  F2FP.SATFINITE.E4M3.F32.PACK_AB_MERGE_C R13, RZ, R20, RZ ;  /* 0x00000014ff0d723e */ /* 0x000fe200048070ff */
[----:B------:R0:W-:Y:S04]  /*1c10*/  STG.E desc[UR18][R30.64], R2 ;  /* 0x000000021e007986 */ /* 0x0001e8000c101912 */
[----:B------:R0:W-:Y:S02]  /*1c20*/  STG.E.U8 desc[UR18][R4.64], R13 ;  /* 0x0000000d04007986 */ /* 0x0001e4000c101112 */
.L_x_1317:
[----:B------:R-:W-:Y:S05]  /*1c30*/  BSYNC.RECONVERGENT B0 ;  /* 0x0000000000007941 */ /* 0x000fea0003800200 */
.L_x_1316:
[----:B------:R-:W-:Y:S04]  /*1c40*/  BSSY.RECONVERGENT B0, `(.L_x_1318) ;  /* 0x0000015000007945 */ /* 0x000fe80003800200 */
[----:B------:R-:W-:Y:S05]  /*1c50*/  @!P4 BRA `(.L_x_1319) ;  /* 0x00000000004cc947 */ /* 0x000fea0003800000 */
[C---:B------:R-:W-:Y:S01]  /*1c60*/  SHF.L.U32 R20, R17.reuse, 0x2, RZ ;  /* 0x0000000211147819 */ /* 0x040fe200000006ff */
[----:B0-----:R-:W-:Y:S01]  /*1c70*/  IMAD.U32 R4, RZ, RZ, UR6 ;  /* 0x00000006ff047e24 */ /* 0x001fe2000f8e00ff */
[----:B------:R-:W-:Y:S01]  /*1c80*/  SHF.L.U64.HI R2, R17, 0x2, R12 ;  /* 0x0000000211027819 */ /* 0x000fe2000001020c */
[----:B------:R-:W-:Y:S01]  /*1c90*/  FMUL R0, R41, UR17 ;  /* 0x0000001129007c20 */ /* 0x000fe20008400000 */
[C---:B------:R-:W-:Y:S02]  /*1ca0*/  IADD3 R30, P1, PT, R20.reuse, UR14, RZ ;  /* 0x0000000e141e7c10 */ /* 0x040fe4000ff3e0ff */
[C---:B------:R-:W-:Y:S02]  /*1cb0*/  IADD3 R28, P2, PT, R20.reuse, UR32, RZ ;  /* 0x00000020141c7c10 */ /* 0x040fe4000ff5e0ff */
[----:B------:R-:W-:Y:S02]  /*1cc0*/  IADD3 R20, P3, PT, R20, UR33, RZ ;  /* 0x0000002114147c10 */ /* 0x000fe4000ff7e0ff */
[----:B------:R-:W-:-:S02]  /*1cd0*/  MOV R5, UR7 ;  /* 0x0000000700057c02 */ /* 0x000fc40008000f00 */
[----:B------:R-:W-:Y:S02]  /*1ce0*/  IADD3 R4, P4, P6, R4, UR20, R17 ;  /* 0x0000001404047c10 */ /* 0x000fe4000fe9e011 */
[C---:B------:R-:W-:Y:S02]  /*1cf0*/  IADD3.X R31, PT, PT, R2.reuse, UR10, RZ, P1, !PT ;  /* 0x0000000a021f7c10 */ /* 0x040fe40008ffe4ff */
[C---:B------:R-:W-:Y:S02]  /*1d00*/  IADD3.X R29, PT, PT, R2.reuse, UR8, RZ, P2, !PT ;  /* 0x00000008021d7c10 */ /* 0x040fe400097fe4ff */
[----:B------:R-:W-:Y:S01]  /*1d10*/  IADD3.X R21, PT, PT, R2, UR9, RZ, P3, !PT ;  /* 0x0000000902157c10 */ /* 0x000fe20009ffe4ff */
[----:B------:R1:W-:Y:S01]  /*1d20*/  STG.E desc[UR18][R30.64], R41 ;  /* 0x000000291e007986 */ /* 0x0003e2000c101912 */
[----:B------:R-:W-:Y:S02]  /*1d30*/  IADD3.X R5, PT, PT, R5, UR16, R12, P4, P6 ;  /* 0x0000001005057c10 */ /* 0x000fe4000a7ec40c */
[----:B------:R-:W-:Y:S01]  /*1d40*/  F2FP.SATFINITE.E4M3.F32.PACK_AB_MERGE_C R13, RZ, R0, RZ ;  /* 0x00000000ff0d723e */ /* 0x000fe200048070ff */
[----:B------:R1:W-:Y:S01]  /*1d50*/  STG.E desc[UR18][R28.64], R44 ;  /* 0x0000002c1c007986 */ /* 0x0003e2000c101912 */
[----:B------:R-:W-:-:S03]  /*1d60*/  FMNMX R18, R18, |R41|, !PT ;  /* 0x4000002912127209 */ /* 0x000fc60007800000 */
[----:B------:R1:W-:Y:S04]  /*1d70*/  STG.E desc[UR18][R20.64], R45 ;  /* 0x0000002d14007986 */ /* 0x0003e8000c101912 */
[----:B------:R1:W-:Y:S02]  /*1d80*/  STG.E.U8 desc[UR18][R4.64], R13 ;  /* 0x0000000d04007986 */ /* 0x0003e4000c101112 */
.L_x_1319:
[----:B------:R-:W-:Y:S05]  /*1d90*/  BSYNC.RECONVERGENT B0 ;  /* 0x0000000000007941 */ /* 0x000fea0003800200 */
.L_x_1318:
[----:B------:R-:W-:Y:S04]  /*1da0*/  BSSY.RECONVERGENT B0, `(.L_x_1320) ;  /* 0x0000015000007945 */ /* 0x000fe80003800200 */
[----:B------:R-:W-:Y:S05]  /*1db0*/  @!P5 BRA `(.L_x_1321) ;  /* 0x00000000004cd947 */ /* 0x000fea0003800000 */
[----:B01----:R-:W-:Y:S01]  /*1dc0*/  MOV R29, UR6 ;  /* 0x00000006001d7c02 */ /* 0x003fe20008000f00 */
[C---:B------:R-:W-:Y:S01]  /*1dd0*/  IMAD.SHL.U32 R20, R16.reuse, 0x4, RZ ;  /* 0x0000000410147824 */ /* 0x040fe200078e00ff */
[--C-:B------:R-:W-:Y:S01]  /*1de0*/  SHF.L.U64.HI R2, R16, 0x2, R11.reuse ;  /* 0x0000000210027819 */ /* 0x100fe2000001020b */
[----:B------:R-:W-:Y:S01]  /*1df0*/  IMAD.U32 R0, RZ, RZ, UR7 ;  /* 0x00000007ff007e24 */ /* 0x000fe2000f8e00ff */
[----:B------:R-:W-:Y:S02]  /*1e00*/  IADD3 R28, P4, P5, R29, UR20, R16 ;  /* 0x000000141d1c7c10 */ /* 0x000fe4000fd9e010 */
[C---:B------:R-:W-:Y:S02]  /*1e10*/  IADD3 R4, P1, PT, R20.reuse, UR14, RZ ;  /* 0x0000000e14047c10 */ /* 0x040fe4000ff3e0ff */
[----:B------:R-:W-:Y:S02]  /*1e20*/  IADD3 R12, P2, PT, R20, UR32, RZ ;  /* 0x00000020140c7c10 */ /* 0x000fe4000ff5e0ff */
[----:B------:R-:W-:Y:S01]  /*1e30*/  IADD3.X R29, PT, PT, R0, UR16, R11, P4, P5 ;  /* 0x00000010001d7c10 */ /* 0x000fe2000a7ea40b */
[----:B------:R-:W-:Y:S01]  /*1e40*/  FMUL R0, R9, UR17 ;  /* 0x0000001109007c20 */ /* 0x000fe20008400000 */
[----:B------:R-:W-:-:S02]  /*1e50*/  IADD3 R20, P3, PT, R20, UR33, RZ ;  /* 0x0000002114147c10 */ /* 0x000fc4000ff7e0ff */
[C---:B------:R-:W-:Y:S02]  /*1e60*/  IADD3.X R5, PT, PT, R2.reuse, UR10, RZ, P1, !PT ;  /* 0x0000000a02057c10 */ /* 0x040fe40008ffe4ff */
[C---:B------:R-:W-:Y:S02]  /*1e70*/  IADD3.X R13, PT, PT, R2.reuse, UR8, RZ, P2, !PT ;  /* 0x00000008020d7c10 */ /* 0x040fe400097fe4ff */
[----:B------:R-:W-:Y:S01]  /*1e80*/  IADD3.X R21, PT, PT, R2, UR9, RZ, P3, !PT ;  /* 0x0000000902157c10 */ /* 0x000fe20009ffe4ff */
[----:B------:R2:W-:Y:S01]  /*1e90*/  STG.E desc[UR18][R4.64], R9 ;  /* 0x0000000904007986 */ /* 0x0005e2000c101912 */
[----:B------:R-:W-:Y:S02]  /*1ea0*/  F2FP.SATFINITE.E4M3.F32.PACK_AB_MERGE_C R11, RZ, R0, RZ ;  /* 0x00000000ff0b723e */ /* 0x000fe400048070ff */
[----:B------:R-:W-:Y:S01]  /*1eb0*/  FMNMX R18, R18, |R9|, !PT ;  /* 0x4000000912127209 */ /* 0x000fe20007800000 */
[----:B------:R2:W-:Y:S04]  /*1ec0*/  STG.E desc[UR18][R12.64], R46 ;  /* 0x0000002e0c007986 */ /* 0x0005e8000c101912 */
[----:B------:R2:W-:Y:S04]  /*1ed0*/  STG.E desc[UR18][R20.64], R40 ;  /* 0x0000002814007986 */ /* 0x0005e8000c101912 */
[----:B------:R2:W-:Y:S02]  /*1ee0*/  STG.E.U8 desc[UR18][R28.64], R11 ;  /* 0x0000000b1c007986 */ /* 0x0005e4000c101112 */
.L_x_1321:
[----:B------:R-:W-:Y:S05]  /*1ef0*/  BSYNC.RECONVERGENT B0 ;  /* 0x0000000000007941 */ /* 0x000fea0003800200 */
.L_x_1320:
[----:B------:R-:W-:Y:S01]  /*1f00*/  BSSY.RECONVERGENT B0, `(.L_x_1322) ;  /* 0x000000e000007945 */ /* 0x000fe20003800200 */
[----:B--2---:R-:W-:-:S03]  /*1f10*/  FFMA R9, -R3, UR34, R8 ;  /* 0x0000002203097c23 */ /* 0x004fc60008000108 */
[----:B------:R-:W-:Y:S05]  /*1f20*/  @!P0 BRA `(.L_x_1323) ;  /* 0x00000000002c8947 */ /* 0x000fea0003800000 */
[----:B------:R-:W-:Y:S01]  /*1f30*/  MOV R3, UR6 ;  /* 0x0000000600037c02 */ /* 0x000fe20008000f00 */
[----:B01----:R-:W-:Y:S02]  /*1f40*/  IMAD.U32 R5, RZ, RZ, UR7 ;  /* 0x00000007ff057e24 */ /* 0x003fe4000f8e00ff */
        /* <DEDUP_REMOVED lines=9> */
.L_x_1323:
[----:B------:R-:W-:Y:S05]  /*1fe0*/  BSYNC.RECONVERGENT B0 ;  /* 0x0000000000007941 */ /* 0x000fea0003800200 */
.L_x_1322:
[----:B------:R-:W-:Y:S02]  /*1ff0*/  UIADD3 UR4, UP0, UPT, UR30, UR4, URZ ;  /* 0x000000041e047290 */ /* 0x000fe4000ff1e0ff */
[----:B------:R-:W-:Y:S01]  /*2000*/  IADD3 R15, PT, PT, R15, UR30, RZ ;  /* 0x0000001e0f0f7c10 */ /* 0x000fe2000fffe0ff */
[----:B------:R-:W-:Y:S01]  /*2010*/  VIADD R16, R16, UR30 ;  /* 0x0000001e10107c36 */ /* 0x000fe20008000000 */
[----:B------:R-:W-:Y:S01]  /*2020*/  IADD3 R14, PT, PT, R14, UR30, RZ ;  /* 0x0000001e0e0e7c10 */ /* 0x000fe2000fffe0ff */
[----:B------:R-:W-:Y:S01]  /*2030*/  UIADD3.X UR5, UPT, UPT, URZ, UR5, URZ, UP0, !UPT ;  /* 0x00000005ff057290 */ /* 0x000fe200087fe4ff */
[----:B------:R-:W-:Y:S01]  /*2040*/  VIADD R17, R17, UR30 ;  /* 0x0000001e11117c36 */ /* 0x000fe20008000000 */
[----:B------:R-:W-:-:S04]  /*2050*/  UISETP.GE.U32.AND UP0, UPT, UR4, UR12, UPT ;  /* 0x0000000c0400728c */ /* 0x000fc8000bf06070 */
[----:B------:R-:W-:-:S09]  /*2060*/  UISETP.GE.AND.EX UP0, UPT, UR5, UR13, UPT, UP0 ;  /* 0x0000000d0500728c */ /* 0x000fd2000bf06300 */
[----:B------:R-:W-:Y:S05]  /*2070*/  BRA.U !UP0, `(.L_x_1324) ;  /* 0xffffffe508347547 */ /* 0x000fea000b83ffff */
[----:B------:R-:W-:Y:S05]  /*2080*/  BRA `(.L_x_1278) ;  /* 0x0000001800e07947 */ /* 0x000fea0003800000 */
.L_x_1279:
[----:B------:R-:W0:Y:S01]  /*2090*/  LDC R0, c[0x0][0x360] ;  /* 0x0000d800ff007b82 */ /* 0x000e220000000800 */
[----:B------:R-:W-:Y:S01]  /*20a0*/  IADD3 R29, PT, PT, R19, UR31, RZ ;  /* 0x0000001f131d7c10 */ /* 0x000fe2000fffe0ff */
[----:B------:R-:W-:Y:S01]  /*20b0*/  IMAD.MOV.U32 R18, RZ, RZ, RZ ;  /* 0x000000ffff127224 */ /* 0x000fe200078e00ff */
[----:B------:R-:W-:Y:S01]  /*20c0*/  MOV R21, R19 ;  /* 0x0000001300157202 */ /* 0x000fe20000000f00 */
[----:B------:R-:W2:Y:S01]  /*20d0*/  LDCU UR35, c[0x0][0x11e4] ;  /* 0x00023c80ff2377ac */ /* 0x000ea20008000800 */
[----:B------:R-:W3:Y:S01]  /*20e0*/  LDCU UR36, c[0x0][0x11e8] ;  /* 0x00023d00ff2477ac */ /* 0x000ee20008000800 */
[----:B------:R-:W4:Y:S01]  /*20f0*/  LDCU UR15, c[0x0][0x11d4] ;  /* 0x00023a80ff0f77ac */ /* 0x000f220008000800 */
[----:B------:R-:W0:Y:S01]  /*2100*/  LDCU UR11, c[0x0][0x11f0] ;  /* 0x00023e00ff0b77ac */ /* 0x000e220008000800 */
[----:B------:R-:W0:Y:S02]  /*2110*/  LDCU UR34, c[0x0][0x11d8] ;  /* 0x00023b00ff2277ac */ /* 0x000e240008000800 */
[C-C-:B0-----:R-:W-:Y:S01]  /*2120*/  IMAD R33, R0.reuse, 0x2, R19.reuse ;  /* 0x0000000200217824 */ /* 0x141fe200078e0213 */
[----:B------:R-:W-:Y:S01]  /*2130*/  UMOV UR4, URZ ;  /* 0x000000ff00047c82 */ /* 0x000fe20008000000 */
[----:B------:R-:W-:Y:S01]  /*2140*/  IMAD R31, R0, 0x3, R19 ;  /* 0x00000003001f7824 */ /* 0x000fe200078e0213 */
[----:B--234-:R-:W-:-:S06]  /*2150*/  UMOV UR5, URZ ;  /* 0x000000ff00057c82 */ /* 0x01cfcc0008000000 */
.L_x_1369:
[----:B------:R-:W-:Y:S01]  /*2160*/  ISETP.LT.U32.AND P0, PT, R21, UR12, PT ;  /* 0x0000000c15007c0c */ /* 0x000fe2000bf01070 */
[----:B---3--:R-:W-:Y:S01]  /*2170*/  IMAD.U32 R0, RZ, RZ, UR13 ;  /* 0x0000000dff007e24 */ /* 0x008fe2000f8e00ff */
[----:B------:R-:W-:Y:S01]  /*2180*/  SHF.R.S32.HI R14, RZ, 0x1f, R21 ;  /* 0x0000001fff0e7819 */ /* 0x000fe20000011415 */
[----:B--2---:R-:W-:Y:S01]  /*2190*/  HFMA2 R6, -RZ, RZ, 0, 0 ;  /* 0x00000000ff067431 */ /* 0x004fe200000001ff */
[----:B01----:R-:W-:Y:S01]  /*21a0*/  MOV R3, UR13 ;  /* 0x0000000d00037c02 */ /* 0x003fe20008000f00 */
[----:B------:R-:W-:Y:S01]  /*21b0*/  IMAD.WIDE R16, R33, 0x4, R26 ;  /* 0x0000000421107825 */ /* 0x000fe200078e021a */
[----:B------:R-:W-:Y:S02]  /*21c0*/  ISETP.LT.U32.AND P4, PT, R29, UR12, PT ;  /* 0x0000000c1d007c0c */ /* 0x000fe4000bf81070 */
[----:B------:R-:W-:Y:S01]  /*21d0*/  ISETP.GT.AND.EX P0, PT, R3, R14, PT, P0 ;  /* 0x0000000e0300720c */ /* 0x000fe20003f04300 */
[----:B------:R-:W-:Y:S01]  /*21e0*/  IMAD.MOV.U32 R5, RZ, RZ, RZ ;  /* 0x000000ffff057224 */ /* 0x000fe200078e00ff */
[----:B------:R-:W-:Y:S01]  /*21f0*/  SHF.R.S32.HI R13, RZ, 0x1f, R29 ;  /* 0x0000001fff0d7819 */ /* 0x000fe2000001141d */
[C---:B------:R-:W-:Y:S01]  /*2200*/  IMAD.WIDE R38, R33.reuse, 0x4, R24 ;  /* 0x0000000421267825 */ /* 0x040fe200078e0218 */
[----:B------:R-:W-:-:S02]  /*2210*/  ISETP.LT.U32.AND P3, PT, R33, UR12, PT ;  /* 0x0000000c21007c0c */ /* 0x000fc4000bf61070 */
[----:B------:R-:W-:Y:S02]  /*2220*/  SHF.R.S32.HI R12, RZ, 0x1f, R33 ;  /* 0x0000001fff0c7819 */ /* 0x000fe40000011421 */
[----:B------:R-:W-:Y:S02]  /*2230*/  ISETP.GT.AND.EX P4, PT, R0, R13, PT, P4 ;  /* 0x0000000d0000720c */ /* 0x000fe40003f84340 */
[----:B------:R-:W-:Y:S02]  /*2240*/  ISETP.GT.AND.EX P3, PT, R3, R12, PT, P3 ;  /* 0x0000000c0300720c */ /* 0x000fe40003f64330 */
[----:B------:R-:W-:Y:S02]  /*2250*/  ISETP.LT.U32.AND P1, PT, R31, UR12, PT ;  /* 0x0000000c1f007c0c */ /* 0x000fe4000bf21070 */
[----:B------:R-:W-:Y:S02]  /*2260*/  @P0 IADD3 R2, P2, PT, R21, UR20, RZ ;  /* 0x0000001415020c10 */ /* 0x000fe4000ff5e0ff */
[----:B------:R-:W-:-:S02]  /*2270*/  SHF.R.S32.HI R11, RZ, 0x1f, R31 ;  /* 0x0000001fff0b7819 */ /* 0x000fc4000001141f */
[----:B------:R-:W-:Y:S02]  /*2280*/  @P0 IADD3.X R3, PT, PT, R14, UR16, RZ, P2, !PT ;  /* 0x000000100e030c10 */ /* 0x000fe400097fe4ff */
[----:B------:R-:W-:Y:S02]  /*2290*/  @P0 LEA R34, P2, R2, UR26, 0x1 ;  /* 0x0000001a02220c11 */ /* 0x000fe4000f8408ff */
[----:B------:R-:W-:Y:S01]  /*22a0*/  ISETP.GT.AND.EX P1, PT, R0, R11, PT, P1 ;  /* 0x0000000b0000720c */ /* 0x000fe20003f24310 */
[----:B------:R0:W2:Y:S01]  /*22b0*/  @P3 LDG.E R6, desc[UR18][R16.64] ;  /* 0x0000001210063981 */ /* 0x0000a2000c1e1900 */
[----:B------:R-:W-:Y:S02]  /*22c0*/  @P4 IADD3 R0, P5, PT, R29, UR20, RZ ;  /* 0x000000141d004c10 */ /* 0x000fe4000ffbe0ff */
[----:B------:R-:W-:Y:S01]  /*22d0*/  @P0 LEA.HI.X R35, R2, UR27, R3, 0x1, P2 ;  /* 0x0000001b02230c11 */ /* 0x000fe200090f0c03 */
[C---:B------:R-:W-:Y:S01]  /*22e0*/  IMAD.WIDE R40, R33.reuse, 0x4, R22 ;  /* 0x0000000421287825 */ /* 0x040fe200078e0216 */
[----:B------:R-:W-:-:S03]  /*22f0*/  @P3 IADD3 R3, P6, PT, R33, UR20, RZ ;  /* 0x0000001421033c10 */ /* 0x000fc6000ffde0ff */
[----:B------:R-:W-:Y:S01]  /*2300*/  HFMA2 R15, -RZ, RZ, 0, 0 ;  /* 0x00000000ff0f7431 */ /* 0x000fe200000001ff */
[----:B------:R-:W-:Y:S01]  /*2310*/  @P4 IADD3.X R7, PT, PT, R13, UR16, RZ, P5, !PT ;  /* 0x000000100d074c10 */ /* 0x000fe2000affe4ff */
[----:B------:R-:W-:Y:S01]  /*2320*/  IMAD.WIDE R8, R21, 0x4, R22 ;  /* 0x0000000415087825 */ /* 0x000fe200078e0216 */
[----:B------:R-:W-:Y:S02]  /*2330*/  @P4 LEA R36, P2, R0, UR26, 0x1 ;  /* 0x0000001a00244c11 */ /* 0x000fe4000f8408ff */
[----:B0-----:R-:W-:Y:S02]  /*2340*/  CS2R R16, SRZ ;  /* 0x0000000000107805 */ /* 0x001fe4000001ff00 */
[----:B------:R-:W-:Y:S01]  /*2350*/  @P3 IADD3.X R4, PT, PT, R12, UR16, RZ, P6, !PT ;  /* 0x000000100c043c10 */ /* 0x000fe2000b7fe4ff */
[----:B------:R-:W3:Y:S01]  /*2360*/  @P0 LDG.E.U16 R28, desc[UR18][R34.64] ;  /* 0x00000012221c0981 */ /* 0x000ee2000c1e1500 */
[C---:B------:R-:W-:Y:S02]  /*2370*/  @P3 LEA R2, P5, R3.reuse, UR26, 0x1 ;  /* 0x0000001a03023c11 */ /* 0x040fe4000f8a08ff */
[----:B------:R-:W-:Y:S01]  /*2380*/  @P4 LEA.HI.X R37, R0, UR27, R7, 0x1, P2 ;  /* 0x0000001b00254c11 */ /* 0x000fe200090f0c07 */
[----:B------:R-:W4:Y:S01]  /*2390*/  @P3 LDG.E R16, desc[UR18][R40.64] ;  /* 0x0000001228103981 */ /* 0x000f22000c1e1900 */
[----:B------:R-:W-:-:S02]  /*23a0*/  @P3 LEA.HI.X R3, R3, UR27, R4, 0x1, P5 ;  /* 0x0000001b03033c11 */ /* 0x000fc4000a8f0c04 */
[----:B------:R-:W-:Y:S01]  /*23b0*/  @P1 IADD3 R0, P2, PT, R31, UR20, RZ ;  /* 0x000000141f001c10 */ /* 0x000fe2000ff5e0ff */
[----:B------:R-:W5:Y:S03]  /*23c0*/  @P4 LDG.E.U16 R30, desc[UR18][R36.64] ;  /* 0x00000012241e4981 */ /* 0x000f66000c1e1500 */
[----:B------:R-:W-:Y:S01]  /*23d0*/  @P1 IADD3.X R7, PT, PT, R11, UR16, RZ, P2, !PT ;  /* 0x000000100b071c10 */ /* 0x000fe200097fe4ff */
[----:B------:R-:W2:Y:S01]  /*23e0*/  @P3 LDG.E.U16 R3, desc[UR18][R2.64] ;  /* 0x0000001202033981 */ /* 0x000ea2000c1e1500 */
[C---:B------:R-:W-:Y:S02]  /*23f0*/  @P1 LEA R42, P2, R0.reuse, UR26, 0x1 ;  /* 0x0000001a002a1c11 */ /* 0x040fe4000f8408ff */
[----:B------:R-:W-:Y:S01]  /*2400*/  MOV R20, RZ ;  /* 0x000000ff00147202 */ /* 0x000fe20000000f00 */
[----:B------:R0:W5:Y:S01]  /*2410*/  @P3 LDG.E R5, desc[UR18][R38.64] ;  /* 0x0000001226053981 */ /* 0x000162000c1e1900 */
[----:B------:R-:W-:Y:S01]  /*2420*/  @P1 LEA.HI.X R43, R0, UR27, R7, 0x1, P2 ;  /* 0x0000001b002b1c11 */ /* 0x000fe200090f0c07 */
[----:B------:R-:W-:-:S03]  /*2430*/  IMAD.WIDE R56, R29, 0x4, R22 ;  /* 0x000000041d387825 */ /* 0x000fc600078e0216 */
[----:B------:R1:W5:Y:S04]  /*2440*/  @P0 LDG.E R20, desc[UR18][R8.64] ;  /* 0x0000001208140981 */ /* 0x000368000c1e1900 */
[----:B------:R-:W5:Y:S01]  /*2450*/  @P1 LDG.E.U16 R42, desc[UR18][R42.64] ;  /* 0x000000122a2a1981 */ /* 0x000f62000c1e1500 */
[----:B0-----:R-:W-:-:S03]  /*2460*/  IMAD.WIDE R38, R31, 0x4, R22 ;  /* 0x000000041f267825 */ /* 0x001fc600078e0216 */
[----:B------:R-:W5:Y:S01]  /*2470*/  @P4 LDG.E R17, desc[UR18][R56.64] ;  /* 0x0000001238114981 */ /* 0x000f62000c1e1900 */
[----:B------:R-:W-:Y:S02]  /*2480*/  IMAD.MOV.U32 R10, RZ, RZ, RZ ;  /* 0x000000ffff0a7224 */ /* 0x000fe400078e00ff */
[----:B------:R-:W-:Y:S01]  /*2490*/  IMAD.WIDE R44, R21, 0x4, R26 ;  /* 0x00000004152c7825 */ /* 0x000fe200078e021a */
[----:B------:R-:W5:Y:S01]  /*24a0*/  @P1 LDG.E R15, desc[UR18][R38.64] ;  /* 0x00000012260f1981 */ /* 0x000f62000c1e1900 */
[----:B-1----:R-:W-:-:S03]  /*24b0*/  CS2R R8, SRZ ;  /* 0x0000000000087805 */ /* 0x002fc6000001ff00 */
[----:B------:R0:W5:Y:S01]  /*24c0*/  @P0 LDG.E R10, desc[UR18][R44.64] ;  /* 0x000000122c0a0981 */ /* 0x000162000c1e1900 */
[----:B------:R-:W-:Y:S01]  /*24d0*/  IMAD.MOV.U32 R2, RZ, RZ, RZ ;  /* 0x000000ffff027224 */ /* 0x000fe200078e00ff */
[----:B------:R-:W-:Y:S01]  /*24e0*/  MOV R0, RZ ;  /* 0x000000ff00007202 */ /* 0x000fe20000000f00 */
[----:B------:R-:W-:Y:S02]  /*24f0*/  IMAD.MOV.U32 R7, RZ, RZ, RZ ;  /* 0x000000ffff077224 */ /* 0x000fe400078e00ff */
[----:B------:R-:W-:-:S04]  /*2500*/  IMAD.WIDE R58, R21, 0x4, R24 ;  /* 0x00000004153a7825 */ /* 0x000fc800078e0218 */
[C---:B------:R-:W-:Y:S01]  /*2510*/  IMAD.WIDE R36, R31.reuse, 0x4, R26 ;  /* 0x000000041f247825 */ /* 0x040fe200078e021a */
[----:B------:R-:W5:Y:S03]  /*2520*/  @P0 LDG.E R9, desc[UR18][R58.64] ;  /* 0x000000123a090981 */ /* 0x000f66000c1e1900 */
[----:B------:R-:W-:Y:S01]  /*2530*/  IMAD.WIDE R34, R31, 0x4, R24 ;  /* 0x000000041f227825 */ /* 0x000fe200078e0218 */
[----:B------:R-:W5:Y:S03]  /*2540*/  @P1 LDG.E R2, desc[UR18][R36.64] ;  /* 0x0000001224021981 */ /* 0x000f66000c1e1900 */
[C---:B------:R-:W-:Y:S01]  /*2550*/  IMAD.WIDE R46, R29.reuse, 0x4, R26 ;  /* 0x000000041d2e7825 */ /* 0x040fe200078e021a */
[----:B------:R-:W5:Y:S03]  /*2560*/  @P1 LDG.E R0, desc[UR18][R34.64] ;  /* 0x0000001222001981 */ /* 0x000f66000c1e1900 */
[----:B0-----:R-:W-:Y:S01]  /*2570*/  IMAD.WIDE R44, R29, 0x4, R24 ;  /* 0x000000041d2c7825 */ /* 0x001fe200078e0218 */
[----:B------:R-:W5:Y:S04]  /*2580*/  @P4 LDG.E R8, desc[UR18][R46.64] ;  /* 0x000000122e084981 */ /* 0x000f68000c1e1900 */
[----:B------:R-:W5:Y:S01]  /*2590*/  @P4 LDG.E R7, desc[UR18][R44.64] ;  /* 0x000000122c074981 */ /* 0x000f62000c1e1900 */
[----:B------:R-:W-:Y:S01]  /*25a0*/  HFMA2 R43, -RZ, RZ, 0, 0 ;  /* 0x00000000ff2b7431 */ /* 0x000fe200000001ff */
[----:B------:R-:W-:-:S02]  /*25b0*/  MOV R4, RZ ;  /* 0x000000ff00047202 */ /* 0x000fc40000000f00 */
[----:B------:R-:W-:Y:S02]  /*25c0*/  ISETP.LT.U32.AND P2, PT, R21, UR12, PT ;  /* 0x0000000c15007c0c */ /* 0x000fe4000bf41070 */
[----:B------:R-:W-:-:S04]  /*25d0*/  MOV R49, UR13 ;  /* 0x0000000d00317c02 */ /* 0x000fc80008000f00 */
[----:B------:R-:W-:Y:S01]  /*25e0*/  ISETP.GT.AND.EX P2, PT, R49, R14, PT, P2 ;  /* 0x0000000e3100720c */ /* 0x000fe20003f44320 */
[----:B------:R-:W-:Y:S01]  /*25f0*/  BSSY.RECONVERGENT B2, `(.L_x_1325) ;  /* 0x000006e000027945 */ /* 0x000fe20003800200 */
[----:B--2---:R-:W-:Y:S02]  /*2600*/  @P3 IMAD.U32 R43, R3, 0x10000, RZ ;  /* 0x00010000032b3824 */ /* 0x004fe400078e00ff */
[----:B------:R-:W-:Y:S02]  /*2610*/  IMAD.MOV.U32 R3, RZ, RZ, RZ ;  /* 0x000000ffff037224 */ /* 0x000fe400078e00ff */
[----:B----4-:R-:W-:Y:S01]  /*2620*/  FFMA R43, R16, UR11, R43 ;  /* 0x0000000b102b7c23 */ /* 0x010fe2000800002b */
[----:B---3--:R-:W-:Y:S01]  /*2630*/  @P0 IMAD.U32 R3, R28, 0x10000, RZ ;  /* 0x000100001c030824 */ /* 0x008fe200078e00ff */
[----:B-----5:R-:W-:Y:S01]  /*2640*/  @P4 SHF.L.U32 R4, R30, 0x10, RZ ;  /* 0x000000101e044819 */ /* 0x020fe200000006ff */
[----:B------:R-:W-:Y:S02]  /*2650*/  IMAD.MOV.U32 R28, RZ, RZ, RZ ;  /* 0x000000ffff1c7224 */ /* 0x000fe400078e00ff */
[----:B------:R-:W-:Y:S01]  /*2660*/  FMUL R30, R43, UR29 ;  /* 0x0000001d2b1e7c20 */ /* 0x000fe20008400000 */
[----:B------:R-:W-:Y:S01]  /*2670*/  FFMA R3, R20, UR11, R3 ;  /* 0x0000000b14037c23 */ /* 0x000fe20008000003 */
[----:B------:R-:W-:-:S02]  /*2680*/  @P1 SHF.L.U32 R28, R42, 0x10, RZ ;  /* 0x000000102a1c1819 */ /* 0x000fc400000006ff */
[----:B------:R-:W-:Y:S01]  /*2690*/  FMUL R32, R43, R30 ;  /* 0x0000001e2b207220 */ /* 0x000fe20000400000 */
[----:B------:R-:W-:Y:S01]  /*26a0*/  FMUL R30, R3, UR29 ;  /* 0x0000001d031e7c20 */ /* 0x000fe20008400000 */
[----:B------:R-:W-:Y:S01]  /*26b0*/  FMUL R49, R43, UR28 ;  /* 0x0000001c2b317c20 */ /* 0x000fe20008400000 */
[----:B------:R-:W-:Y:S01]  /*26c0*/  FMUL R43, R3, UR28 ;  /* 0x0000001c032b7c20 */ /* 0x000fe20008400000 */
[----:B------:R-:W-:Y:S01]  /*26d0*/  FFMA R4, R17, UR11, R4 ;  /* 0x0000000b11047c23 */ /* 0x000fe20008000004 */
[----:B------:R-:W-:Y:S01]  /*26e0*/  FFMA R28, R15, UR11, R28 ;  /* 0x0000000b0f1c7c23 */ /* 0x000fe2000800001c */
[----:B------:R-:W-:-:S03]  /*26f0*/  FMUL R30, R3, R30 ;  /* 0x0000001e031e7220 */ /* 0x000fc60000400000 */
[----:B------:R-:W-:Y:S01]  /*2700*/  FMUL R3, R28, UR29 ;  /* 0x0000001d1c037c20 */ /* 0x000fe20008400000 */
[----:B------:R-:W-:Y:S01]  /*2710*/  FFMA R10, R10, UR15, R43 ;  /* 0x0000000f0a0a7c23 */ /* 0x000fe2000800002b */
[----:B------:R-:W-:Y:S01]  /*2720*/  FMUL R43, R4, UR29 ;  /* 0x0000001d042b7c20 */ /* 0x000fe20008400000 */
[----:B------:R-:W-:Y:S01]  /*2730*/  FFMA R6, R6, UR15, R49 ;  /* 0x0000000f06067c23 */ /* 0x000fe20008000031 */
[----:B------:R-:W-:Y:S01]  /*2740*/  FMUL R51, R28, R3 ;  /* 0x000000031c337220 */ /* 0x000fe20000400000 */
[----:B------:R-:W-:Y:S01]  /*2750*/  FMUL R3, R4, UR28 ;  /* 0x0000001c04037c20 */ /* 0x000fe20008400000 */
[----:B------:R-:W-:Y:S01]  /*2760*/  FMUL R49, R28, UR28 ;  /* 0x0000001c1c317c20 */ /* 0x000fe20008400000 */
[----:B------:R-:W-:Y:S01]  /*2770*/  FMUL R4, R4, R43 ;  /* 0x0000002b04047220 */ /* 0x000fe20000400000 */
[----:B------:R-:W-:Y:S01]  /*2780*/  FFMA R5, R5, UR34, R32 ;  /* 0x0000002205057c23 */ /* 0x000fe20008000020 */
[----:B------:R-:W-:Y:S01]  /*2790*/  FFMA R9, R9, UR34, R30 ;  /* 0x0000002209097c23 */ /* 0x000fe2000800001e */
[----:B------:R-:W-:Y:S01]  /*27a0*/  FFMA R2, R2, UR15, R49 ;  /* 0x0000000f02027c23 */ /* 0x000fe20008000031 */
[----:B------:R-:W-:Y:S01]  /*27b0*/  FFMA R0, R0, UR34, R51 ;  /* 0x0000002200007c23 */ /* 0x000fe20008000033 */
[----:B------:R-:W-:Y:S01]  /*27c0*/  FFMA R8, R8, UR15, R3 ;  /* 0x0000000f08087c23 */ /* 0x000fe20008000003 */
[----:B------:R-:W-:Y:S01]  /*27d0*/  FFMA R7, R7, UR34, R4 ;  /* 0x0000002207077c23 */ /* 0x000fe20008000004 */
[----:B------:R-:W-:Y:S06]  /*27e0*/  @!P2 BRA `(.L_x_1326) ;  /* 0x000000040038a947 */ /* 0x000fec0003800000 */
        /* <DEDUP_REMOVED lines=15> */
.L_x_1328:
[----:B------:R-:W-:Y:S05]  /*28e0*/  BSYNC.RECONVERGENT B3 ;  /* 0x0000000000037941 */ /* 0x000fea0003800200 */
.L_x_1327:
        /* <DEDUP_REMOVED lines=8> */
.L_x_1330:
[C---:B------:R-:W-:Y:S01]  /*2970*/  FMUL.FTZ R48, R4.reuse, R3 ;  /* 0x0000000304307220 */ /* 0x040fe20000410000 */
[----:B------:R-:W-:-:S03]  /*2980*/  FMUL.FTZ R4, R4, 0.5 ;  /* 0x3f00000004047820 */ /* 0x000fc60000410000 */
[----:B------:R-:W-:-:S04]  /*2990*/  FFMA R3, -R48, R48, R3 ;  /* 0x0000003030037223 */ /* 0x000fc80000000103 */
[----:B------:R-:W-:-:S07]  /*29a0*/  FFMA R48, R3, R4, R48 ;  /* 0x0000000403307223 */ /* 0x000fce0000000030 */
.L_x_1331:
[----:B------:R-:W-:Y:S05]  /*29b0*/  BSYNC.RECONVERGENT B0 ;  /* 0x0000000000007941 */ /* 0x000fea0003800200 */
.L_x_1329:
        /* <DEDUP_REMOVED lines=17> */
.L_x_1333:
[----:B------:R-:W-:Y:S05]  /*2ad0*/  BSYNC.RECONVERGENT B3 ;  /* 0x0000000000037941 */ /* 0x000fea0003800200 */
.L_x_1332:
        /* <DEDUP_REMOVED lines=11> */
[----:B------:R-:W-:Y:S05]  /*2b90*/  CALL.REL.NOINC `($__internal_32_$__cuda_sm3x_div_rn_noftz_f32_slowpath) ;  /* 0x0000001800487944 */ /* 0x000fea0003c00000 */
.L_x_1335:
[----:B------:R-:W-:Y:S05]  /*2ba0*/  BSYNC.RECONVERGENT B3 ;  /* 0x0000000000037941 */ /* 0x000fea0003800200 */
.L_x_1334:
[----:B------:R-:W-:Y:S01]  /*2bb0*/  SHF.L.U32 R48, R21, 0x2, RZ ;  /* 0x0000000215307819 */ /* 0x000fe200000006ff */
[----:B------:R-:W-:Y:S01]  /*2bc0*/  FFMA R3, -R3, UR36, R20 ;  /* 0x0000002403037c23 */ /* 0x000fe20008000114 */
[----:B------:R-:W-:Y:S01]  /*2bd0*/  IMAD.U32 R42, RZ, RZ, UR6 ;  /* 0x00000006ff2a7e24 */ /* 0x000fe2000f8e00ff */
[----:B------:R-:W-:Y:S02]  /*2be0*/  SHF.L.U64.HI R20, R21, 0x2, R14 ;  /* 0x0000000215147819 */ /* 0x000fe4000001020e */
[C---:B------:R-:W-:Y:S01]  /*2bf0*/  IADD3 R50, P0, PT, R48.reuse, UR14, RZ ;  /* 0x0000000e30327c10 */ /* 0x040fe2000ff1e0ff */
[----:B------:R-:W-:Y:S01]  /*2c00*/  FMUL R4, R3, UR17 ;  /* 0x0000001103047c20 */ /* 0x000fe20008400000 */
[----:B------:R-:W-:Y:S02]  /*2c10*/  IADD3 R48, P1, PT, R48, UR32, RZ ;  /* 0x0000002030307c10 */ /* 0x000fe4000ff3e0ff */
[----:B------:R-:W-:Y:S02]  /*2c20*/  MOV R43, UR7 ;  /* 0x00000007002b7c02 */ /* 0x000fe40008000f00 */
[----:B------:R-:W-:-:S02]  /*2c30*/  IADD3 R42, P2, P5, R42, UR20, R21 ;  /* 0x000000142a2a7c10 */ /* 0x000fc4000fd5e015 */
[C---:B------:R-:W-:Y:S02]  /*2c40*/  IADD3.X R51, PT, PT, R20.reuse, UR10, RZ, P0, !PT ;  /* 0x0000000a14337c10 */ /* 0x040fe400087fe4ff */
[----:B------:R-:W-:Y:S02]  /*2c50*/  IADD3.X R49, PT, PT, R20, UR8, RZ, P1, !PT ;  /* 0x0000000814317c10 */ /* 0x000fe40008ffe4ff */
[----:B------:R-:W-:Y:S01]  /*2c60*/  IADD3.X R43, PT, PT, R43, UR16, R14, P2, P5 ;  /* 0x000000102b2b7c10 */ /* 0x000fe200097ea40e */
[----:B------:R0:W-:Y:S01]  /*2c70*/  STG.E desc[UR18][R50.64], R3 ;  /* 0x0000000332007986 */ /* 0x0001e2000c101912 */
[----:B------:R-:W-:Y:S02]  /*2c80*/  F2FP.SATFINITE.E4M3.F32.PACK_AB_MERGE_C R53, RZ, R4, RZ ;  /* 0x00000004ff35723e */ /* 0x000fe400048070ff */
[----:B------:R-:W-:Y:S01]  /*2c90*/  FMNMX R18, R18, |R3|, !PT ;  /* 0x4000000312127209 */ /* 0x000fe20007800000 */
[----:B------:R0:W-:Y:S04]  /*2ca0*/  STG.E desc[UR18][R48.64], R10 ;  /* 0x0000000a30007986 */ /* 0x0001e8000c101912 */
[----:B------:R0:W-:Y:S04]  /*2cb0*/  STG.E desc[UR18][R58.64], R9 ;  /* 0x000000093a007986 */ /* 0x0001e8000c101912 */
[----:B------:R0:W-:Y:S02]  /*2cc0*/  STG.E.U8 desc[UR18][R42.64], R53 ;  /* 0x000000352a007986 */ /* 0x0001e4000c101112 */
.L_x_1326:
[----:B------:R-:W-:Y:S05]  /*2cd0*/  BSYNC.RECONVERGENT B2 ;  /* 0x0000000000027941 */ /* 0x000fea0003800200 */
.L_x_1325:
[----:B------:R-:W-:Y:S04]  /*2ce0*/  BSSY.RECONVERGENT B2, `(.L_x_1336) ;  /* 0x000004a000027945 */ /* 0x000fe80003800200 */
[----:B------:R-:W-:Y:S05]  /*2cf0*/  @!P4 BRA `(.L_x_1337) ;  /* 0x000000040020c947 */ /* 0x000fea0003800000 */
        /* <DEDUP_REMOVED lines=15> */
.L_x_1339:
[----:B------:R-:W-:Y:S05]  /*2df0*/  BSYNC.RECONVERGENT B3 ;  /* 0x0000000000037941 */ /* 0x000fea0003800200 */
.L_x_1338:
        /* <DEDUP_REMOVED lines=8> */
.L_x_1341:
[C---:B------:R-:W-:Y:S01]  /*2e80*/  FMUL.FTZ R48, R4.reuse, R3 ;  /* 0x0000000304307220 */ /* 0x040fe20000410000 */
[----:B------:R-:W-:-:S03]  /*2e90*/  FMUL.FTZ R4, R4, 0.5 ;  /* 0x3f00000004047820 */ /* 0x000fc60000410000 */
[----:B------:R-:W-:-:S04]  /*2ea0*/  FFMA R3, -R48, R48, R3 ;  /* 0x0000003030037223 */ /* 0x000fc80000000103 */
[----:B------:R-:W-:-:S07]  /*2eb0*/  FFMA R48, R3, R4, R48 ;  /* 0x0000000403307223 */ /* 0x000fce0000000030 */
.L_x_1342:
[----:B------:R-:W-:Y:S05]  /*2ec0*/  BSYNC.RECONVERGENT B0 ;  /* 0x0000000000007941 */ /* 0x000fea0003800200 */
.L_x_1340:
        /* <DEDUP_REMOVED lines=17> */
.L_x_1344:
[----:B------:R-:W-:Y:S05]  /*2fe0*/  BSYNC.RECONVERGENT B3 ;  /* 0x0000000000037941 */ /* 0x000fea0003800200 */
.L_x_1343:
        /* <DEDUP_REMOVED lines=12> */
.L_x_1346:
[----:B------:R-:W-:Y:S05]  /*30b0*/  BSYNC.RECONVERGENT B3 ;  /* 0x0000000000037941 */ /* 0x000fea0003800200 */
.L_x_1345:
[----:B------:R-:W-:Y:S01]  /*30c0*/  FFMA R3, -R3, UR36, R17 ;  /* 0x0000002403037c23 */ /* 0x000fe20008000111 */
[----:B------:R-:W-:Y:S01]  /*30d0*/  MOV R42, UR6 ;  /* 0x00000006002a7c02 */ /* 0x000fe20008000f00 */
[----:B------:R-:W-:Y:S02]  /*30e0*/  IMAD.U32 R10, RZ, RZ, UR7 ;  /* 0x00000007ff0a7e24 */ /* 0x000fe4000f8e00ff */
[----:B------:R-:W-:Y:S01]  /*30f0*/  FMUL R4, R3, UR17 ;  /* 0x0000001103047c20 */ /* 0x000fe20008400000 */
[----:B------:R-:W-:Y:S01]  /*3100*/  IADD3 R42, P0, P1, R42, UR20, R29 ;  /* 0x000000142a2a7c10 */ /* 0x000fe2000f91e01d */
[----:B------:R1:W-:Y:S01]  /*3110*/  STG.E desc[UR18][R56.64], R3 ;  /* 0x0000000338007986 */ /* 0x0003e2000c101912 */
[----:B------:R-:W-:Y:S02]  /*3120*/  FMNMX R18, R18, |R3|, !PT ;  /* 0x4000000312127209 */ /* 0x000fe40007800000 */
[----:B------:R-:W-:Y:S01]  /*3130*/  IADD3.X R43, PT, PT, R10, UR16, R13, P0, P1 ;  /* 0x000000100a2b7c10 */ /* 0x000fe200087e240d */
[----:B------:R1:W-:Y:S01]  /*3140*/  STG.E desc[UR18][R46.64], R8 ;  /* 0x000000082e007986 */ /* 0x0003e2000c101912 */
[----:B------:R-:W-:-:S03]  /*3150*/  F2FP.SATFINITE.E4M3.F32.PACK_AB_MERGE_C R9, RZ, R4, RZ ;  /* 0x00000004ff09723e */ /* 0x000fc600048070ff */
[----:B------:R1:W-:Y:S04]  /*3160*/  STG.E desc[UR18][R44.64], R7 ;  /* 0x000000072c007986 */ /* 0x0003e8000c101912 */
[----:B------:R1:W-:Y:S02]  /*3170*/  STG.E.U8 desc[UR18][R42.64], R9 ;  /* 0x000000092a007986 */ /* 0x0003e4000c101112 */
.L_x_1337:
[----:B------:R-:W-:Y:S05]  /*3180*/  BSYNC.RECONVERGENT B2 ;  /* 0x0000000000027941 */ /* 0x000fea0003800200 */
.L_x_1336:
[----:B------:R-:W-:Y:S04]  /*3190*/  BSSY.RECONVERGENT B2, `(.L_x_1347) ;  /* 0x0000050000027945 */ /* 0x000fe80003800200 */
[----:B------:R-:W-:Y:S05]  /*31a0*/  @!P3 BRA `(.L_x_1348) ;  /* 0x000000040038b947 */ /* 0x000fea0003800000 */
[----:B0-----:R-:W1:Y:S01]  /*31b0*/  LDC R10, c[0x0][0x11e0] ;  /* 0x00047800ff0a7b82 */ /* 0x001e620000000800 */
[----:B------:R-:W-:Y:S01]  /*31c0*/  BSSY.RECONVERGENT B3, `(.L_x_1349) ;  /* 0x000000e000037945 */ /* 0x000fe20003800200 */
[----:B-1----:R-:W0:Y:S08]  /*31d0*/  MUFU.RCP R3, R10 ;  /* 0x0000000a00037308 */ /* 0x002e300000001000 */
        /* <DEDUP_REMOVED lines=12> */
.L_x_1350:
[----:B------:R-:W-:Y:S05]  /*32a0*/  BSYNC.RECONVERGENT B3 ;  /* 0x0000000000037941 */ /* 0x000fea0003800200 */
.L_x_1349:
        /* <DEDUP_REMOVED lines=8> */
.L_x_1352:
[C---:B-1----:R-:W-:Y:S01]  /*3330*/  FMUL.FTZ R48, R4.reuse, R3 ;  /* 0x0000000304307220 */ /* 0x042fe20000410000 */
[----:B------:R-:W-:-:S03]  /*3340*/  FMUL.FTZ R4, R4, 0.5 ;  /* 0x3f00000004047820 */ /* 0x000fc60000410000 */
[----:B------:R-:W-:-:S04]  /*3350*/  FFMA R3, -R48, R48, R3 ;  /* 0x0000003030037223 */ /* 0x000fc80000000103 */
[----:B------:R-:W-:-:S07]  /*3360*/  FFMA R48, R3, R4, R48 ;  /* 0x0000000403307223 */ /* 0x000fce0000000030 */
.L_x_1353:
[----:B------:R-:W-:Y:S05]  /*3370*/  BSYNC.RECONVERGENT B0 ;  /* 0x0000000000007941 */ /* 0x000fea0003800200 */
.L_x_1351:
        /* <DEDUP_REMOVED lines=17> */
.L_x_1355:
[----:B------:R-:W-:Y:S05]  /*3490*/  BSYNC.RECONVERGENT B3 ;  /* 0x0000000000037941 */ /* 0x000fea0003800200 */
.L_x_1354:
        /* <DEDUP_REMOVED lines=11> */
[----:B------:R-:W-:Y:S05]  /*3550*/  CALL.REL.NOINC `($__internal_32_$__cuda_sm3x_div_rn_noftz_f32_slowpath) ;  /* 0x0000000c00d87944 */ /* 0x000fea0003c00000 */
.L_x_1357:
[----:B------:R-:W-:Y:S05]  /*3560*/  BSYNC.RECONVERGENT B3 ;  /* 0x0000000000037941 */ /* 0x000fea0003800200 */
.L_x_1356:
[----:B------:R-:W-:Y:S01]  /*3570*/  FFMA R3, -R3, UR36, R16 ;  /* 0x0000002403037c23 */ /* 0x000fe20008000110 */
[C---:B------:R-:W-:Y:S01]  /*3580*/  IMAD.SHL.U32 R16, R33.reuse, 0x4, RZ ;  /* 0x0000000421107824 */ /* 0x040fe200078e00ff */
[----:B------:R-:W-:Y:S01]  /*3590*/  MOV R42, UR6 ;  /* 0x00000006002a7c02 */ /* 0x000fe20008000f00 */
[----:B------:R-:W-:Y:S01]  /*35a0*/  IMAD.U32 R7, RZ, RZ, UR7 ;  /* 0x00000007ff077e24 */ /* 0x000fe2000f8e00ff */
[----:B------:R-:W-:Y:S01]  /*35b0*/  SHF.L.U64.HI R10, R33, 0x2, R12 ;  /* 0x00000002210a7819 */ /* 0x000fe2000001020c */
[----:B------:R-:W-:Y:S01]  /*35c0*/  FMUL R4, R3, UR17 ;  /* 0x0000001103047c20 */ /* 0x000fe20008400000 */
[C---:B------:R-:W-:Y:S01]  /*35d0*/  IADD3 R8, P0, PT, R16.reuse, UR32, RZ ;  /* 0x0000002010087c10 */ /* 0x040fe2000ff1e0ff */
[----:B------:R2:W-:Y:S01]  /*35e0*/  STG.E desc[UR18][R40.64], R3 ;  /* 0x0000000328007986 */ /* 0x0005e2000c101912 */
[----:B------:R-:W-:Y:S02]  /*35f0*/  IADD3 R16, P1, PT, R16, UR33, RZ ;  /* 0x0000002110107c10 */ /* 0x000fe4000ff3e0ff */
        /* <DEDUP_REMOVED lines=8> */
[----:B------:R2:W-:Y:S02]  /*3680*/  STG.E.U8 desc[UR18][R42.64], R7 ;  /* 0x000000072a007986 */ /* 0x0005e4000c101112 */
.L_x_1348:
[----:B------:R-:W-:Y:S05]  /*3690*/  BSYNC.RECONVERGENT B2 ;  /* 0x0000000000027941 */ /* 0x000fea0003800200 */
.L_x_1347:
[----:B------:R-:W-:Y:S01]  /*36a0*/  ISETP.LT.U32.AND P0, PT, R31, UR12, PT ;  /* 0x0000000c1f007c0c */ /* 0x000fe2000bf01070 */
[----:B------:R-:W-:Y:S01]  /*36b0*/  BSSY.RECONVERGENT B2, `(.L_x_1358) ;  /* 0x000004c000027945 */ /* 0x000fe20003800200 */
[----:B------:R-:W-:-:S04]  /*36c0*/  MOV R4, UR13 ;  /* 0x0000000d00047c02 */ /* 0x000fc80008000f00 */
[----:B------:R-:W-:-:S13]  /*36d0*/  ISETP.GT.AND.EX P0, PT, R4, R11, PT, P0 ;  /* 0x0000000b0400720c */ /* 0x000fda0003f04300 */
[----:B------:R-:W-:Y:S05]  /*36e0*/  @!P0 BRA `(.L_x_1359) ;  /* 0x0000000400208947 */ /* 0x000fea0003800000 */
[----:B-12---:R-:W1:Y:S01]  /*36f0*/  LDC R7, c[0x0][0x11e0] ;  /* 0x00047800ff077b82 */ /* 0x006e620000000800 */
        /* <DEDUP_REMOVED lines=14> */
.L_x_1361:
[----:B------:R-:W-:Y:S05]  /*37e0*/  BSYNC.RECONVERGENT B3 ;  /* 0x0000000000037941 */ /* 0x000fea0003800200 */
.L_x_1360:
        /* <DEDUP_REMOVED lines=8> */
.L_x_1363:
[C---:B-1----:R-:W-:Y:S01]  /*3870*/  FMUL.FTZ R48, R4.reuse, R3 ;  /* 0x0000000304307220 */ /* 0x042fe20000410000 */
[----:B------:R-:W-:-:S03]  /*3880*/  FMUL.FTZ R4, R4, 0.5 ;  /* 0x3f00000004047820 */ /* 0x000fc60000410000 */
[----:B------:R-:W-:-:S04]  /*3890*/  FFMA R3, -R48, R48, R3 ;  /* 0x0000003030037223 */ /* 0x000fc80000000103 */
[----:B------:R-:W-:-:S07]  /*38a0*/  FFMA R48, R3, R4, R48 ;  /* 0x0000000403307223 */ /* 0x000fce0000000030 */
.L_x_1364:
[----:B------:R-:W-:Y:S05]  /*38b0*/  BSYNC.RECONVERGENT B0 ;  /* 0x0000000000007941 */ /* 0x000fea0003800200 */
.L_x_1362:
        /* <DEDUP_REMOVED lines=17> */
.L_x_1366:
[----:B------:R-:W-:Y:S05]  /*39d0*/  BSYNC.RECONVERGENT B3 ;  /* 0x0000000000037941 */ /* 0x000fea0003800200 */
.L_x_1365:
        /* <DEDUP_REMOVED lines=12> */
.L_x_1368:
[----:B------:R-:W-:Y:S05]  /*3aa0*/  BSYNC.RECONVERGENT B3 ;  /* 0x0000000000037941 */ /* 0x000fea0003800200 */
.L_x_1367:
[----:B------:R-:W-:Y:S02]  /*3ab0*/  IMAD.U32 R4, RZ, RZ, UR6 ;  /* 0x00000006ff047e24 */ /* 0x000fe4000f8e00ff */
[----:B------:R-:W-:Y:S01]  /*3ac0*/  FFMA R3, -R3, UR36, R15 ;  /* 0x0000002403037c23 */ /* 0x000fe2000800010f */
[----:B------:R-:W-:-:S03]  /*3ad0*/  MOV R8, UR7 ;  /* 0x0000000700087c02 */ /* 0x000fc60008000f00 */
        /* <DEDUP_REMOVED lines=9> */
.L_x_1359:
[----:B------:R-:W-:Y:S05]  /*3b70*/  BSYNC.RECONVERGENT B2 ;  /* 0x0000000000027941 */ /* 0x000fea0003800200 */
.L_x_1358:
[----:B------:R-:W-:Y:S02]  /*3b80*/  UIADD3 UR4, UP0, UPT, UR30, UR4, URZ ;  /* 0x000000041e047290 */ /* 0x000fe4000ff1e0ff */
[----:B------:R-:W-:Y:S01]  /*3b90*/  IADD3 R21, PT, PT, R21, UR30, RZ ;  /* 0x0000001e15157c10 */ /* 0x000fe2000fffe0ff */
[----:B------:R-:W-:Y:S01]  /*3ba0*/  VIADD R33, R33, UR30 ;  /* 0x0000001e21217c36 */ /* 0x000fe20008000000 */
[----:B------:R-:W-:Y:S01]  /*3bb0*/  IADD3 R31, PT, PT, R31, UR30, RZ ;  /* 0x0000001e1f1f7c10 */ /* 0x000fe2000fffe0ff */
[----:B------:R-:W-:Y:S01]  /*3bc0*/  UIADD3.X UR5, UPT, UPT, URZ, UR5, URZ, UP0, !UPT ;  /* 0x00000005ff057290 */ /* 0x000fe200087fe4ff */
[----:B------:R-:W-:Y:S01]  /*3bd0*/  IADD3 R29, PT, PT, R29, UR30, RZ ;  /* 0x0000001e1d1d7c10 */ /* 0x000fe2000fffe0ff */
[----:B------:R-:W-:-:S04]  /*3be0*/  UISETP.GE.U32.AND UP0, UPT, UR4, UR12, UPT ;  /* 0x0000000c0400728c */ /* 0x000fc8000bf06070 */
[----:B------:R-:W-:-:S09]  /*3bf0*/  UISETP.GE.AND.EX UP0, UPT, UR5, UR13, UPT, UP0 ;  /* 0x0000000d0500728c */ /* 0x000fd2000bf06300 */
[----:B------:R-:W-:Y:S05]  /*3c00*/  BRA.U !UP0, `(.L_x_1369) ;  /* 0xffffffe508547547 */ /* 0x000fea000b83ffff */
.L_x_1278:
[----:B0123--:R-:W0:Y:S01]  /*3c10*/  SHFL.DOWN PT, R3, R18, 0x10, 0x1f ;  /* 0x0a001f0012037f89 */ /* 0x00fe2200000e0000 */
        /* <DEDUP_REMOVED lines=10> */
[----:B------:R-:W0:Y:S02]  /*3cc0*/  SHFL.DOWN PT, R5, R0, 0x4, 0x1f ;  /* 0x08801f0000057f89 */ /* 0x000e2400000e0000 */
[----:B------:R-:W-:Y:S01]  /*3cd0*/  @!P0 IMAD.IADD R3, R4, 0x1, R3 ;  /* 0x0000000104038824 */ /* 0x000fe200078e0203 */
        /* <DEDUP_REMOVED lines=12> */
[----:B------:R-:W-:-:S03]  /*3da0*/  HFMA2 R0, -RZ, RZ, 0, 0 ;  /* 0x00000000ff007431 */ /* 0x000fc600000001ff */
        /* <DEDUP_REMOVED lines=17> */
[----:B------:R-:W-:Y:S01]  /*3ec0*/  IMAD.U32 R2, RZ, RZ, UR24 ;  /* 0x00000018ff027e24 */ /* 0x000fe2000f8e00ff */
[----:B------:R-:W-:-:S05]  /*3ed0*/  MOV R3, UR25 ;  /* 0x0000001900037c02 */ /* 0x000fca0008000f00 */
[----:B------:R0:W-:Y:S02]  /*3ee0*/  REDG.E.MAX.S32.STRONG.GPU desc[UR18][R2.64], R5 ;  /* 0x000000050200798e */ /* 0x0001e4000d12e312 */
.L_x_1370:
[----:B------:R-:W-:Y:S05]  /*3ef0*/  @!P0 EXIT ;  /* 0x000000000000894d */ /* 0x000fea0003800000 */
[----:B------:R-:W-:-:S04]  /*3f00*/  UIADD3 UR4, UPT, UPT, UR17, 0x1800000, URZ ;  /* 0x0180000011047890 */ /* 0x000fc8000fffe0ff */
[----:B------:R-:W-:-:S04]  /*3f10*/  ULOP3.LUT UR4, UR4, 0x7f800000, URZ, 0xc0, !UPT ;  /* 0x7f80000004047892 */ /* 0x000fc8000f8ec0ff */
[----:B------:R-:W-:-:S09]  /*3f20*/  UISETP.GT.U32.AND UP0, UPT, UR4, 0x1ffffff, UPT ;  /* 0x01ffffff0400788c */ /* 0x000fd2000bf04070 */
[----:B------:R-:W-:Y:S05]  /*3f30*/  BRA.U UP0, `(.L_x_1371) ;  /* 0x0000000100107547 */ /* 0x000fea000b800000 */
[----:B------:R-:W-:Y:S02]  /*3f40*/  MOV R0, UR17 ;  /* 0x0000001100007c02 */ /* 0x000fe40008000f00 */
[----:B------:R-:W-:-:S07]  /*3f50*/  MOV R7, 0x3f70 ;  /* 0x00003f7000077802 */ /* 0x000fce0000000f00 */
[----:B0-----:R-:W-:Y:S05]  /*3f60*/  CALL.REL.NOINC `($__internal_30_$__cuda_sm20_rcp_rn_f32_slowpath) ;  /* 0x0000000000287944 */ /* 0x001fea0003c00000 */
[----:B------:R-:W-:Y:S05]  /*3f70*/  BRA `(.L_x_1372) ;  /* 0x0000000000147947 */ /* 0x000fea0003800000 */
.L_x_1371:
[----:B0-----:R-:W0:Y:S01]  /*3f80*/  MUFU.RCP R5, UR17 ;  /* 0x0000001100057d08 */ /* 0x001e220008001000 */
[----:B------:R-:W-:-:S04]  /*3f90*/  IMAD.U32 R0, RZ, RZ, UR17 ;  /* 0x00000011ff007e24 */ /* 0x000fc8000f8e00ff */
[----:B0-----:R-:W-:-:S04]  /*3fa0*/  FFMA R0, R5, R0, -1 ;  /* 0xbf80000005007423 */ /* 0x001fc80000000000 */
[----:B------:R-:W-:-:S04]  /*3fb0*/  FADD.FTZ R0, -R0, -RZ ;  /* 0x800000ff00007221 */ /* 0x000fc80000010100 */
[----:B------:R-:W-:-:S07]  /*3fc0*/  FFMA R5, R5, R0, R5 ;  /* 0x0000000005057223 */ /* 0x000fce0000000005 */
.L_x_1372:
[----:B------:R-:W-:Y:S02]  /*3fd0*/  MOV R2, UR22 ;  /* 0x0000001600027c02 */ /* 0x000fe40008000f00 */
[----:B------:R-:W-:-:S05]  /*3fe0*/  MOV R3, UR23 ;  /* 0x0000001700037c02 */ /* 0x000fca0008000f00 */
[----:B------:R-:W-:Y:S01]  /*3ff0*/  STG.E desc[UR18][R2.64], R5 ;  /* 0x0000000502007986 */ /* 0x000fe2000c101912 */
[----:B------:R-:W-:Y:S05]  /*4000*/  EXIT ;  /* 0x000000000000794d */ /* 0x000fea0003800000 */
        .weak           $__internal_30_$__cuda_sm20_rcp_rn_f32_slowpath
        .type           $__internal_30_$__cuda_sm20_rcp_rn_f32_slowpath,@function
        .size           $__internal_30_$__cuda_sm20_rcp_rn_f32_slowpath,($__internal_31_$__cuda_sm20_sqrt_rn_f32_slowpath - $__internal_30_$__cuda_sm20_rcp_rn_f32_slowpath)
$__internal_30_$__cuda_sm20_rcp_rn_f32_slowpath:
        /* <DEDUP_REMOVED lines=15> */
.L_x_1373:
[----:B------:R-:W-:-:S04]  /*4100*/  IADD3 R9, PT, PT, R8, -0xfd, RZ ;  /* 0xffffff0308097810 */ /* 0x000fc80007ffe0ff */
[----:B------:R-:W-:-:S13]  /*4110*/  ISETP.GT.U32.AND P0, PT, R9, 0x1, PT ;  /* 0x000000010900780c */ /* 0x000fda0003f04070 */
[----:B------:R-:W-:Y:S05]  /*4120*/  @P0 BRA `(.L_x_1375) ;  /* 0x0000000000780947 */ /* 0x000fea0003800000 */
[----:B------:R-:W-:Y:S01]  /*4130*/  LOP3.LUT R2, R0, 0x7fffff, RZ, 0xc0, !PT ;  /* 0x007fffff00027812 */ /* 0x000fe200078ec0ff */
[----:B------:R-:W-:-:S03]  /*4140*/  IMAD.MOV.U32 R6, RZ, RZ, 0x3 ;  /* 0x00000003ff067424 */ /* 0x000fc600078e00ff */
[----:B------:R-:W-:Y:S02]  /*4150*/  LOP3.LUT R2, R2, 0x3f800000, RZ, 0xfc, !PT ;  /* 0x3f80000002027812 */ /* 0x000fe400078efcff */
[----:B------:R-:W-:Y:S02]  /*4160*/  SHF.L.U32 R6, R6, R9, RZ ;  /* 0x0000000906067219 */ /* 0x000fe400000006ff */
[----:B------:R-:W0:Y:S02]  /*4170*/  MUFU.RCP R3, R2 ;  /* 0x0000000200037308 */ /* 0x000e240000001000 */
        /* <DEDUP_REMOVED lines=18> */
[----:B------:R-:W-:Y:S01]  /*42a0*/  ISETP.GE.AND P0, PT, R2, RZ, PT ;  /* 0x000000ff0200720c */ /* 0x000fe20003f06270 */
[----:B------:R-:W-:-:S05]  /*42b0*/  VIADD R2, R8, 0xffffff04 ;  /* 0xffffff0408027836 */ /* 0x000fca0000000000 */
[----:B------:R-:W-:-:S07]  /*42c0*/  SHF.R.U32.HI R3, RZ, R2, R3 ;  /* 0x00000002ff037219 */ /* 0x000fce0000011603 */
[----:B------:R-:W-:-:S04]  /*42d0*/  @!P0 IADD3 R3, PT, PT, R3, 0x1, RZ ;  /* 0x0000000103038810 */ /* 0x000fc80007ffe0ff */
[----:B------:R-:W-:-:S04]  /*42e0*/  @!P1 SHF.L.U32 R3, R3, 0x1, RZ ;  /* 0x0000000103039819 */ /* 0x000fc800000006ff */
[----:B------:R-:W-:Y:S01]  /*42f0*/  LOP3.LUT R2, R3, 0x80000000, R0, 0xf8, !PT ;  /* 0x8000000003027812 */ /* 0x000fe200078ef800 */
[----:B------:R-:W-:Y:S06]  /*4300*/  BRA `(.L_x_1374) ;  /* 0x0000000000047947 */ /* 0x000fec0003800000 */
.L_x_1375:
[----:B------:R0:W1:Y:S02]  /*4310*/  MUFU.RCP R2, R0 ;  /* 0x0000000000027308 */ /* 0x0000640000001000 */
.L_x_1374:
[----:B------:R-:W-:Y:S02]  /*4320*/  HFMA2 R3, -RZ, RZ, 0, 0 ;  /* 0x00000000ff037431 */ /* 0x000fe400000001ff */
[----:B-1-3--:R-:W-:Y:S01]  /*4330*/  IMAD.MOV.U32 R5, RZ, RZ, R2 ;  /* 0x000000ffff057224 */ /* 0x00afe200078e0002 */
[----:B------:R-:W-:-:S04]  /*4340*/  MOV R2, R7 ;  /* 0x0000000700027202 */ /* 0x000fc80000000f00 */
[----:B0-2---:R-:W-:Y:S05]  /*4350*/  RET.REL.NODEC R2 `(_Z25multi_tensor_apply_kernelI18TensorListMetadataILi5ELb1EEN18transformer_engine17multi_tensor_adam17AdamFunctorMasterI13__nv_fp8_e4m313__nv_bfloat16flEEJffffffNS3_10adamMode_tEfEEvlPViT_T0_DpT1_) ;  /* 0xffffffbc02287950 */ /* 0x005fea0003c3ffff */
        .weak           $__internal_31_$__cuda_sm20_sqrt_rn_f32_slowpath
        .type           $__internal_31_$__cuda_sm20_sqrt_rn_f32_slowpath,@function
        .size           $__internal_31_$__cuda_sm20_sqrt_rn_f32_slowpath,($__internal_32_$__cuda_sm3x_div_rn_noftz_f32_slowpath - $__internal_31_$__cuda_sm20_sqrt_rn_f32_slowpath)
$__internal_31_$__cuda_sm20_sqrt_rn_f32_slowpath:
        /* <DEDUP_REMOVED lines=13> */
[----:B------:R-:W-:Y:S01]  /*4430*/  @P0 FMUL.FTZ R49, R48, 0.5 ;  /* 0x3f00000030310820 */ /* 0x000fe20000410000 */
[----:B------:R-:W-:Y:S02]  /*4440*/  @!P0 MOV R48, R3 ;  /* 0x0000000300308202 */ /* 0x000fe40000000f00 */
[----:B------:R-:W-:-:S04]  /*4450*/  @P0 FADD.FTZ R43, -R42, -RZ ;  /* 0x800000ff2a2b0221 */ /* 0x000fc80000010100 */
[----:B------:R-:W-:-:S04]  /*4460*/  @P0 FFMA R43, R42, R43, R51 ;  /* 0x0000002b2a2b0223 */ /* 0x000fc80000000033 */
[----:B------:R-:W-:-:S04]  /*4470*/  @P0 FFMA R43, R43, R49, R42 ;  /* 0x000000312b2b0223 */ /* 0x000fc8000000002a */
[----:B------:R-:W-:-:S07]  /*4480*/  @P0 FMUL.FTZ R48, R43, 2.3283064365386962891e-10 ;  /* 0x2f8000002b300820 */ /* 0x000fce0000410000 */
.L_x_1376:
[----:B------:R-:W-:Y:S02]  /*4490*/  HFMA2 R43, -RZ, RZ, 0, 0 ;  /* 0x00000000ff2b7431 */ /* 0x000fe400000001ff */
[----:B------:R-:W-:-:S04]  /*44a0*/  IMAD.MOV.U32 R42, RZ, RZ, R4 ;  /* 0x000000ffff2a7224 */ /* 0x000fc800078e0004 */
[----:B------:R-:W-:Y:S05]  /*44b0*/  RET.REL.NODEC R42 `(_Z25multi_tensor_apply_kernelI18TensorListMetadataILi5ELb1EEN18transformer_engine17multi_tensor_adam17AdamFunctorMasterI13__nv_fp8_e4m313__nv_bfloat16flEEJffffffNS3_10adamMode_tEfEEvlPViT_T0_DpT1_) ;  /* 0xffffffb82ad07950 */ /* 0x000fea0003c3ffff */
        .weak           $__internal_32_$__cuda_sm3x_div_rn_noftz_f32_slowpath
        .type           $__internal_32_$__cuda_sm3x_div_rn_noftz_f32_slowpath,@function
        .size           $__internal_32_$__cuda_sm3x_div_rn_noftz_f32_slowpath,(.L_x_5900 - $__internal_32_$__cuda_sm3x_div_rn_noftz_f32_slowpath)
$__internal_32_$__cuda_sm3x_div_rn_noftz_f32_slowpath:
        /* <DEDUP_REMOVED lines=34> */
.L_x_1378:
        /* <DEDUP_REMOVED lines=18> */
[----:B------:R-:W-:-:S05]  /*4800*/  IADD3 R4, PT, PT, R43, R48, RZ ;  /* 0x000000302b047210 */ /* 0x000fca0007ffe0ff */
[----:B------:R-:W-:-:S05]  /*4810*/  VIADD R43, R4, 0xffffffff ;  /* 0xffffffff042b7836 */ /* 0x000fca0000000000 */
        /* <DEDUP_REMOVED lines=16> */
[----:B------:R-:W-:-:S02]  /*4920*/  ISETP.NE.AND P0, PT, R4, RZ, PT ;  /* 0x000000ff0400720c */ /* 0x000fc40003f05270 */
        /* <DEDUP_REMOVED lines=10> */
[----:B------:R-:W-:-:S05]  /*49d0*/  LOP3.LUT R43, R48, R43, RZ, 0xc0, !PT ;  /* 0x0000002b302b7212 */ /* 0x000fca00078ec0ff */
[----:B------:R-:W-:-:S05]  /*49e0*/  IMAD.IADD R4, R4, 0x1, R43 ;  /* 0x0000000104047824 */ /* 0x000fca00078e022b */
[----:B------:R-:W-:Y:S01]  /*49f0*/  LOP3.LUT R3, R4, R3, RZ, 0xfc, !PT ;  /* 0x0000000304037212 */ /* 0x000fe200078efcff */
[----:B------:R-:W-:Y:S06]  /*4a00*/  BRA `(.L_x_1386) ;  /* 0x0000000000107947 */ /* 0x000fec0003800000 */
.L_x_1385:
[----:B------:R-:W-:-:S04]  /*4a10*/  LOP3.LUT R3, R3, 0x80000000, RZ, 0xc0, !PT ;  /* 0x8000000003037812 */ /* 0x000fc800078ec0ff */
[----:B------:R-:W-:Y:S01]  /*4a20*/  LOP3.LUT R3, R3, 0x7f800000, RZ, 0xfc, !PT ;  /* 0x7f80000003037812 */ /* 0x000fe200078efcff */
[----:B------:R-:W-:Y:S06]  /*4a30*/  BRA `(.L_x_1386) ;  /* 0x0000000000047947 */ /* 0x000fec0003800000 */
.L_x_1384:
[----:B------:R-:W-:-:S07]  /*4a40*/  LEA R3, R48, R3, 0x17 ;  /* 0x0000000330037211 */ /* 0x000fce00078eb8ff */
.L_x_1386:
[----:B------:R-:W-:Y:S05]  /*4a50*/  BSYNC.RECONVERGENT B1 ;  /* 0x0000000000017941 */ /* 0x000fea0003800200 */
.L_x_1383:
[----:B------:R-:W-:Y:S05]  /*4a60*/  BRA `(.L_x_1387) ;  /* 0x0000000000207947 */ /* 0x000fea0003800000 */
.L_x_1382:
[----:B------:R-:W-:-:S04]  /*4a70*/  LOP3.LUT R3, R3, 0x80000000, R4, 0x48, !PT ;  /* 0x8000000003037812 */ /* 0x000fc800078e4804 */
[----:B------:R-:W-:Y:S01]  /*4a80*/  LOP3.LUT R3, R3, 0x7f800000, RZ, 0xfc, !PT ;  /* 0x7f80000003037812 */ /* 0x000fe200078efcff */
[----:B------:R-:W-:Y:S06]  /*4a90*/  BRA `(.L_x_1387) ;  /* 0x0000000000147947 */ /* 0x000fec0003800000 */
.L_x_1381:
[----:B------:R-:W-:Y:S01]  /*4aa0*/  LOP3.LUT R3, R3, 0x80000000, R4, 0x48, !PT ;  /* 0x8000000003037812 */ /* 0x000fe200078e4804 */
[----:B------:R-:W-:Y:S06]  /*4ab0*/  BRA `(.L_x_1387) ;  /* 0x00000000000c7947 */ /* 0x000fec0003800000 */
.L_x_1380:
[----:B------:R-:W0:Y:S01]  /*4ac0*/  MUFU.RSQ R3, -QNAN ;  /* 0xffc0000000037908 */ /* 0x000e220000001400 */
[----:B------:R-:W-:Y:S05]  /*4ad0*/  BRA `(.L_x_1387) ;  /* 0x0000000000047947 */ /* 0x000fea0003800000 */
.L_x_1379:
[----:B------:R-:W-:-:S07]  /*4ae0*/  FADD.FTZ R3, R4, R3 ;  /* 0x0000000304037221 */ /* 0x000fce0000010000 */
.L_x_1387:
[----:B------:R-:W-:Y:S05]  /*4af0*/  BSYNC.RECONVERGENT B0 ;  /* 0x0000000000007941 */ /* 0x000fea0003800200 */
.L_x_1377:
[----:B------:R-:W-:-:S04]  /*4b00*/  HFMA2 R43, -RZ, RZ, 0, 0 ;  /* 0x00000000ff2b7431 */ /* 0x000fc800000001ff */
[----:B0-----:R-:W-:Y:S05]  /*4b10*/  RET.REL.NODEC R42 `(_Z25multi_tensor_apply_kernelI18TensorListMetadataILi5ELb1EEN18transformer_engine17multi_tensor_adam17AdamFunctorMasterI13__nv_fp8_e4m313__nv_bfloat16flEEJffffffNS3_10adamMode_tEfEEvlPViT_T0_DpT1_) ;  /* 0xffffffb42a387950 */ /* 0x001fea0003c3ffff */
.L_x_1388:
        /* <DEDUP_REMOVED lines=14> */
.L_x_5900:


//--------------------- .text._Z25multi_tensor_apply_kernelI18TensorListMetadataILi5ELb1EEN18transformer_engine17multi_tensor_adam17AdamFunctorMasterI13__nv_fp8_e4m36__halfflEEJffffffNS3_10adamMode_tEfEEvlPViT_T0_DpT1_ --------------------------
	.section	.text._Z25multi_tensor_apply_kernelI18TensorListMetadataILi5ELb1EEN18transformer_engine17multi_tensor_adam17AdamFunctorMasterI13__nv_fp8_e4m36__halfflEEJffffffNS3_10adamMode_tEfEEvlPViT_T0_DpT1_,"ax",@progbits
	.align	128
        .global         _Z25multi_tensor_apply_kernelI18TensorListMetadataILi5ELb1EEN18transformer_engine17multi_tensor_adam17AdamFunctorMasterI13__nv_fp8_e4m36__halfflEEJffffffNS3_10adamMode_tEfEEvlPViT_T0_DpT1_
        .type           _Z25multi_tensor_apply_kernelI18TensorListMetadataILi5ELb1EEN18transformer_engine17multi_tensor_adam17AdamFunctorMasterI13__nv_fp8_e4m36__halfflEEJffffffNS3_10adamMode_tEfEEvlPViT_T0_DpT1_,@function
        .size           _Z25multi_tensor_apply_kernelI18TensorListMetadataILi5ELb1EEN18transformer_engine17multi_tensor_adam17AdamFunctorMasterI13__nv_fp8_e4m36__halfflEEJffffffNS3_10adamMode_tEfEEvlPViT_T0_DpT1_,(.L_x_5903 - _Z25multi_tensor_apply_kernelI18TensorListMetadataILi5ELb1EEN18transformer_engine17multi_tensor_adam17AdamFunctorMasterI13__nv_fp8_e4m36__halfflEEJffffffNS3_10adamMode_tEfEEvlPViT_T0_DpT1_)
        .other          _Z25multi_tensor_apply_kernelI18TensorListMetadataILi5ELb1EEN18transformer_engine17multi_tensor_adam17AdamFunctorMasterI13__nv_fp8_e4m36__halfflEEJffffffNS3_10adamMode_tEfEEvlPViT_T0_DpT1_,@"STO_CUDA_ENTRY STV_DEFAULT"
_Z25multi_tensor_apply_kernelI18TensorListMetadataILi5ELb1EEN18transformer_engine17multi_tensor_adam17AdamFunctorMasterI13__nv_fp8_e4m36__halfflEEJffffffNS3_10adamMode_tEfEEvlPViT_T0_DpT1_:
.text._Z25multi_tensor_apply_kernelI18TensorListMetadataILi5ELb1EEN18transformer_engine17multi_tensor_adam17AdamFunctorMasterI13__nv_fp8_e4m36__halfflEEJffffffNS3_10adamMode_tEfEEvlPViT_T0_DpT1_:
        /* <DEDUP_REMOVED lines=85> */
.L_x_1435:
        /* <DEDUP_REMOVED lines=18> */
[----:B------:R-:W-:Y:S02]  /*0670*/  ISETP.GT.AND.EX P0, PT, R5, R10, PT, P0 ;  /* 0x0000000a0500720c */ /* 0x000fe40003f04300 */
[----:B------:R-:W-:Y:S01]  /*0680*/  @P3 IADD3 R5, P1, PT, R15, UR20, RZ ;  /* 0x000000140f053c10 */ /* 0x000fe2000ff3e0ff */
[----:B------:R0:W5:Y:S01]  /*0690*/  @P4 LDG.E R40, desc[UR18][R2.64] ;  /* 0x0000001202284981 */ /* 0x000162000c1e1900 */
[----:B------:R-:W-:Y:S02]  /*06a0*/  @P4 IADD3 R0, P2, PT, R17, UR20, RZ ;  /* 0x0000001411004c10 */ /* 0x000fe4000ff5e0ff */
[----:B------:R-:W-:Y:S01]  /*06b0*/  @P3 IADD3.X R20, PT, PT, R13, UR16, RZ, P1, !PT ;  /* 0x000000100d143c10 */ /* 0x000fe20008ffe4ff */
[----:B------:R-:W-:Y:S01]  /*06c0*/  IMAD.WIDE R8, R17, 0x4, R24 ;  /* 0x0000000411087825 */ /* 0x000fe200078e0218 */
[----:B------:R-:W-:-:S03]  /*06d0*/  @P3 LEA R4, P1, R5, UR26, 0x1 ;  /* 0x0000001a05043c11 */ /* 0x000fc6000f8208ff */
[----:B------:R-:W-:Y:S01]  /*06e0*/  IMAD.WIDE R28, R16, 0x4, R26 ;  /* 0x00000004101c7825 */ /* 0x000fe200078e021a */
[----:B------:R-:W-:Y:S01]  /*06f0*/  @P3 LEA.HI.X R5, R5, UR27, R20, 0x1, P1 ;  /* 0x0000001b05053c11 */ /* 0x000fe200088f0c14 */
[----:B------:R-:W5:Y:S01]  /*0700*/  @P4 LDG.E R45, desc[UR18][R8.64] ;  /* 0x00000012082d4981 */ /* 0x000f62000c1e1900 */
[----:B------:R-:W-:Y:S02]  /*0710*/  @P4 IADD3.X R31, PT, PT, R12, UR16, RZ, P2, !PT ;  /* 0x000000100c1f4c10 */ /* 0x000fe400097fe4ff */
[----:B------:R-:W-:Y:S01]  /*0720*/  @P4 LEA R30, P1, R0, UR26, 0x1 ;  /* 0x0000001a001e4c11 */ /* 0x000fe2000f8208ff */
[----:B------:R2:W5:Y:S01]  /*0730*/  @P5 LDG.E R41, desc[UR18][R28.64] ;  /* 0x000000121c295981 */ /* 0x000562000c1e1900 */
[----:B0-----:R-:W-:Y:S02]  /*0740*/  @P5 IADD3 R3, P2, PT, R16, UR20, RZ ;  /* 0x0000001410035c10 */ /* 0x001fe4000ff5e0ff */
[----:B------:R-:W-:Y:S01]  /*0750*/  @P4 LEA.HI.X R31, R0, UR27, R31, 0x1, P1 ;  /* 0x0000001b001f4c11 */ /* 0x000fe200088f0c1f */
[----:B------:R-:W-:Y:S01]  /*0760*/  HFMA2 R21, -RZ, RZ, 0, 0 ;  /* 0x00000000ff157431 */ /* 0x000fe200000001ff */
[----:B------:R-:W-:Y:S01]  /*0770*/  @P0 IADD3 R0, P6, PT, R14, UR20, RZ ;  /* 0x000000140e000c10 */ /* 0x000fe2000ffde0ff */
[----:B------:R0:W5:Y:S01]  /*0780*/  @P4 LDG.E R44, desc[UR18][R6.64] ;  /* 0x00000012062c4981 */ /* 0x000162000c1e1900 */
[----:B------:R-:W-:-:S02]  /*0790*/  @P5 IADD3.X R20, PT, PT, R11, UR16, RZ, P2, !PT ;  /* 0x000000100b145c10 */ /* 0x000fc400097fe4ff */
[----:B------:R-:W-:Y:S01]  /*07a0*/  @P5 LEA R2, P1, R3, UR26, 0x1 ;  /* 0x0000001a03025c11 */ /* 0x000fe2000f8208ff */
[----:B--2---:R-:W-:Y:S01]  /*07b0*/  IMAD.WIDE R28, R15, 0x4, R26 ;  /* 0x000000040f1c7825 */ /* 0x004fe200078e021a */
[----:B------:R-:W-:Y:S01]  /*07c0*/  @P0 IADD3.X R9, PT, PT, R10, UR16, RZ, P6, !PT ;  /* 0x000000100a090c10 */ /* 0x000fe2000b7fe4ff */
[----:B------:R2:W3:Y:S01]  /*07d0*/  @P4 LDG.E.U16 R42, desc[UR18][R30.64] ;  /* 0x000000121e2a4981 */ /* 0x0004e2000c1e1500 */
[C---:B------:R-:W-:Y:S02]  /*07e0*/  @P0 LEA R34, P2, R0.reuse, UR26, 0x1 ;  /* 0x0000001a00220c11 */ /* 0x040fe4000f8408ff */
[----:B------:R-:W-:Y:S02]  /*07f0*/  @P5 LEA.HI.X R3, R3, UR27, R20, 0x1, P1 ;  /* 0x0000001b03035c11 */ /* 0x000fe400088f0c14 */
[----:B------:R-:W4:Y:S01]  /*0800*/  @P3 LDG.E.U16 R20, desc[UR18][R4.64] ;  /* 0x0000001204143981 */ /* 0x000f22000c1e1500 */
[----:B------:R-:W-:Y:S01]  /*0810*/  @P0 LEA.HI.X R35, R0, UR27, R9, 0x1, P2 ;  /* 0x0000001b00230c11 */ /* 0x000fe200090f0c09 */
[----:B------:R-:W-:-:S02]  /*0820*/  IMAD.MOV.U32 R0, RZ, RZ, RZ ;  /* 0x000000ffff007224 */ /* 0x000fc400078e00ff */
[--C-:B0-----:R-:W-:Y:S01]  /*0830*/  IMAD.WIDE R6, R16, 0x4, R24.reuse ;  /* 0x0000000410067825 */ /* 0x101fe200078e0218 */
[----:B------:R-:W-:Y:S01]  /*0840*/  CS2R R48, SRZ ;  /* 0x0000000000307805 */ /* 0x000fe2000001ff00 */
[----:B------:R0:W3:Y:S04]  /*0850*/  @P0 LDG.E.U16 R50, desc[UR18][R34.64] ;  /* 0x0000001222320981 */ /* 0x0000e8000c1e1500 */
[----:B------:R-:W3:Y:S01]  /*0860*/  @P3 LDG.E R0, desc[UR18][R28.64] ;  /* 0x000000121c003981 */ /* 0x000ee2000c1e1900 */
[----:B--2---:R-:W-:Y:S01]  /*0870*/  IMAD.WIDE R30, R15, 0x4, R24 ;  /* 0x000000040f1e7825 */ /* 0x004fe200078e0218 */
[----:B------:R-:W-:Y:S02]  /*0880*/  CS2R R8, SRZ ;  /* 0x0000000000087805 */ /* 0x000fe4000001ff00 */
[----:B------:R-:W-:Y:S01]  /*0890*/  MOV R46, RZ ;  /* 0x000000ff002e7202 */ /* 0x000fe20000000f00 */
[----:B------:R2:W5:Y:S01]  /*08a0*/  @P5 LDG.E R21, desc[UR18][R6.64] ;  /* 0x0000001206155981 */ /* 0x000562000c1e1900 */
[----:B------:R-:W-:-:S03]  /*08b0*/  IMAD.WIDE R32, R14, 0x4, R22 ;  /* 0x000000040e207825 */ /* 0x000fc600078e0216 */
[----:B------:R1:W3:Y:S01]  /*08c0*/  @P5 LDG.E.U16 R43, desc[UR18][R2.64] ;  /* 0x00000012022b5981 */ /* 0x0002e2000c1e1500 */
[----:B0-----:R-:W-:-:S03]  /*08d0*/  IMAD.WIDE R34, R14, 0x4, R26 ;  /* 0x000000040e227825 */ /* 0x001fc600078e021a */
[----:B------:R-:W3:Y:S01]  /*08e0*/  @P3 LDG.E R49, desc[UR18][R30.64] ;  /* 0x000000121e313981 */ /* 0x000ee2000c1e1900 */
[----:B------:R-:W-:Y:S01]  /*08f0*/  IMAD.WIDE R36, R14, 0x4, R24 ;  /* 0x000000040e247825 */ /* 0x000fe200078e0218 */
[----:B--2---:R-:W-:Y:S02]  /*0900*/  CS2R R6, SRZ ;  /* 0x0000000000067805 */ /* 0x004fe4000001ff00 */
[----:B------:R-:W5:Y:S01]  /*0910*/  @P0 LDG.E R8, desc[UR18][R32.64] ;  /* 0x0000001220080981 */ /* 0x000f62000c1e1900 */
[----:B------:R-:W-:Y:S01]  /*0920*/  IMAD.WIDE R38, R15, 0x4, R22 ;  /* 0x000000040f267825 */ /* 0x000fe200078e0216 */
[----:B-1----:R-:W0:Y:S02]  /*0930*/  LDC.64 R2, c[0x0][0x11d8] ;  /* 0x00047600ff027b82 */ /* 0x002e240000000a00 */
[----:B------:R-:W5:Y:S04]  /*0940*/  @P0 LDG.E R6, desc[UR18][R34.64] ;  /* 0x0000001222060981 */ /* 0x000f68000c1e1900 */
[----:B------:R-:W5:Y:S04]  /*0950*/  @P0 LDG.E R7, desc[UR18][R36.64] ;  /* 0x0000001224070981 */ /* 0x000f68000c1e1900 */
[----:B------:R-:W5:Y:S01]  /*0960*/  @P3 LDG.E R46, desc[UR18][R38.64] ;  /* 0x00000012262e3981 */ /* 0x000f62000c1e1900 */
[C---:B------:R-:W-:Y:S01]  /*0970*/  @P5 LEA R4, P1, R16.reuse, UR14, 0x2 ;  /* 0x0000000e10045c11 */ /* 0x040fe2000f8210ff */
[----:B0-----:R-:W0:Y:S03]  /*0980*/  MUFU.RCP R52, R3 ;  /* 0x0000000300347308 */ /* 0x001e260000001000 */
[----:B------:R-:W-:Y:S01]  /*0990*/  @P5 LEA.HI.X R5, R16, UR10, R11, 0x2, P1 ;  /* 0x0000000a10055c11 */ /* 0x000fe200088f140b */
[----:B------:R-:W-:Y:S04]  /*09a0*/  BSSY.RECONVERGENT B2, `(.L_x_1391) ;  /* 0x000001b000027945 */ /* 0x000fe80003800200 */
[----:B------:R1:W5:Y:S01]  /*09b0*/  @P5 LDG.E R9, desc[UR18][R4.64] ;  /* 0x0000001204095981 */ /* 0x000362000c1e1900 */
[----:B0-----:R-:W-:-:S04]  /*09c0*/  FFMA R51, R52, -R3, 1 ;  /* 0x3f80000034337423 */ /* 0x001fc80000000803 */
[----:B------:R-:W-:Y:S01]  /*09d0*/  FFMA R53, R52, R51, R52 ;  /* 0x0000003334357223 */ /* 0x000fe20000000034 */
[----:B-1----:R-:W-:Y:S02]  /*09e0*/  IMAD.MOV.U32 R5, RZ, RZ, RZ ;  /* 0x000000ffff057224 */ /* 0x002fe400078e00ff */
[----:B----4-:R-:W-:-:S05]  /*09f0*/  @P3 HADD2.F32 R48, -RZ, R20.H0_H0 ;  /* 0x20000014ff303230 */ /* 0x010fca0000004100 */
[----:B------:R-:W-:-:S04]  /*0a00*/  FMUL R47, R48, UR28 ;  /* 0x0000001c302f7c20 */ /* 0x000fc80008400000 */
[----:B---3--:R-:W-:-:S04]  /*0a10*/  FFMA R0, R0, UR35, R47 ;  /* 0x0000002300007c23 */ /* 0x008fc8000800002f */
[----:B------:R-:W0:Y:S01]  /*0a20*/  FCHK P1, R0, R3 ;  /* 0x0000000300007302 */ /* 0x000e220000020000 */
[----:B------:R-:W-:Y:S01]  /*0a30*/  FMUL R51, R48, UR29 ;  /* 0x0000001d30337c20 */ /* 0x000fe20008400000 */
[----:B------:R-:W-:Y:S01]  /*0a40*/  FFMA R52, R0, R53, RZ ;  /* 0x0000003500347223 */ /* 0x000fe200000000ff */
[----:B------:R-:W-:Y:S02]  /*0a50*/  HFMA2 R20, -RZ, RZ, 0, 0 ;  /* 0x00000000ff147431 */ /* 0x000fe400000001ff */
[----:B------:R-:W-:Y:S01]  /*0a60*/  FMUL R48, R51, R48 ;  /* 0x0000003033307220 */ /* 0x000fe20000400000 */
[----:B------:R-:W-:Y:S01]  /*0a70*/  FFMA R4, R52, -R3, R0 ;  /* 0x8000000334047223 */ /* 0x000fe20000000000 */
[----:B------:R-:W-:Y:S02]  /*0a80*/  IMAD.MOV.U32 R47, RZ, RZ, RZ ;  /* 0x000000ffff2f7224 */ /* 0x000fe400078e00ff */
[----:B------:R-:W-:Y:S02]  /*0a90*/  @P4 HADD2.F32 R47, -RZ, R42.H0_H0 ;  /* 0x2000002aff2f4230 */ /* 0x000fe40000004100 */
[----:B------:R-:W-:Y:S01]  /*0aa0*/  FFMA R52, R53, R4, R52 ;  /* 0x0000000435347223 */ /* 0x000fe20000000034 */
[----:B------:R-:W-:-:S02]  /*0ab0*/  @P5 HADD2.F32 R20, -RZ, R43.H0_H0 ;  /* 0x2000002bff145230 */ /* 0x000fc40000004100 */
[----:B------:R-:W-:Y:S01]  /*0ac0*/  FFMA R2, R49, R2, R48 ;  /* 0x0000000231027223 */ /* 0x000fe20000000030 */
[----:B------:R-:W-:Y:S01]  /*0ad0*/  @P0 HADD2.F32 R5, -RZ, R50.H0_H0 ;  /* 0x20000032ff050230 */ /* 0x000fe20000004100 */
[----:B0-----:R-:W-:Y:S06]  /*0ae0*/  @!P1 BRA `(.L_x_1392) ;  /* 0x0000000000189947 */ /* 0x001fec0003800000 */
[----:B------:R-:W0:Y:S01]  /*0af0*/  LDCU UR31, c[0x0][0x11dc] ;  /* 0x00023b80ff1f77ac */ /* 0x000e220008000800 */
[----:B------:R-:W-:Y:S02]  /*0b00*/  MOV R4, R0 ;  /* 0x0000000000047202 */ /* 0x000fe40000000f00 */
[----:B------:R-:W-:Y:S01]  /*0b10*/  MOV R42, 0xb40 ;  /* 0x00000b40002a7802 */ /* 0x000fe20000000f00 */
[----:B0-----:R-:W-:-:S07]  /*0b20*/  IMAD.U32 R3, RZ, RZ, UR31 ;  /* 0x0000001fff037e24 */ /* 0x001fce000f8e00ff */
[----:B-----5:R-:W-:Y:S05]  /*0b30*/  CALL.REL.NOINC `($__internal_35_$__cuda_sm3x_div_rn_noftz_f32_slowpath) ;  /* 0x0000003800607944 */ /* 0x020fea0003c00000 */
[----:B------:R-:W-:-:S07]  /*0b40*/  MOV R52, R3 ;  /* 0x0000000300347202 */ /* 0x000fce0000000f00 */
.L_x_1392:
[----:B------:R-:W-:Y:S05]  /*0b50*/  BSYNC.RECONVERGENT B2 ;  /* 0x0000000000027941 */ /* 0x000fea0003800200 */
.L_x_1391:
        /* <DEDUP_REMOVED lines=14> */
[----:B-----5:R-:W-:Y:S05]  /*0c40*/  CALL.REL.NOINC `($__internal_35_$__cuda_sm3x_div_rn_noftz_f32_slowpath) ;  /* 0x00000038001c7944 */ /* 0x020fea0003c00000 */
.L_x_1394:
[----:B------:R-:W-:Y:S05]  /*0c50*/  BSYNC.RECONVERGENT B2 ;  /* 0x0000000000027941 */ /* 0x000fea0003800200 */
.L_x_1393:
[----:B------:R-:W-:Y:S01]  /*0c60*/  VIADD R42, R3, 0xf3000000 ;  /* 0xf3000000032a7836 */ /* 0x000fe20000000000 */
[----:B------:R0:W1:Y:S01]  /*0c70*/  MUFU.RSQ R4, R3 ;  /* 0x0000000300047308 */ /* 0x0000620000001400 */
[----:B------:R-:W-:Y:S03]  /*0c80*/  BSSY.RECONVERGENT B0, `(.L_x_1395) ;  /* 0x000000a000007945 */ /* 0x000fe60003800200 */
[----:B------:R-:W-:-:S13]  /*0c90*/  ISETP.GT.U32.AND P0, PT, R42, 0x727fffff, PT ;  /* 0x727fffff2a00780c */ /* 0x000fda0003f04070 */
[----:B01----:R-:W-:Y:S05]  /*0ca0*/  @!P0 BRA `(.L_x_1396) ;  /* 0x00000000000c8947 */ /* 0x003fea0003800000 */
[----:B------:R-:W-:-:S07]  /*0cb0*/  MOV R4, 0xcd0 ;  /* 0x00000cd000047802 */ /* 0x000fce0000000f00 */
[----:B-----5:R-:W-:Y:S05]  /*0cc0*/  CALL.REL.NOINC `($__internal_34_$__cuda_sm20_sqrt_rn_f32_slowpath) ;  /* 0x0000003400a47944 */ /* 0x020fea0003c00000 */
[----:B------:R-:W-:Y:S05]  /*0cd0*/  BRA `(.L_x_1397) ;  /* 0x0000000000107947 */ /* 0x000fea0003800000 */
.L_x_1396:
[C---:B------:R-:W-:Y:S01]  /*0ce0*/  FMUL.FTZ R48, R4.reuse, R3 ;  /* 0x0000000304307220 */ /* 0x040fe20000410000 */
[----:B------:R-:W-:-:S03]  /*0cf0*/  FMUL.FTZ R4, R4, 0.5 ;  /* 0x3f00000004047820 */ /* 0x000fc60000410000 */
[----:B------:R-:W-:-:S04]  /*0d00*/  FFMA R3, -R48, R48, R3 ;  /* 0x0000003030037223 */ /* 0x000fc80000000103 */
[----:B------:R-:W-:-:S07]  /*0d10*/  FFMA R48, R3, R4, R48 ;  /* 0x0000000403307223 */ /* 0x000fce0000000030 */
.L_x_1397:
[----:B------:R-:W-:Y:S05]  /*0d20*/  BSYNC.RECONVERGENT B0 ;  /* 0x0000000000007941 */ /* 0x000fea0003800200 */
.L_x_1395:
        /* <DEDUP_REMOVED lines=13> */
[----:B-----5:R-:W-:Y:S05]  /*0e00*/  CALL.REL.NOINC `($__internal_35_$__cuda_sm3x_div_rn_noftz_f32_slowpath) ;  /* 0x0000003400ac7944 */ /* 0x020fea0003c00000 */
[----:B------:R-:W-:-:S07]  /*0e10*/  MOV R49, R3 ;  /* 0x0000000300317202 */ /* 0x000fce0000000f00 */
.L_x_1399:
[----:B------:R-:W-:Y:S05]  /*0e20*/  BSYNC.RECONVERGENT B2 ;  /* 0x0000000000027941 */ /* 0x000fea0003800200 */
.L_x_1398:
        /* <DEDUP_REMOVED lines=21> */
[----:B------:R-:W-:Y:S05]  /*0f80*/  CALL.REL.NOINC `($__internal_35_$__cuda_sm3x_div_rn_noftz_f32_slowpath) ;  /* 0x00000034004c7944 */ /* 0x000fea0003c00000 */
[----:B------:R-:W-:-:S07]  /*0f90*/  IMAD.MOV.U32 R46, RZ, RZ, R3 ;  /* 0x000000ffff2e7224 */ /* 0x000fce00078e0003 */
.L_x_1401:
[----:B------:R-:W-:Y:S05]  /*0fa0*/  BSYNC.RECONVERGENT B2 ;  /* 0x0000000000027941 */ /* 0x000fea0003800200 */
.L_x_1400:
        /* <DEDUP_REMOVED lines=14> */
[----:B------:R-:W-:Y:S05]  /*1090*/  CALL.REL.NOINC `($__internal_35_$__cuda_sm3x_div_rn_noftz_f32_slowpath) ;  /* 0x0000003400087944 */ /* 0x000fea0003c00000 */
.L_x_1403:
[----:B------:R-:W-:Y:S05]  /*10a0*/  BSYNC.RECONVERGENT B2 ;  /* 0x0000000000027941 */ /* 0x000fea0003800200 */
.L_x_1402:
[----:B------:R-:W-:Y:S01]  /*10b0*/  IADD3 R42, PT, PT, R3, -0xd000000, RZ ;  /* 0xf3000000032a7810 */ /* 0x000fe20007ffe0ff */
[----:B------:R0:W1:Y:S01]  /*10c0*/  MUFU.RSQ R4, R3 ;  /* 0x0000000300047308 */ /* 0x0000620000001400 */
[----:B------:R-:W-:Y:S02]  /*10d0*/  BSSY.RECONVERGENT B0, `(.L_x_1404) ;  /* 0x000000a000007945 */ /* 0x000fe40003800200 */
[----:B------:R-:W-:-:S13]  /*10e0*/  ISETP.GT.U32.AND P0, PT, R42, 0x727fffff, PT ;  /* 0x727fffff2a00780c */ /* 0x000fda0003f04070 */
[----:B0-----:R-:W-:Y:S05]  /*10f0*/  @!P0 BRA `(.L_x_1405) ;  /* 0x00000000000c8947 */ /* 0x001fea0003800000 */
[----:B-1----:R-:W-:-:S07]  /*1100*/  MOV R4, 0x1120 ;  /* 0x0000112000047802 */ /* 0x002fce0000000f00 */
[----:B------:R-:W-:Y:S05]  /*1110*/  CALL.REL.NOINC `($__internal_34_$__cuda_sm20_sqrt_rn_f32_slowpath) ;  /* 0x0000003000907944 */ /* 0x000fea0003c00000 */
[----:B------:R-:W-:Y:S05]  /*1120*/  BRA `(.L_x_1406) ;  /* 0x0000000000107947 */ /* 0x000fea0003800000 */
.L_x_1405:
[C---:B-1----:R-:W-:Y:S01]  /*1130*/  FMUL.FTZ R48, R4.reuse, R3 ;  /* 0x0000000304307220 */ /* 0x042fe20000410000 */
[----:B------:R-:W-:-:S03]  /*1140*/  FMUL.FTZ R4, R4, 0.5 ;  /* 0x3f00000004047820 */ /* 0x000fc60000410000 */
[----:B------:R-:W-:-:S04]  /*1150*/  FFMA R3, -R48, R48, R3 ;  /* 0x0000003030037223 */ /* 0x000fc80000000103 */
[----:B------:R-:W-:-:S07]  /*1160*/  FFMA R48, R3, R4, R48 ;  /* 0x0000000403307223 */ /* 0x000fce0000000030 */
.L_x_1406:
[----:B------:R-:W-:Y:S05]  /*1170*/  BSYNC.RECONVERGENT B0 ;  /* 0x0000000000007941 */ /* 0x000fea0003800200 */
.L_x_1404:
        /* <DEDUP_REMOVED lines=13> */
[----:B------:R-:W-:Y:S05]  /*1250*/  CALL.REL.NOINC `($__internal_35_$__cuda_sm3x_div_rn_noftz_f32_slowpath) ;  /* 0x0000003000987944 */ /* 0x000fea0003c00000 */
[----:B------:R-:W-:-:S07]  /*1260*/  IMAD.MOV.U32 R49, RZ, RZ, R3 ;  /* 0x000000ffff317224 */ /* 0x000fce00078e0003 */
.L_x_1408:
[----:B------:R-:W-:Y:S05]  /*1270*/  BSYNC.RECONVERGENT B2 ;  /* 0x0000000000027941 */ /* 0x000fea0003800200 */
.L_x_1407:
        /* <DEDUP_REMOVED lines=22> */
[----:B------:R-:W-:-:S07]  /*13e0*/  MOV R20, R3 ;  /* 0x0000000300147202 */ /* 0x000fce0000000f00 */
.L_x_1410:
[----:B------:R-:W-:Y:S05]  /*13f0*/  BSYNC.RECONVERGENT B2 ;  /* 0x0000000000027941 */ /* 0x000fea0003800200 */
.L_x_1409:
        /* <DEDUP_REMOVED lines=14> */
[----:B------:R-:W-:Y:S05]  /*14e0*/  CALL.REL.NOINC `($__internal_35_$__cuda_sm3x_div_rn_noftz_f32_slowpath) ;  /* 0x0000002c00f47944 */ /* 0x000fea0003c00000 */
.L_x_1412:
[----:B------:R-:W-:Y:S05]  /*14f0*/  BSYNC.RECONVERGENT B2 ;  /* 0x0000000000027941 */ /* 0x000fea0003800200 */
.L_x_1411:
[----:B------:R-:W-:Y:S01]  /*1500*/  VIADD R21, R3, 0xf3000000 ;  /* 0xf300000003157836 */ /* 0x000fe20000000000 */
[----:B------:R0:W1:Y:S01]  /*1510*/  MUFU.RSQ R4, R3 ;  /* 0x0000000300047308 */ /* 0x0000620000001400 */
[----:B------:R-:W-:Y:S03]  /*1520*/  BSSY.RECONVERGENT B0, `(.L_x_1413) ;  /* 0x000000a000007945 */ /* 0x000fe60003800200 */
[----:B------:R-:W-:-:S13]  /*1530*/  ISETP.GT.U32.AND P0, PT, R21, 0x727fffff, PT ;  /* 0x727fffff1500780c */ /* 0x000fda0003f04070 */
[----:B01----:R-:W-:Y:S05]  /*1540*/  @!P0 BRA `(.L_x_1414) ;  /* 0x00000000000c8947 */ /* 0x003fea0003800000 */
[----:B------:R-:W-:-:S07]  /*1550*/  MOV R4, 0x1570 ;  /* 0x0000157000047802 */ /* 0x000fce0000000f00 */
[----:B------:R-:W-:Y:S05]  /*1560*/  CALL.REL.NOINC `($__internal_34_$__cuda_sm20_sqrt_rn_f32_slowpath) ;  /* 0x0000002c007c7944 */ /* 0x000fea0003c00000 */
[----:B------:R-:W-:Y:S05]  /*1570*/  BRA `(.L_x_1415) ;  /* 0x0000000000107947 */ /* 0x000fea0003800000 */
.L_x_1414:
[C---:B------:R-:W-:Y:S01]  /*1580*/  FMUL.FTZ R48, R4.reuse, R3 ;  /* 0x0000000304307220 */ /* 0x040fe20000410000 */
[----:B------:R-:W-:-:S03]  /*1590*/  FMUL.FTZ R4, R4, 0.5 ;  /* 0x3f00000004047820 */ /* 0x000fc60000410000 */
[----:B------:R-:W-:-:S04]  /*15a0*/  FFMA R3, -R48, R48, R3 ;  /* 0x0000003030037223 */ /* 0x000fc80000000103 */
[----:B------:R-:W-:-:S07]  /*15b0*/  FFMA R48, R3, R4, R48 ;  /* 0x0000000403307223 */ /* 0x000fce0000000030 */
.L_x_1415:
[----:B------:R-:W-:Y:S05]  /*15c0*/  BSYNC.RECONVERGENT B0 ;  /* 0x0000000000007941 */ /* 0x000fea0003800200 */
.L_x_1413:
        /* <DEDUP_REMOVED lines=13> */
[----:B------:R-:W-:Y:S05]  /*16a0*/  CALL.REL.NOINC `($__internal_35_$__cuda_sm3x_div_rn_noftz_f32_slowpath) ;  /* 0x0000002c00847944 */ /* 0x000fea0003c00000 */
[----:B------:R-:W-:-:S07]  /*16b0*/  MOV R4, R3 ;  /* 0x0000000300047202 */ /* 0x000fce0000000f00 */
.L_x_1417:
[----:B------:R-:W-:Y:S05]  /*16c0*/  BSYNC.RECONVERGENT B2 ;  /* 0x0000000000027941 */ /* 0x000fea0003800200 */
.L_x_1416:
        /* <DEDUP_REMOVED lines=23> */
.L_x_1419:
[----:B------:R-:W-:Y:S05]  /*1840*/  BSYNC.RECONVERGENT B2 ;  /* 0x0000000000027941 */ /* 0x000fea0003800200 */
.L_x_1418:
        /* <DEDUP_REMOVED lines=15> */
.L_x_1421:
[----:B------:R-:W-:Y:S05]  /*1940*/  BSYNC.RECONVERGENT B2 ;  /* 0x0000000000027941 */ /* 0x000fea0003800200 */
.L_x_1420:
        /* <DEDUP_REMOVED lines=8> */
.L_x_1423:
[C---:B-1----:R-:W-:Y:S01]  /*19d0*/  FMUL.FTZ R48, R4.reuse, R3 ;  /* 0x0000000304307220 */ /* 0x042fe20000410000 */
[----:B------:R-:W-:-:S03]  /*19e0*/  FMUL.FTZ R4, R4, 0.5 ;  /* 0x3f00000004047820 */ /* 0x000fc60000410000 */
[----:B------:R-:W-:-:S04]  /*19f0*/  FFMA R3, -R48, R48, R3 ;  /* 0x0000003030037223 */ /* 0x000fc80000000103 */
[----:B------:R-:W-:-:S07]  /*1a00*/  FFMA R48, R3, R4, R48 ;  /* 0x0000000403307223 */ /* 0x000fce0000000030 */
.L_x_1424:
[----:B------:R-:W-:Y:S05]  /*1a10*/  BSYNC.RECONVERGENT B0 ;  /* 0x0000000000007941 */ /* 0x000fea0003800200 */
.L_x_1422:
        /* <DEDUP_REMOVED lines=14> */
.L_x_1426:
[----:B------:R-:W-:Y:S05]  /*1b00*/  BSYNC.RECONVERGENT B2 ;  /* 0x0000000000027941 */ /* 0x000fea0003800200 */
.L_x_1425:
        /* <DEDUP_REMOVED lines=17> */
.L_x_1428:
[----:B------:R-:W-:Y:S05]  /*1c20*/  BSYNC.RECONVERGENT B0 ;  /* 0x0000000000007941 */ /* 0x000fea0003800200 */
.L_x_1427:
        /* <DEDUP_REMOVED lines=21> */
.L_x_1430:
[----:B------:R-:W-:Y:S05]  /*1d80*/  BSYNC.RECONVERGENT B0 ;  /* 0x0000000000007941 */ /* 0x000fea0003800200 */
.L_x_1429:
        /* <DEDUP_REMOVED lines=21> */
.L_x_1432:
[----:B------:R-:W-:Y:S05]  /*1ee0*/  BSYNC.RECONVERGENT B0 ;  /* 0x0000000000007941 */ /* 0x000fea0003800200 */
.L_x_1431:
        /* <DEDUP_REMOVED lines=14> */
.L_x_1434:
[----:B------:R-:W-:Y:S05]  /*1fd0*/  BSYNC.RECONVERGENT B0 ;  /* 0x0000000000007941 */ /* 0x000fea0003800200 */
.L_x_1433:
        /* <DEDUP_REMOVED lines=10> */
.L_x_1390:
        /* <DEDUP_REMOVED lines=13> */
.L_x_1480:
[C---:B------:R-:W-:Y:S01]  /*2150*/  ISETP.LT.U32.AND P3, PT, R33.reuse, UR12, PT ;  /* 0x0000000c21007c0c */ /* 0x040fe2000bf61070 */
[----:B---3--:R-:W-:Y:S01]  /*2160*/  IMAD.U32 R4, RZ, RZ, UR13 ;  /* 0x0000000dff047e24 */ /* 0x008fe2000f8e00ff */
[----:B------:R-:W-:Y:S01]  /*2170*/  SHF.R.S32.HI R12, RZ, 0x1f, R33 ;  /* 0x0000001fff0c7819 */ /* 0x000fe20000011421 */
[----:B--2---:R-:W-:Y:S01]  /*2180*/  HFMA2 R5, -RZ, RZ, 0, 0 ;  /* 0x00000000ff057431 */ /* 0x004fe200000001ff */
[----:B01----:R-:W-:Y:S01]  /*2190*/  MOV R3, UR13 ;  /* 0x0000000d00037c02 */ /* 0x003fe20008000f00 */
[----:B------:R-:W-:Y:S01]  /*21a0*/  IMAD.WIDE R36, R33, 0x4, R24 ;  /* 0x0000000421247825 */ /* 0x000fe200078e0218 */
[----:B------:R-:W-:Y:S02]  /*21b0*/  ISETP.LT.U32.AND P0, PT, R21, UR12, PT ;  /* 0x0000000c15007c0c */ /* 0x000fe4000bf01070 */
[----:B------:R-:W-:Y:S01]  /*21c0*/  ISETP.GT.AND.EX P3, PT, R3, R12, PT, P3 ;  /* 0x0000000c0300720c */ /* 0x000fe20003f64330 */
[----:B------:R-:W-:Y:S01]  /*21d0*/  IMAD.WIDE R8, R33, 0x4, R26 ;  /* 0x0000000421087825 */ /* 0x000fe200078e021a */
[----:B------:R-:W-:-:S02]  /*21e0*/  SHF.R.S32.HI R14, RZ, 0x1f, R21 ;  /* 0x0000001fff0e7819 */ /* 0x000fc40000011415 */
[----:B------:R-:W-:Y:S02]  /*21f0*/  ISETP.LT.U32.AND P1, PT, R31, UR12, PT ;  /* 0x0000000c1f007c0c */ /* 0x000fe4000bf21070 */
[----:B------:R-:W-:Y:S02]  /*2200*/  ISETP.GT.AND.EX P0, PT, R3, R14, PT, P0 ;  /* 0x0000000e0300720c */ /* 0x000fe40003f04300 */
[----:B------:R-:W-:Y:S02]  /*2210*/  SHF.R.S32.HI R11, RZ, 0x1f, R31 ;  /* 0x0000001fff0b7819 */ /* 0x000fe4000001141f */
[----:B------:R-:W-:Y:S02]  /*2220*/  MOV R6, UR13 ;  /* 0x0000000d00067c02 */ /* 0x000fe40008000f00 */
[----:B------:R-:W-:Y:S01]  /*2230*/  ISETP.LT.U32.AND P4, PT, R29, UR12, PT ;  /* 0x0000000c1d007c0c */ /* 0x000fe2000bf81070 */
[----:B------:R0:W2:Y:S01]  /*2240*/  @P3 LDG.E R5, desc[UR18][R36.64] ;  /* 0x0000001224053981 */ /* 0x0000a2000c1e1900 */
[----:B------:R-:W-:-:S02]  /*2250*/  @P3 IADD3 R0, P2, PT, R33, UR20, RZ ;  /* 0x0000001421003c10 */ /* 0x000fc4000ff5e0ff */
[----:B------:R-:W-:Y:S02]  /*2260*/  SHF.R.S32.HI R13, RZ, 0x1f, R29 ;  /* 0x0000001fff0d7819 */ /* 0x000fe4000001141d */
[----:B------:R-:W-:Y:S02]  /*2270*/  @P3 IADD3.X R3, PT, PT, R12, UR16, RZ, P2, !PT ;  /* 0x000000100c033c10 */ /* 0x000fe400097fe4ff */
[----:B------:R-:W-:Y:S02]  /*2280*/  @P3 LEA R2, P2, R0, UR26, 0x1 ;  /* 0x0000001a00023c11 */ /* 0x000fe4000f8408ff */
[----:B------:R-:W-:Y:S01]  /*2290*/  ISETP.GT.AND.EX P1, PT, R6, R11, PT, P1 ;  /* 0x0000000b0600720c */ /* 0x000fe20003f24310 */
[----:B------:R-:W-:Y:S01]  /*22a0*/  IMAD.MOV.U32 R6, RZ, RZ, RZ ;  /* 0x000000ffff067224 */ /* 0x000fe200078e00ff */
[----:B------:R-:W-:Y:S02]  /*22b0*/  ISETP.GT.AND.EX P4, PT, R4, R13, PT, P4 ;  /* 0x0000000d0400720c */ /* 0x000fe40003f84340 */
[----:B------:R-:W-:-:S02]  /*22c0*/  @P3 LEA.HI.X R3, R0, UR27, R3, 0x1, P2 ;  /* 0x0000001b00033c11 */ /* 0x000fc400090f0c03 */
[----:B------:R-:W-:Y:S01]  /*22d0*/  @P0 IADD3 R0, P2, PT, R21, UR20, RZ ;  /* 0x0000001415000c10 */ /* 0x000fe2000ff5e0ff */
[----:B------:R3:W4:Y:S03]  /*22e0*/  @P3 LDG.E R6, desc[UR18][R8.64] ;  /* 0x0000001208063981 */ /* 0x000726000c1e1900 */
[----:B------:R-:W-:Y:S01]  /*22f0*/  @P0 IADD3.X R7, PT, PT, R14, UR16, RZ, P2, !PT ;  /* 0x000000100e070c10 */ /* 0x000fe200097fe4ff */
[----:B------:R5:W2:Y:S01]  /*2300*/  @P3 LDG.E.U16 R3, desc[UR18][R2.64] ;  /* 0x0000001202033981 */ /* 0x000aa2000c1e1500 */
[----:B------:R-:W-:-:S04]  /*2310*/  @P0 LEA R34, P2, R0, UR26, 0x1 ;  /* 0x0000001a00220c11 */ /* 0x000fc8000f8408ff */
[----:B------:R-:W-:Y:S02]  /*2320*/  @P0 LEA.HI.X R35, R0, UR27, R7, 0x1, P2 ;  /* 0x0000001b00230c11 */ /* 0x000fe400090f0c07 */
[----:B------:R-:W-:Y:S02]  /*2330*/  @P1 IADD3 R0, P5, PT, R31, UR20, RZ ;  /* 0x000000141f001c10 */ /* 0x000fe4000ffbe0ff */
[----:B------:R-:W-:Y:S02]  /*2340*/  @P4 IADD3 R4, P2, PT, R29, UR20, RZ ;  /* 0x000000141d044c10 */ /* 0x000fe4000ff5e0ff */
[----:B------:R-:W-:Y:S02]  /*2350*/  CS2R R16, SRZ ;  /* 0x0000000000107805 */ /* 0x000fe4000001ff00 */
[----:B------:R-:W-:Y:S01]  /*2360*/  @P1 IADD3.X R7, PT, PT, R11, UR16, RZ, P5, !PT ;  /* 0x000000100b071c10 */ /* 0x000fe2000affe4ff */
[--C-:B------:R-:W-:Y:S01]  /*2370*/  IMAD.WIDE R40, R33, 0x4, R22.reuse ;  /* 0x0000000421287825 */ /* 0x100fe200078e0216 */
[----:B0-----:R-:W-:Y:S01]  /*2380*/  @P1 LEA R36, P5, R0, UR26, 0x1 ;  /* 0x0000001a00241c11 */ /* 0x001fe2000f8a08ff */
[----:B------:R-:W4:Y:S01]  /*2390*/  @P0 LDG.E.U16 R28, desc[UR18][R34.64] ;  /* 0x00000012221c0981 */ /* 0x000f22000c1e1500 */
[----:B---3--:R-:W-:Y:S01]  /*23a0*/  @P4 IADD3.X R9, PT, PT, R13, UR16, RZ, P2, !PT ;  /* 0x000000100d094c10 */ /* 0x008fe200097fe4ff */
[----:B------:R-:W-:Y:S01]  /*23b0*/  IMAD.MOV.U32 R20, RZ, RZ, RZ ;  /* 0x000000ffff147224 */ /* 0x000fe200078e00ff */
[----:B------:R-:W-:Y:S01]  /*23c0*/  @P4 LEA R42, P2, R4, UR26, 0x1 ;  /* 0x0000001a042a4c11 */ /* 0x000fe2000f8408ff */
[----:B------:R-:W-:Y:S01]  /*23d0*/  IMAD.WIDE R44, R21, 0x4, R22 ;  /* 0x00000004152c7825 */ /* 0x000fe200078e0216 */
[----:B------:R-:W-:Y:S01]  /*23e0*/  @P1 LEA.HI.X R37, R0, UR27, R7, 0x1, P5 ;  /* 0x0000001b00251c11 */ /* 0x000fe2000a8f0c07 */
[----:B------:R-:W3:Y:S01]  /*23f0*/  @P3 LDG.E R16, desc[UR18][R40.64] ;  /* 0x0000001228103981 */ /* 0x000ee2000c1e1900 */
[----:B------:R-:W-:Y:S01]  /*2400*/  @P4 LEA.HI.X R43, R4, UR27, R9, 0x1, P2 ;  /* 0x0000001b042b4c11 */ /* 0x000fe200090f0c09 */
[----:B------:R-:W-:-:S02]  /*2410*/  IMAD.MOV.U32 R15, RZ, RZ, RZ ;  /* 0x000000ffff0f7224 */ /* 0x000fc400078e00ff */
[----:B------:R-:W3:Y:S01]  /*2420*/  @P0 LDG.E R20, desc[UR18][R44.64] ;  /* 0x000000122c140981 */ /* 0x000ee2000c1e1900 */
[----:B------:R-:W-:-:S03]  /*2430*/  IMAD.WIDE R38, R31, 0x4, R22 ;  /* 0x000000041f267825 */ /* 0x000fc600078e0216 */
[----:B------:R0:W3:Y:S01]  /*2440*/  @P1 LDG.E.U16 R30, desc[UR18][R36.64] ;  /* 0x00000012241e1981 */ /* 0x0000e2000c1e1500 */
[----:B------:R-:W-:Y:S01]  /*2450*/  IMAD.WIDE R56, R29, 0x4, R22 ;  /* 0x000000041d387825 */ /* 0x000fe200078e0216 */
[----:B------:R-:W-:Y:S02]  /*2460*/  MOV R10, RZ ;  /* 0x000000ff000a7202 */ /* 0x000fe40000000f00 */
[----:B------:R-:W3:Y:S01]  /*2470*/  @P4 LDG.E.U16 R42, desc[UR18][R42.64] ;  /* 0x000000122a2a4981 */ /* 0x000ee2000c1e1500 */
[----:B------:R-:W-:-:S03]  /*2480*/  IMAD.WIDE R46, R21, 0x4, R26 ;  /* 0x00000004152e7825 */ /* 0x000fc600078e021a */
[----:B------:R-:W3:Y:S01]  /*2490*/  @P1 LDG.E R15, desc[UR18][R38.64] ;  /* 0x00000012260f1981 */ /* 0x000ee2000c1e1900 */
[----:B-----5:R-:W-:-:S03]  /*24a0*/  HFMA2 R2, -RZ, RZ, 0, 0 ;  /* 0x00000000ff027431 */ /* 0x020fc600000001ff */
[----:B------:R-:W5:Y:S01]  /*24b0*/  @P4 LDG.E R17, desc[UR18][R56.64] ;  /* 0x0000001238114981 */ /* 0x000f62000c1e1900 */
[----:B------:R-:W-:-:S03]  /*24c0*/  CS2R R8, SRZ ;  /* 0x0000000000087805 */ /* 0x000fc6000001ff00 */
[----:B------:R1:W5:Y:S01]  /*24d0*/  @P0 LDG.E R10, desc[UR18][R46.64] ;  /* 0x000000122e0a0981 */ /* 0x000362000c1e1900 */
[----:B------:R-:W-:Y:S01]  /*24e0*/  IMAD.MOV.U32 R0, RZ, RZ, RZ ;  /* 0x000000ffff007224 */ /* 0x000fe200078e00ff */
[----:B------:R-:W-:Y:S01]  /*24f0*/  MOV R7, RZ ;  /* 0x000000ff00077202 */ /* 0x000fe20000000f00 */
[----:B------:R-:W-:-:S04]  /*2500*/  IMAD.WIDE R58, R21, 0x4, R24 ;  /* 0x00000004153a7825 */ /* 0x000fc800078e0218 */
[C---:B0-----:R-:W-:Y:S01]  /*2510*/  IMAD.WIDE R36, R31.reuse, 0x4, R26 ;  /* 0x000000041f247825 */ /* 0x041fe200078e021a */
[----:B------:R-:W5:Y:S03]  /*2520*/  @P0 LDG.E R9, desc[UR18][R58.64] ;  /* 0x000000123a090981 */ /* 0x000f66000c1e1900 */
[----:B------:R-:W-:Y:S01]  /*2530*/  IMAD.WIDE R34, R31, 0x4, R24 ;  /* 0x000000041f227825 */ /* 0x000fe200078e0218 */
[----:B------:R-:W5:Y:S03]  /*2540*/  @P1 LDG.E R2, desc[UR18][R36.64] ;  /* 0x0000001224021981 */ /* 0x000f66000c1e1900 */
[C---:B-1----:R-:W-:Y:S01]  /*2550*/  IMAD.WIDE R46, R29.reuse, 0x4, R26 ;  /* 0x000000041d2e7825 */ /* 0x042fe200078e021a */
[----:B------:R-:W5:Y:S03]  /*2560*/  @P1 LDG.E R0, desc[UR18][R34.64] ;  /* 0x0000001222001981 */ /* 0x000f66000c1e1900 */
[----:B------:R-:W-:Y:S01]  /*2570*/  IMAD.WIDE R44, R29, 0x4, R24 ;  /* 0x000000041d2c7825 */ /* 0x000fe200078e0218 */
[----:B------:R-:W5:Y:S04]  /*2580*/  @P4 LDG.E R8, desc[UR18][R46.64] ;  /* 0x000000122e084981 */ /* 0x000f68000c1e1900 */
[----:B------:R-:W5:Y:S01]  /*2590*/  @P4 LDG.E R7, desc[UR18][R44.64] ;  /* 0x000000122c074981 */ /* 0x000f62000c1e1900 */
[----:B------:R-:W-:Y:S01]  /*25a0*/  IMAD.MOV.U32 R43, RZ, RZ, RZ ;  /* 0x000000ffff2b7224 */ /* 0x000fe200078e00ff */
[----:B------:R-:W-:Y:S01]  /*25b0*/  ISETP.LT.U32.AND P2, PT, R21, UR12, PT ;  /* 0x0000000c15007c0c */ /* 0x000fe2000bf41070 */
[----:B------:R-:W-:Y:S01]  /*25c0*/  IMAD.U32 R49, RZ, RZ, UR13 ;  /* 0x0000000dff317e24 */ /* 0x000fe2000f8e00ff */
[----:B------:R-:W-:-:S04]  /*25d0*/  MOV R4, RZ ;  /* 0x000000ff00047202 */ /* 0x000fc80000000f00 */
[----:B------:R-:W-:Y:S01]  /*25e0*/  ISETP.GT.AND.EX P2, PT, R49, R14, PT, P2 ;  /* 0x0000000e3100720c */ /* 0x000fe20003f44320 */
[----:B------:R-:W-:Y:S01]  /*25f0*/  BSSY.RECONVERGENT B2, `(.L_x_1436) ;  /* 0x000006e000027945 */ /* 0x000fe20003800200 */
[----:B--2---:R-:W-:Y:S02]  /*2600*/  @P3 HADD2.F32 R43, -RZ, R3.H0_H0 ;  /* 0x20000003ff2b3230 */ /* 0x004fe40000004100 */
[----:B------:R-:W-:Y:S02]  /*2610*/  HFMA2 R3, -RZ, RZ, 0, 0 ;  /* 0x00000000ff037431 */ /* 0x000fe400000001ff */
[----:B----4-:R-:W-:Y:S02]  /*2620*/  @P0 HADD2.F32 R3, -RZ, R28.H0_H0 ;  /* 0x2000001cff030230 */ /* 0x010fe40000004100 */
[----:B------:R-:W-:Y:S02]  /*2630*/  IMAD.MOV.U32 R28, RZ, RZ, RZ ;  /* 0x000000ffff1c7224 */ /* 0x000fe400078e00ff */
[----:B---3--:R-:W-:Y:S01]  /*2640*/  FFMA R43, R16, UR11, R43 ;  /* 0x0000000b102b7c23 */ /* 0x008fe2000800002b */
[----:B------:R-:W-:-:S03]  /*2650*/  FFMA R3, R20, UR11, R3 ;  /* 0x0000000b14037c23 */ /* 0x000fc60008000003 */
[----:B------:R-:W-:Y:S01]  /*2660*/  FMUL R32, R43, UR29 ;  /* 0x0000001d2b207c20 */ /* 0x000fe20008400000 */
[----:B------:R-:W-:Y:S02]  /*2670*/  @P1 HADD2.F32 R28, -RZ, R30.H0_H0 ;  /* 0x2000001eff1c1230 */ /* 0x000fe40000004100 */
[----:B------:R-:W-:Y:S01]  /*2680*/  FMUL R30, R3, UR29 ;  /* 0x0000001d031e7c20 */ /* 0x000fe20008400000 */
[----:B------:R-:W-:Y:S02]  /*2690*/  @P4 HADD2.F32 R4, -RZ, R42.H0_H0 ;  /* 0x2000002aff044230 */ /* 0x000fe40000004100 */
[C---:B------:R-:W-:Y:S01]  /*26a0*/  FMUL R49, R43.reuse, UR28 ;  /* 0x0000001c2b317c20 */ /* 0x040fe20008400000 */
[----:B------:R-:W-:Y:S01]  /*26b0*/  FMUL R32, R43, R32 ;  /* 0x000000202b207220 */ /* 0x000fe20000400000 */
[----:B------:R-:W-:Y:S01]  /*26c0*/  FMUL R43, R3, UR28 ;  /* 0x0000001c032b7c20 */ /* 0x000fe20008400000 */
[----:B------:R-:W-:Y:S01]  /*26d0*/  FFMA R28, R15, UR11, R28 ;  /* 0x0000000b0f1c7c23 */ /* 0x000fe2000800001c */
[----:B------:R-:W-:Y:S01]  /*26e0*/  FMUL R30, R3, R30 ;  /* 0x0000001e031e7220 */ /* 0x000fe20000400000 */
[----:B-----5:R-:W-:-:S02]  /*26f0*/  FFMA R4, R17, UR11, R4 ;  /* 0x0000000b11047c23 */ /* 0x020fc40008000004 */
[----:B------:R-:W-:Y:S01]  /*2700*/  FMUL R3, R28, UR29 ;  /* 0x0000001d1c037c20 */ /* 0x000fe20008400000 */
[----:B------:R-:W-:Y:S01]  /*2710*/  FFMA R10, R10, UR15, R43 ;  /* 0x0000000f0a0a7c23 */ /* 0x000fe2000800002b */
[----:B------:R-:W-:Y:S02]  /*2720*/  FMUL R43, R4, UR29 ;  /* 0x0000001d042b7c20 */ /* 0x000fe40008400000 */
[----:B------:R-:W-:Y:S01]  /*2730*/  FMUL R51, R28, R3 ;  /* 0x000000031c337220 */ /* 0x000fe20000400000 */
[----:B------:R-:W-:Y:S01]  /*2740*/  FFMA R6, R6, UR15, R49 ;  /* 0x0000000f06067c23 */ /* 0x000fe20008000031 */
        /* <DEDUP_REMOVED lines=25> */
.L_x_1439:
[----:B------:R-:W-:Y:S05]  /*28e0*/  BSYNC.RECONVERGENT B3 ;  /* 0x0000000000037941 */ /* 0x000fea0003800200 */
.L_x_1438:
        /* <DEDUP_REMOVED lines=8> */
.L_x_1441:
[C---:B-1----:R-:W-:Y:S01]  /*2970*/  FMUL.FTZ R48, R4.reuse, R3 ;  /* 0x0000000304307220 */ /* 0x042fe20000410000 */
[----:B------:R-:W-:-:S03]  /*2980*/  FMUL.FTZ R4, R4, 0.5 ;  /* 0x3f00000004047820 */ /* 0x000fc60000410000 */
[----:B------:R-:W-:-:S04]  /*2990*/  FFMA R3, -R48, R48, R3 ;  /* 0x0000003030037223 */ /* 0x000fc80000000103 */
[----:B------:R-:W-:-:S07]  /*29a0*/  FFMA R48, R3, R4, R48 ;  /* 0x0000000403307223 */ /* 0x000fce0000000030 */
.L_x_1442:
[----:B------:R-:W-:Y:S05]  /*29b0*/  BSYNC.RECONVERGENT B0 ;  /* 0x0000000000007941 */ /* 0x000fea0003800200 */
.L_x_1440:
        /* <DEDUP_REMOVED lines=17> */
.L_x_1444:
[----:B------:R-:W-:Y:S05]  /*2ad0*/  BSYNC.RECONVERGENT B3 ;  /* 0x0000000000037941 */ /* 0x000fea0003800200 */
.L_x_1443:
        /* <DEDUP_REMOVED lines=11> */
[----:B------:R-:W-:Y:S05]  /*2b90*/  CALL.REL.NOINC `($__internal_35_$__cuda_sm3x_div_rn_noftz_f32_slowpath) ;  /* 0x0000001800487944 */ /* 0x000fea0003c00000 */
.L_x_1446:
[----:B------:R-:W-:Y:S05]  /*2ba0*/  BSYNC.RECONVERGENT B3 ;  /* 0x0000000000037941 */ /* 0x000fea0003800200 */
.L_x_1445:
[----:B------:R-:W-:Y:S02]  /*2bb0*/  IMAD.SHL.U32 R48, R21, 0x4, RZ ;  /* 0x0000000415307824 */ /* 0x000fe400078e00ff */
[----:B------:R-:W-:Y:S01]  /*2bc0*/  FFMA R3, -R3, UR36, R20 ;  /* 0x0000002403037c23 */ /* 0x000fe20008000114 */
[----:B------:R-:W-:Y:S02]  /*2bd0*/  MOV R42, UR6 ;  /* 0x00000006002a7c02 */ /* 0x000fe40008000f00 */
[----:B------:R-:W-:Y:S01]  /*2be0*/  SHF.L.U64.HI R20, R21, 0x2, R14 ;  /* 0x0000000215147819 */ /* 0x000fe2000001020e */
[----:B------:R-:W-:Y:S01]  /*2bf0*/  FMUL R4, R3, UR17 ;  /* 0x0000001103047c20 */ /* 0x000fe20008400000 */
[C---:B------:R-:W-:Y:S02]  /*2c00*/  IADD3 R50, P0, PT, R48.reuse, UR14, RZ ;  /* 0x0000000e30327c10 */ /* 0x040fe4000ff1e0ff */
[----:B------:R-:W-:Y:S02]  /*2c10*/  IADD3 R48, P1, PT, R48, UR32, RZ ;  /* 0x0000002030307c10 */ /* 0x000fe4000ff3e0ff */
[----:B------:R-:W-:-:S02]  /*2c20*/  MOV R43, UR7 ;  /* 0x00000007002b7c02 */ /* 0x000fc40008000f00 */
[----:B------:R-:W-:Y:S02]  /*2c30*/  IADD3 R42, P2, P5, R42, UR20, R21 ;  /* 0x000000142a2a7c10 */ /* 0x000fe4000fd5e015 */
        /* <DEDUP_REMOVED lines=9> */
.L_x_1437:
[----:B------:R-:W-:Y:S05]  /*2cd0*/  BSYNC.RECONVERGENT B2 ;  /* 0x0000000000027941 */ /* 0x000fea0003800200 */
.L_x_1436:
        /* <DEDUP_REMOVED lines=17> */
.L_x_1450:
[----:B------:R-:W-:Y:S05]  /*2df0*/  BSYNC.RECONVERGENT B3 ;  /* 0x0000000000037941 */ /* 0x000fea0003800200 */
.L_x_1449:
        /* <DEDUP_REMOVED lines=8> */
.L_x_1452:
[C---:B-1----:R-:W-:Y:S01]  /*2e80*/  FMUL.FTZ R48, R4.reuse, R3 ;  /* 0x0000000304307220 */ /* 0x042fe20000410000 */
[----:B------:R-:W-:-:S03]  /*2e90*/  FMUL.FTZ R4, R4, 0.5 ;  /* 0x3f00000004047820 */ /* 0x000fc60000410000 */
[----:B------:R-:W-:-:S04]  /*2ea0*/  FFMA R3, -R48, R48, R3 ;  /* 0x0000003030037223 */ /* 0x000fc80000000103 */
[----:B------:R-:W-:-:S07]  /*2eb0*/  FFMA R48, R3, R4, R48 ;  /* 0x0000000403307223 */ /* 0x000fce0000000030 */
.L_x_1453:
[----:B------:R-:W-:Y:S05]  /*2ec0*/  BSYNC.RECONVERGENT B0 ;  /* 0x0000000000007941 */ /* 0x000fea0003800200 */
.L_x_1451:
        /* <DEDUP_REMOVED lines=16> */
[----:B------:R-:W-:-:S07]  /*2fd0*/  MOV R4, R3 ;  /* 0x0000000300047202 */ /* 0x000fce0000000f00 */
.L_x_1455:
[----:B------:R-:W-:Y:S05]  /*2fe0*/  BSYNC.RECONVERGENT B3 ;  /* 0x0000000000037941 */ /* 0x000fea0003800200 */
.L_x_1454:
        /* <DEDUP_REMOVED lines=11> */
[----:B------:R-:W-:Y:S05]  /*30a0*/  CALL.REL.NOINC `($__internal_35_$__cuda_sm3x_div_rn_noftz_f32_slowpath) ;  /* 0x0000001400047944 */ /* 0x000fea0003c00000 */
.L_x_1457:
[----:B------:R-:W-:Y:S05]  /*30b0*/  BSYNC.RECONVERGENT B3 ;  /* 0x0000000000037941 */ /* 0x000fea0003800200 */
.L_x_1456:
[----:B------:R-:W-:Y:S01]  /*30c0*/  FFMA R3, -R3, UR36, R17 ;  /* 0x0000002403037c23 */ /* 0x000fe20008000111 */
[----:B------:R-:W-:Y:S02]  /*30d0*/  MOV R42, UR6 ;  /* 0x00000006002a7c02 */ /* 0x000fe40008000f00 */
[----:B------:R-:W-:Y:S01]  /*30e0*/  MOV R10, UR7 ;  /* 0x00000007000a7c02 */ /* 0x000fe20008000f00 */
        /* <DEDUP_REMOVED lines=9> */
.L_x_1448:
[----:B------:R-:W-:Y:S05]  /*3180*/  BSYNC.RECONVERGENT B2 ;  /* 0x0000000000027941 */ /* 0x000fea0003800200 */
.L_x_1447:
        /* <DEDUP_REMOVED lines=17> */
.L_x_1461:
[----:B------:R-:W-:Y:S05]  /*32a0*/  BSYNC.RECONVERGENT B3 ;  /* 0x0000000000037941 */ /* 0x000fea0003800200 */
.L_x_1460:
        /* <DEDUP_REMOVED lines=8> */
.L_x_1463:
[C---:B-1----:R-:W-:Y:S01]  /*3330*/  FMUL.FTZ R48, R4.reuse, R3 ;  /* 0x0000000304307220 */ /* 0x042fe20000410000 */
[----:B------:R-:W-:-:S03]  /*3340*/  FMUL.FTZ R4, R4, 0.5 ;  /* 0x3f00000004047820 */ /* 0x000fc60000410000 */
[----:B------:R-:W-:-:S04]  /*3350*/  FFMA R3, -R48, R48, R3 ;  /* 0x0000003030037223 */ /* 0x000fc80000000103 */
[----:B------:R-:W-:-:S07]  /*3360*/  FFMA R48, R3, R4, R48 ;  /* 0x0000000403307223 */ /* 0x000fce0000000030 */
.L_x_1464:
[----:B------:R-:W-:Y:S05]  /*3370*/  BSYNC.RECONVERGENT B0 ;  /* 0x0000000000007941 */ /* 0x000fea0003800200 */
.L_x_1462:
        /* <DEDUP_REMOVED lines=17> */
.L_x_1466:
[----:B------:R-:W-:Y:S05]  /*3490*/  BSYNC.RECONVERGENT B3 ;  /* 0x0000000000037941 */ /* 0x000fea0003800200 */
.L_x_1465:
        /* <DEDUP_REMOVED lines=12> */
.L_x_1468:
[----:B------:R-:W-:Y:S05]  /*3560*/  BSYNC.RECONVERGENT B3 ;  /* 0x0000000000037941 */ /* 0x000fea0003800200 */
.L_x_1467:
[----:B------:R-:W-:Y:S01]  /*3570*/  FFMA R3, -R3, UR36, R16 ;  /* 0x0000002403037c23 */ /* 0x000fe20008000110 */
[----:B------:R-:W-:Y:S01]  /*3580*/  SHF.L.U32 R16, R33, 0x2, RZ ;  /* 0x0000000221107819 */ /* 0x000fe200000006ff */
[----:B------:R-:W-:Y:S01]  /*3590*/  IMAD.U32 R7, RZ, RZ, UR7 ;  /* 0x00000007ff077e24 */ /* 0x000fe2000f8e00ff */
[----:B------:R-:W-:Y:S01]  /*35a0*/  MOV R42, UR6 ;  /* 0x00000006002a7c02 */ /* 0x000fe20008000f00 */
[----:B------:R-:W-:Y:S01]  /*35b0*/  FMUL R4, R3, UR17 ;  /* 0x0000001103047c20 */ /* 0x000fe20008400000 */
[----:B------:R-:W-:Y:S01]  /*35c0*/  SHF.L.U64.HI R10, R33, 0x2, R12 ;  /* 0x00000002210a7819 */ /* 0x000fe2000001020c */
[----:B------:R2:W-:Y:S01]  /*35d0*/  STG.E desc[UR18][R40.64], R3 ;  /* 0x0000000328007986 */ /* 0x0005e2000c101912 */
[C---:B------:R-:W-:Y:S02]  /*35e0*/  IADD3 R8, P0, PT, R16.reuse, UR32, RZ ;  /* 0x0000002010087c10 */ /* 0x040fe4000ff1e0ff */
        /* <DEDUP_REMOVED lines=10> */
.L_x_1459:
[----:B------:R-:W-:Y:S05]  /*3690*/  BSYNC.RECONVERGENT B2 ;  /* 0x0000000000027941 */ /* 0x000fea0003800200 */
.L_x_1458:
        /* <DEDUP_REMOVED lines=20> */
.L_x_1472:
[----:B------:R-:W-:Y:S05]  /*37e0*/  BSYNC.RECONVERGENT B3 ;  /* 0x0000000000037941 */ /* 0x000fea0003800200 */
.L_x_1471:
        /* <DEDUP_REMOVED lines=8> */
.L_x_1474:
[C---:B-1----:R-:W-:Y:S01]  /*3870*/  FMUL.FTZ R48, R4.reuse, R3 ;  /* 0x0000000304307220 */ /* 0x042fe20000410000 */
[----:B------:R-:W-:-:S03]  /*3880*/  FMUL.FTZ R4, R4, 0.5 ;  /* 0x3f00000004047820 */ /* 0x000fc60000410000 */
[----:B------:R-:W-:-:S04]  /*3890*/  FFMA R3, -R48, R48, R3 ;  /* 0x0000003030037223 */ /* 0x000fc80000000103 */
[----:B------:R-:W-:-:S07]  /*38a0*/  FFMA R48, R3, R4, R48 ;  /* 0x0000000403307223 */ /* 0x000fce0000000030 */
.L_x_1475:
[----:B------:R-:W-:Y:S05]  /*38b0*/  BSYNC.RECONVERGENT B0 ;  /* 0x0000000000007941 */ /* 0x000fea0003800200 */
.L_x_1473:
        /* <DEDUP_REMOVED lines=17> */
.L_x_1477:
[----:B------:R-:W-:Y:S05]  /*39d0*/  BSYNC.RECONVERGENT B3 ;  /* 0x0000000000037941 */ /* 0x000fea0003800200 */
.L_x_1476:
        /* <DEDUP_REMOVED lines=12> */
.L_x_1479:
[----:B------:R-:W-:Y:S05]  /*3aa0*/  BSYNC.RECONVERGENT B3 ;  /* 0x0000000000037941 */ /* 0x000fea0003800200 */
.L_x_1478:
        /* <DEDUP_REMOVED lines=12> */
.L_x_1470:
[----:B------:R-:W-:Y:S05]  /*3b70*/  BSYNC.RECONVERGENT B2 ;  /* 0x0000000000027941 */ /* 0x000fea0003800200 */
.L_x_1469:
        /* <DEDUP_REMOVED lines=9> */
.L_x_1389:
        /* <DEDUP_REMOVED lines=46> */
.L_x_1481:
[----:B------:R-:W-:Y:S05]  /*3ef0*/  @!P0 EXIT ;  /* 0x000000000000894d */ /* 0x000fea0003800000 */
[----:B------:R-:W-:-:S04]  /*3f00*/  UIADD3 UR4, UPT, UPT, UR17, 0x1800000, URZ ;  /* 0x0180000011047890 */ /* 0x000fc8000fffe0ff */
[----:B------:R-:W-:-:S04]  /*3f10*/  ULOP3.LUT UR4, UR4, 0x7f800000, URZ, 0xc0, !UPT ;  /* 0x7f80000004047892 */ /* 0x000fc8000f8ec0ff */
[----:B------:R-:W-:-:S09]  /*3f20*/  UISETP.GT.U32.AND UP0, UPT, UR4, 0x1ffffff, UPT ;  /* 0x01ffffff0400788c */ /* 0x000fd2000bf04070 */
[----:B------:R-:W-:Y:S05]  /*3f30*/  BRA.U UP0, `(.L_x_1482) ;  /* 0x0000000100107547 */ /* 0x000fea000b800000 */
[----:B------:R-:W-:Y:S02]  /*3f40*/  MOV R0, UR17 ;  /* 0x0000001100007c02 */ /* 0x000fe40008000f00 */
[----:B------:R-:W-:-:S07]  /*3f50*/  MOV R7, 0x3f70 ;  /* 0x00003f7000077802 */ /* 0x000fce0000000f00 */
[----:B0-----:R-:W-:Y:S05]  /*3f60*/  CALL.REL.NOINC `($__internal_33_$__cuda_sm20_rcp_rn_f32_slowpath) ;  /* 0x0000000000287944 */ /* 0x001fea0003c00000 */
[----:B------:R-:W-:Y:S05]  /*3f70*/  BRA `(.L_x_1483) ;  /* 0x0000000000147947 */ /* 0x000fea0003800000 */
.L_x_1482:
[----:B0-----:R-:W0:Y:S01]  /*3f80*/  MUFU.RCP R5, UR17 ;  /* 0x0000001100057d08 */ /* 0x001e220008001000 */
[----:B------:R-:W-:-:S04]  /*3f90*/  IMAD.U32 R0, RZ, RZ, UR17 ;  /* 0x00000011ff007e24 */ /* 0x000fc8000f8e00ff */
[----:B0-----:R-:W-:-:S04]  /*3fa0*/  FFMA R0, R5, R0, -1 ;  /* 0xbf80000005007423 */ /* 0x001fc80000000000 */
[----:B------:R-:W-:-:S04]  /*3fb0*/  FADD.FTZ R0, -R0, -RZ ;  /* 0x800000ff00007221 */ /* 0x000fc80000010100 */
[----:B------:R-:W-:-:S07]  /*3fc0*/  FFMA R5, R5, R0, R5 ;  /* 0x0000000005057223 */ /* 0x000fce0000000005 */
.L_x_1483:
[----:B------:R-:W-:Y:S02]  /*3fd0*/  MOV R2, UR22 ;  /* 0x0000001600027c02 */ /* 0x000fe40008000f00 */
[----:B------:R-:W-:-:S05]  /*3fe0*/  MOV R3, UR23 ;  /* 0x0000001700037c02 */ /* 0x000fca0008000f00 */
[----:B------:R-:W-:Y:S01]  /*3ff0*/  STG.E desc[UR18][R2.64], R5 ;  /* 0x0000000502007986 */ /* 0x000fe2000c101912 */
[----:B------:R-:W-:Y:S05]  /*4000*/  EXIT ;  /* 0x000000000000794d */ /* 0x000fea0003800000 */
        .weak           $__internal_33_$__cuda_sm20_rcp_rn_f32_slowpath
        .type           $__internal_33_$__cuda_sm20_rcp_rn_f32_slowpath,@function
        .size           $__internal_33_$__cuda_sm20_rcp_rn_f32_slowpath,($__internal_34_$__cuda_sm20_sqrt_rn_f32_slowpath - $__internal_33_$__cuda_sm20_rcp_rn_f32_slowpath)
$__internal_33_$__cuda_sm20_rcp_rn_f32_slowpath:
        /* <DEDUP_REMOVED lines=15> */
.L_x_1484:
        /* <DEDUP_REMOVED lines=33> */
.L_x_1486:
[----:B------:R0:W1:Y:S02]  /*4310*/  MUFU.RCP R2, R0 ;  /* 0x0000000000027308 */ /* 0x0000640000001000 */
.L_x_1485:
[----:B------:R-:W-:Y:S02]  /*4320*/  HFMA2 R3, -RZ, RZ, 0, 0 ;  /* 0x00000000ff037431 */ /* 0x000fe400000001ff */
[----:B-1-3--:R-:W-:Y:S01]  /*4330*/  IMAD.MOV.U32 R5, RZ, RZ, R2 ;  /* 0x000000ffff057224 */ /* 0x00afe200078e0002 */
[----:B------:R-:W-:-:S04]  /*4340*/  MOV R2, R7 ;  /* 0x0000000700027202 */ /* 0x000fc80000000f00 */
[----:B0-2---:R-:W-:Y:S05]  /*4350*/  RET.REL.NODEC R2 `(_Z25multi_tensor_apply_kernelI18TensorListMetadataILi5ELb1EEN18transformer_engine17multi_tensor_adam17AdamFunctorMasterI13__nv_fp8_e4m36__halfflEEJffffffNS3_10adamMode_tEfEEvlPViT_T0_DpT1_) ;  /* 0xffffffbc02287950 */ /* 0x005fea0003c3ffff */
        .weak           $__internal_34_$__cuda_sm20_sqrt_rn_f32_slowpath
        .type           $__internal_34_$__cuda_sm20_sqrt_rn_f32_slowpath,@function
        .size           $__internal_34_$__cuda_sm20_sqrt_rn_f32_slowpath,($__internal_35_$__cuda_sm3x_div_rn_noftz_f32_slowpath - $__internal_34_$__cuda_sm20_sqrt_rn_f32_slowpath)
$__internal_34_$__cuda_sm20_sqrt_rn_f32_slowpath:
        /* <DEDUP_REMOVED lines=19> */
.L_x_1487:
[----:B------:R-:W-:Y:S02]  /*4490*/  HFMA2 R43, -RZ, RZ, 0, 0 ;  /* 0x00000000ff2b7431 */ /* 0x000fe400000001ff */
[----:B------:R-:W-:-:S04]  /*44a0*/  IMAD.MOV.U32 R42, RZ, RZ, R4 ;  /* 0x000000ffff2a7224 */ /* 0x000fc800078e0004 */
[----:B------:R-:W-:Y:S05]  /*44b0*/  RET.REL.NODEC R42 `(_Z25multi_tensor_apply_kernelI18TensorListMetadataILi5ELb1EEN18transformer_engine17multi_tensor_adam17AdamFunctorMasterI13__nv_fp8_e4m36__halfflEEJffffffNS3_10adamMode_tEfEEvlPViT_T0_DpT1_) ;  /* 0xffffffb82ad07950 */ /* 0x000fea0003c3ffff */
        .weak           $__internal_35_$__cuda_sm3x_div_rn_noftz_f32_slowpath
        .type           $__internal_35_$__cuda_sm3x_div_rn_noftz_f32_slowpath,@function
        .size           $__internal_35_$__cuda_sm3x_div_rn_noftz_f32_slowpath,(.L_x_5903 - $__internal_35_$__cuda_sm3x_div_rn_noftz_f32_slowpath)
$__internal_35_$__cuda_sm3x_div_rn_noftz_f32_slowpath:
        /* <DEDUP_REMOVED lines=34> */
.L_x_1489:
        /* <DEDUP_REMOVED lines=51> */
.L_x_1496:
[----:B------:R-:W-:-:S04]  /*4a10*/  LOP3.LUT R3, R3, 0x80000000, RZ, 0xc0, !PT ;  /* 0x8000000003037812 */ /* 0x000fc800078ec0ff */
[----:B------:R-:W-:Y:S01]  /*4a20*/  LOP3.LUT R3, R3, 0x7f800000, RZ, 0xfc, !PT ;  /* 0x7f80000003037812 */ /* 0x000fe200078efcff */
[----:B------:R-:W-:Y:S06]  /*4a30*/  BRA `(.L_x_1497) ;  /* 0x0000000000047947 */ /* 0x000fec0003800000 */
.L_x_1495:
[----:B------:R-:W-:-:S07]  /*4a40*/  LEA R3, R48, R3, 0x17 ;  /* 0x0000000330037211 */ /* 0x000fce00078eb8ff */
.L_x_1497:
[----:B------:R-:W-:Y:S05]  /*4a50*/  BSYNC.RECONVERGENT B1 ;  /* 0x0000000000017941 */ /* 0x000fea0003800200 */
.L_x_1494:
[----:B------:R-:W-:Y:S05]  /*4a60*/  BRA `(.L_x_1498) ;  /* 0x0000000000207947 */ /* 0x000fea0003800000 */
.L_x_1493:
[----:B------:R-:W-:-:S04]  /*4a70*/  LOP3.LUT R3, R3, 0x80000000, R4, 0x48, !PT ;  /* 0x8000000003037812 */ /* 0x000fc800078e4804 */
[----:B------:R-:W-:Y:S01]  /*4a80*/  LOP3.LUT R3, R3, 0x7f800000, RZ, 0xfc, !PT ;  /* 0x7f80000003037812 */ /* 0x000fe200078efcff */
[----:B------:R-:W-:Y:S06]  /*4a90*/  BRA `(.L_x_1498) ;  /* 0x0000000000147947 */ /* 0x000fec0003800000 */
.L_x_1492:
[----:B------:R-:W-:Y:S01]  /*4aa0*/  LOP3.LUT R3, R3, 0x80000000, R4, 0x48, !PT ;  /* 0x8000000003037812 */ /* 0x000fe200078e4804 */
[----:B------:R-:W-:Y:S06]  /*4ab0*/  BRA `(.L_x_1498) ;  /* 0x00000000000c7947 */ /* 0x000fec0003800000 */
.L_x_1491:
[----:B------:R-:W0:Y:S01]  /*4ac0*/  MUFU.RSQ R3, -QNAN ;  /* 0xffc0000000037908 */ /* 0x000e220000001400 */
[----:B------:R-:W-:Y:S05]  /*4ad0*/  BRA `(.L_x_1498) ;  /* 0x0000000000047947 */ /* 0x000fea0003800000 */
.L_x_1490:
[----:B------:R-:W-:-:S07]  /*4ae0*/  FADD.FTZ R3, R4, R3 ;  /* 0x0000000304037221 */ /* 0x000fce0000010000 */
.L_x_1498:
[----:B------:R-:W-:Y:S05]  /*4af0*/  BSYNC.RECONVERGENT B0 ;  /* 0x0000000000007941 */ /* 0x000fea0003800200 */
.L_x_1488:
[----:B------:R-:W-:-:S04]  /*4b00*/  HFMA2 R43, -RZ, RZ, 0, 0 ;  /* 0x00000000ff2b7431 */ /* 0x000fc800000001ff */
[----:B0-----:R-:W-:Y:S05]  /*4b10*/  RET.REL.NODEC R42 `(_Z25multi_tensor_apply_kernelI18TensorListMetadataILi5ELb1EEN18transformer_engine17multi_tensor_adam17AdamFunctorMasterI13__nv_fp8_e4m36__halfflEEJffffffNS3_10adamMode_tEfEEvlPViT_T0_DpT1_) ;  /* 0xffffffb42a387950 */ /* 0x001fea0003c3ffff */
.L_x_1499:
        /* <DEDUP_REMOVED lines=14> */
.L_x_5903:


//--------------------- .text._Z25multi_tensor_apply_kernelI18TensorListMetadataILi5ELb1EEN18transformer_engine17multi_tensor_adam17AdamFunctorMasterI13__nv_fp8_e4m3fflEEJffffffNS3_10adamMode_tEfEEvlPViT_T0_DpT1_ --------------------------
	.section	.text._Z25multi_tensor_apply_kernelI18TensorListMetadataILi5ELb1EEN18transformer_engine17multi_tensor_adam17AdamFunctorMasterI13__nv_fp8_e4m3fflEEJffffffNS3_10adamMode_tEfEEvlPViT_T0_DpT1_,"ax",@progbits
	.align	128
        .global         _Z25multi_tensor_apply_kernelI18TensorListMetadataILi5ELb1EEN18transformer_engine17multi_tensor_adam17AdamFunctorMasterI13__nv_fp8_e4m3fflEEJffffffNS3_10adamMode_tEfEEvlPViT_T0_DpT1_
        .type           _Z25multi_tensor_apply_kernelI18TensorListMetadataILi5ELb1EEN18transformer_engine17multi_tensor_adam17AdamFunctorMasterI13__nv_fp8_e4m3fflEEJffffffNS3_10adamMode_tEfEEvlPViT_T0_DpT1_,@function
        .size           _Z25multi_tensor_apply_kernelI18TensorListMetadataILi5ELb1EEN18transformer_engine17multi_tensor_adam17AdamFunctorMasterI13__nv_fp8_e4m3fflEEJffffffNS3_10adamMode_tEfEEvlPViT_T0_DpT1_,(.L_x_5906 - _Z25multi_tensor_apply_kernelI18TensorListMetadataILi5ELb1EEN18transformer_engine17multi_tensor_adam17AdamFunctorMasterI13__nv_fp8_e4m3fflEEJffffffNS3_10adamMode_tEfEEvlPViT_T0_DpT1_)
        .other          _Z25multi_tensor_apply_kernelI18TensorListMetadataILi5ELb1EEN18transformer_engine17multi_tensor_adam17AdamFunctorMasterI13__nv_fp8_e4m3fflEEJffffffNS3_10adamMode_tEfEEvlPViT_T0_DpT1_,@"STO_CUDA_ENTRY STV_DEFAULT"
_Z25multi_tensor_apply_kernelI18TensorListMetadataILi5ELb1EEN18transformer_engine17multi_tensor_adam17AdamFunctorMasterI13__nv_fp8_e4m3fflEEJffffffNS3_10adamMode_tEfEEvlPViT_T0_DpT1_:
.text._Z25multi_tensor_apply_kernelI18TensorListMetadataILi5ELb1EEN18transformer_engine17multi_tensor_adam17AdamFunctorMasterI13__nv_fp8_e4m3fflEEJffffffNS3_10adamMode_tEfEEvlPViT_T0_DpT1_:
        /* <DEDUP_REMOVED lines=85> */
.L_x_1546:
[----:B------:R-:W-:Y:S01]  /*0550*/  ISETP.LT.U32.AND P4, PT, R15, UR12, PT ;  /* 0x0000000c0f007c0c */ /* 0x000fe2000bf81070 */
[----:B0-----:R-:W-:Y:S01]  /*0560*/  IMAD.U32 R0, RZ, RZ, UR13 ;  /* 0x0000000dff007e24 */ /* 0x001fe2000f8e00ff */
[----:B-12---:R-:W-:Y:S01]  /*0570*/  SHF.R.S32.HI R12, RZ, 0x1f, R15 ;  /* 0x0000001fff0c7819 */ /* 0x006fe2000001140f */
[----:B---3--:R-:W-:Y:S01]  /*0580*/  IMAD.U32 R5, RZ, RZ, UR13 ;  /* 0x0000000dff057e24 */ /* 0x008fe2000f8e00ff */
[----:B------:R-:W-:Y:S02]  /*0590*/  MOV R3, UR13 ;  /* 0x0000000d00037c02 */ /* 0x000fe40008000f00 */
[----:B------:R-:W-:Y:S02]  /*05a0*/  CS2R R44, SRZ ;  /* 0x00000000002c7805 */ /* 0x000fe4000001ff00 */
[----:B------:R-:W-:Y:S01]  /*05b0*/  ISETP.LT.U32.AND P5, PT, R16, UR12, PT ;  /* 0x0000000c10007c0c */ /* 0x000fe2000bfa1070 */
[----:B------:R-:W-:Y:S01]  /*05c0*/  IMAD.WIDE R8, R18, 0x4, R24 ;  /* 0x0000000412087825 */ /* 0x000fe200078e0218 */
[----:B------:R-:W-:-:S02]  /*05d0*/  ISETP.GT.AND.EX P4, PT, R3, R12, PT, P4 ;  /* 0x0000000c0300720c */ /* 0x000fc40003f84340 */
[----:B------:R-:W-:Y:S02]  /*05e0*/  CS2R R40, SRZ ;  /* 0x0000000000287805 */ /* 0x000fe4000001ff00 */
[----:B------:R-:W-:Y:S01]  /*05f0*/  SHF.R.S32.HI R11, RZ, 0x1f, R16 ;  /* 0x0000001fff0b7819 */ /* 0x000fe20000011410 */
[----:B------:R-:W-:Y:S01]  /*0600*/  IMAD.WIDE R28, R16, 0x4, R26 ;  /* 0x00000004101c7825 */ /* 0x000fe200078e021a */
[----:B------:R-:W-:Y:S02]  /*0610*/  ISETP.LT.U32.AND P0, PT, R14, UR12, PT ;  /* 0x0000000c0e007c0c */ /* 0x000fe4000bf01070 */
[----:B------:R-:W-:Y:S01]  /*0620*/  SHF.R.S32.HI R10, RZ, 0x1f, R14 ;  /* 0x0000001fff0a7819 */ /* 0x000fe2000001140e */
[C---:B------:R-:W-:Y:S01]  /*0630*/  IMAD.WIDE R2, R18.reuse, 0x4, R22 ;  /* 0x0000000412027825 */ /* 0x040fe200078e0216 */
[----:B------:R-:W-:Y:S02]  /*0640*/  ISETP.LT.U32.AND P3, PT, R18, UR12, PT ;  /* 0x0000000c12007c0c */ /* 0x000fe4000bf61070 */
[----:B------:R-:W-:-:S02]  /*0650*/  SHF.R.S32.HI R13, RZ, 0x1f, R18 ;  /* 0x0000001fff0d7819 */ /* 0x000fc40000011412 */
[----:B------:R-:W-:Y:S02]  /*0660*/  ISETP.GT.AND.EX P5, PT, R0, R11, PT, P5 ;  /* 0x0000000b0000720c */ /* 0x000fe40003fa4350 */
[----:B------:R-:W-:Y:S01]  /*0670*/  ISETP.GT.AND.EX P0, PT, R5, R10, PT, P0 ;  /* 0x0000000a0500720c */ /* 0x000fe20003f04300 */
[----:B------:R-:W-:Y:S01]  /*0680*/  IMAD.WIDE R4, R18, 0x4, R26 ;  /* 0x0000000412047825 */ /* 0x000fe200078e021a */
[----:B------:R-:W-:Y:S02]  /*0690*/  ISETP.GT.AND.EX P3, PT, R0, R13, PT, P3 ;  /* 0x0000000d0000720c */ /* 0x000fe40003f64330 */
[----:B------:R-:W-:-:S04]  /*06a0*/  @P4 IADD3 R0, P1, PT, R15, UR20, RZ ;  /* 0x000000140f004c10 */ /* 0x000fc8000ff3e0ff */
[----:B------:R-:W-:Y:S02]  /*06b0*/  @P4 IADD3.X R7, PT, PT, R12, UR16, RZ, P1, !PT ;  /* 0x000000100c074c10 */ /* 0x000fe40008ffe4ff */
[----:B------:R-:W-:Y:S01]  /*06c0*/  @P4 LEA R6, P1, R0, UR26, 0x2 ;  /* 0x0000001a00064c11 */ /* 0x000fe2000f8210ff */
[----:B------:R-:W5:Y:S01]  /*06d0*/  @P5 LDG.E R41, desc[UR18][R28.64] ;  /* 0x000000121c295981 */ /* 0x000f62000c1e1900 */
[----:B------:R-:W-:Y:S02]  /*06e0*/  @P5 IADD3 R20, P6, PT, R16, UR20, RZ ;  /* 0x0000001410145c10 */ /* 0x000fe4000ffde0ff */
[----:B------:R-:W-:Y:S01]  /*06f0*/  @P4 LEA.HI.X R7, R0, UR27, R7, 0x2, P1 ;  /* 0x0000001b00074c11 */ /* 0x000fe200088f1407 */
[----:B------:R0:W5:Y:S01]  /*0700*/  @P3 LDG.E R45, desc[UR18][R8.64] ;  /* 0x00000012082d3981 */ /* 0x000162000c1e1900 */
[----:B------:R-:W-:-:S03]  /*0710*/  @P0 IADD3 R0, P1, PT, R14, UR20, RZ ;  /* 0x000000140e000c10 */ /* 0x000fc6000ff3e0ff */
[----:B------:R2:W5:Y:S01]  /*0720*/  @P3 LDG.E R44, desc[UR18][R4.64] ;  /* 0x00000012042c3981 */ /* 0x000562000c1e1900 */
[----:B------:R-:W-:-:S03]  /*0730*/  @P3 IADD3 R32, P2, PT, R18, UR20, RZ ;  /* 0x0000001412203c10 */ /* 0x000fc6000ff5e0ff */
[----:B------:R3:W5:Y:S01]  /*0740*/  @P3 LDG.E R40, desc[UR18][R2.64] ;  /* 0x0000001202283981 */ /* 0x000762000c1e1900 */
[----:B0-----:R-:W-:Y:S02]  /*0750*/  @P5 IADD3.X R9, PT, PT, R11, UR16, RZ, P6, !PT ;  /* 0x000000100b095c10 */ /* 0x001fe4000b7fe4ff */
[----:B------:R-:W-:Y:S02]  /*0760*/  @P0 LEA R42, P6, R0, UR26, 0x2 ;  /* 0x0000001a002a0c11 */ /* 0x000fe4000f8c10ff */
[----:B--2---:R-:W-:Y:S01]  /*0770*/  @P0 IADD3.X R5, PT, PT, R10, UR16, RZ, P1, !PT ;  /* 0x000000100a050c10 */ /* 0x004fe20008ffe4ff */
[----:B------:R-:W-:-:S03]  /*0780*/  IMAD.MOV.U32 R4, RZ, RZ, RZ ;  /* 0x000000ffff047224 */ /* 0x000fc600078e00ff */
[----:B------:R-:W-:Y:S01]  /*0790*/  @P0 LEA.HI.X R43, R0, UR27, R5, 0x2, P6 ;  /* 0x0000001b002b0c11 */ /* 0x000fe2000b0f1405 */
[----:B------:R-:W-:Y:S01]  /*07a0*/  IMAD.WIDE R28, R15, 0x4, R26 ;  /* 0x000000040f1c7825 */ /* 0x000fe200078e021a */
[----:B------:R-:W-:Y:S01]  /*07b0*/  MOV R0, RZ ;  /* 0x000000ff00007202 */ /* 0x000fe20000000f00 */
[----:B------:R-:W2:Y:S01]  /*07c0*/  @P4 LDG.E R4, desc[UR18][R6.64] ;  /* 0x0000001206044981 */ /* 0x000ea2000c1e1900 */
[----:B---3--:R-:W-:-:S04]  /*07d0*/  @P3 IADD3.X R3, PT, PT, R13, UR16, RZ, P2, !PT ;  /* 0x000000100d033c10 */ /* 0x008fc800097fe4ff */
[----:B------:R-:W3:Y:S01]  /*07e0*/  @P4 LDG.E R0, desc[UR18][R28.64] ;  /* 0x000000121c004981 */ /* 0x000ee2000c1e1900 */
[----:B------:R-:W-:Y:S01]  /*07f0*/  @P3 LEA R2, P2, R32, UR26, 0x2 ;  /* 0x0000001a20023c11 */ /* 0x000fe2000f8410ff */
[----:B------:R-:W-:-:S03]  /*0800*/  HFMA2 R21, -RZ, RZ, 0, 0 ;  /* 0x00000000ff157431 */ /* 0x000fc600000001ff */
[----:B------:R-:W-:Y:S02]  /*0810*/  @P3 LEA.HI.X R3, R32, UR27, R3, 0x2, P2 ;  /* 0x0000001b20033c11 */ /* 0x000fe400090f1403 */
[----:B------:R-:W-:Y:S01]  /*0820*/  @P5 LEA R38, P2, R20, UR26, 0x2 ;  /* 0x0000001a14265c11 */ /* 0x000fe2000f8410ff */
[----:B------:R-:W-:-:S04]  /*0830*/  IMAD.WIDE R30, R16, 0x4, R24 ;  /* 0x00000004101e7825 */ /* 0x000fc800078e0218 */
[----:B------:R-:W-:Y:S01]  /*0840*/  HFMA2 R49, -RZ, RZ, 0, 0 ;  /* 0x00000000ff317431 */ /* 0x000fe200000001ff */
[----:B------:R-:W-:Y:S01]  /*0850*/  @P5 LEA.HI.X R39, R20, UR27, R9, 0x2, P2 ;  /* 0x0000001b14275c11 */ /* 0x000fe200090f1409 */
[----:B------:R-:W-:Y:S01]  /*0860*/  IMAD.MOV.U32 R20, RZ, RZ, RZ ;  /* 0x000000ffff147224 */ /* 0x000fe200078e00ff */
[----:B------:R0:W5:Y:S01]  /*0870*/  @P5 LDG.E R21, desc[UR18][R30.64] ;  /* 0x000000121e155981 */ /* 0x000162000c1e1900 */
[----:B------:R-:W-:-:S04]  /*0880*/  CS2R R46, SRZ ;  /* 0x00000000002e7805 */ /* 0x000fc8000001ff00 */
[----:B------:R4:W5:Y:S04]  /*0890*/  @P5 LDG.E R20, desc[UR18][R38.64] ;  /* 0x0000001226145981 */ /* 0x000968000c1e1900 */
[----:B------:R1:W5:Y:S01]  /*08a0*/  @P3 LDG.E R46, desc[UR18][R2.64] ;  /* 0x00000012022e3981 */ /* 0x000362000c1e1900 */
[----:B0-----:R-:W-:-:S04]  /*08b0*/  IMAD.WIDE R30, R15, 0x4, R24 ;  /* 0x000000040f1e7825 */ /* 0x001fc800078e0218 */
[----:B----4-:R-:W-:Y:S01]  /*08c0*/  IMAD.WIDE R38, R15, 0x4, R22 ;  /* 0x000000040f267825 */ /* 0x010fe200078e0216 */
[----:B------:R-:W4:Y:S01]  /*08d0*/  @P4 LDG.E R49, desc[UR18][R30.64] ;  /* 0x000000121e314981 */ /* 0x000f22000c1e1900 */
[----:B-1----:R-:W0:Y:S03]  /*08e0*/  LDC.64 R2, c[0x0][0x11d8] ;  /* 0x00047600ff027b82 */ /* 0x002e260000000a00 */
[----:B------:R-:W5:Y:S01]  /*08f0*/  @P4 LDG.E R47, desc[UR18][R38.64] ;  /* 0x00000012262f4981 */ /* 0x000f62000c1e1900 */
[C---:B------:R-:W-:Y:S02]  /*0900*/  @P5 LEA R32, P1, R16.reuse, UR14, 0x2 ;  /* 0x0000000e10205c11 */ /* 0x040fe4000f8210ff */
[----:B------:R-:W-:Y:S02]  /*0910*/  CS2R R8, SRZ ;  /* 0x0000000000087805 */ /* 0x000fe4000001ff00 */
[----:B------:R-:W-:-:S02]  /*0920*/  @P5 LEA.HI.X R33, R16, UR10, R11, 0x2, P1 ;  /* 0x0000000a10215c11 */ /* 0x000fc400088f140b */
[----:B------:R-:W-:Y:S01]  /*0930*/  CS2R R6, SRZ ;  /* 0x0000000000067805 */ /* 0x000fe2000001ff00 */
[----:B------:R-:W-:Y:S01]  /*0940*/  IMAD.MOV.U32 R5, RZ, RZ, RZ ;  /* 0x000000ffff057224 */ /* 0x000fe200078e00ff */
[----:B------:R-:W5:Y:S01]  /*0950*/  @P0 LDG.E R8, desc[UR18][R42.64] ;  /* 0x000000122a080981 */ /* 0x000f62000c1e1900 */
[----:B------:R-:W-:-:S03]  /*0960*/  IMAD.WIDE R34, R14, 0x4, R26 ;  /* 0x000000040e227825 */ /* 0x000fc600078e021a */
[----:B------:R1:W5:Y:S01]  /*0970*/  @P5 LDG.E R9, desc[UR18][R32.64] ;  /* 0x0000001220095981 */ /* 0x000362000c1e1900 */
[----:B------:R-:W-:-:S03]  /*0980*/  IMAD.WIDE R36, R14, 0x4, R24 ;  /* 0x000000040e247825 */ /* 0x000fc600078e0218 */
[----:B------:R0:W5:Y:S04]  /*0990*/  @P0 LDG.E R6, desc[UR18][R34.64] ;  /* 0x0000001222060981 */ /* 0x000168000c1e1900 */
[----:B------:R0:W5:Y:S02]  /*09a0*/  @P0 LDG.E R5, desc[UR18][R36.64] ;  /* 0x0000001224050981 */ /* 0x000164000c1e1900 */
[----:B0-----:R-:W0:Y:S01]  /*09b0*/  MUFU.RCP R48, R3 ;  /* 0x0000000300307308 */ /* 0x001e220000001000 */
[----:B-1----:R-:W-:-:S05]  /*09c0*/  IMAD.WIDE R32, R14, 0x4, R22 ;  /* 0x000000040e207825 */ /* 0x002fca00078e0216 */
[----:B------:R1:W5:Y:S01]  /*09d0*/  @P0 LDG.E R7, desc[UR18][R32.64] ;  /* 0x0000001220070981 */ /* 0x000362000c1e1900 */
[----:B0-----:R-:W-:-:S04]  /*09e0*/  FFMA R53, R48, -R3, 1 ;  /* 0x3f80000030357423 */ /* 0x001fc80000000803 */
[----:B------:R-:W-:Y:S01]  /*09f0*/  FFMA R53, R48, R53, R48 ;  /* 0x0000003530357223 */ /* 0x000fe20000000030 */
[----:B------:R-:W-:Y:S01]  /*0a00*/  BSSY.RECONVERGENT B2, `(.L_x_1502) ;  /* 0x0000011000027945 */ /* 0x000fe20003800200 */
[----:B--2---:R-:W-:-:S04]  /*0a10*/  FMUL R51, R4, UR28 ;  /* 0x0000001c04337c20 */ /* 0x004fc80008400000 */
[----:B---3--:R-:W-:-:S04]  /*0a20*/  FFMA R0, R0, UR35, R51 ;  /* 0x0000002300007c23 */ /* 0x008fc80008000033 */
[----:B------:R-:W0:Y:S01]  /*0a30*/  FCHK P0, R0, R3 ;  /* 0x0000000300007302 */ /* 0x000e220000000000 */
[----:B------:R-:W-:Y:S01]  /*0a40*/  FMUL R43, R4, UR29 ;  /* 0x0000001d042b7c20 */ /* 0x000fe20008400000 */
[----:B------:R-:W-:-:S03]  /*0a50*/  FFMA R52, R0, R53, RZ ;  /* 0x0000003500347223 */ /* 0x000fc600000000ff */
[----:B------:R-:W-:Y:S01]  /*0a60*/  FMUL R4, R43, R4 ;  /* 0x000000042b047220 */ /* 0x000fe20000400000 */
[----:B------:R-:W-:-:S04]  /*0a70*/  FFMA R42, R52, -R3, R0 ;  /* 0x80000003342a7223 */ /* 0x000fc80000000000 */
[----:B------:R-:W-:Y:S01]  /*0a80*/  FFMA R52, R53, R42, R52 ;  /* 0x0000002a35347223 */ /* 0x000fe20000000034 */
[----:B----4-:R-:W-:Y:S01]  /*0a90*/  FFMA R2, R49, R2, R4 ;  /* 0x0000000231027223 */ /* 0x010fe20000000004 */
[----:B01----:R-:W-:Y:S06]  /*0aa0*/  @!P0 BRA `(.L_x_1503) ;  /* 0x0000000000188947 */ /* 0x003fec0003800000 */
[----:B------:R-:W0:Y:S01]  /*0ab0*/  LDCU UR31, c[0x0][0x11dc] ;  /* 0x00023b80ff1f77ac */ /* 0x000e220008000800 */
[----:B------:R-:W-:Y:S02]  /*0ac0*/  MOV R4, R0 ;  /* 0x0000000000047202 */ /* 0x000fe40000000f00 */
[----:B------:R-:W-:Y:S01]  /*0ad0*/  MOV R42, 0xb00 ;  /* 0x00000b00002a7802 */ /* 0x000fe20000000f00 */
[----:B0-----:R-:W-:-:S07]  /*0ae0*/  IMAD.U32 R3, RZ, RZ, UR31 ;  /* 0x0000001fff037e24 */ /* 0x001fce000f8e00ff */
[----:B-----5:R-:W-:Y:S05]  /*0af0*/  CALL.REL.NOINC `($__internal_38_$__cuda_sm3x_div_rn_noftz_f32_slowpath) ;  /* 0x0000003800507944 */ /* 0x020fea0003c00000 */
[----:B------:R-:W-:-:S07]  /*0b00*/  MOV R52, R3 ;  /* 0x0000000300347202 */ /* 0x000fce0000000f00 */
.L_x_1503:
[----:B------:R-:W-:Y:S05]  /*0b10*/  BSYNC.RECONVERGENT B2 ;  /* 0x0000000000027941 */ /* 0x000fea0003800200 */
.L_x_1502:
        /* <DEDUP_REMOVED lines=14> */
[----:B-----5:R-:W-:Y:S05]  /*0c00*/  CALL.REL.NOINC `($__internal_38_$__cuda_sm3x_div_rn_noftz_f32_slowpath) ;  /* 0x00000038000c7944 */ /* 0x020fea0003c00000 */
.L_x_1505:
[----:B------:R-:W-:Y:S05]  /*0c10*/  BSYNC.RECONVERGENT B2 ;  /* 0x0000000000027941 */ /* 0x000fea0003800200 */
.L_x_1504:
[----:B------:R-:W-:Y:S01]  /*0c20*/  VIADD R42, R3, 0xf3000000 ;  /* 0xf3000000032a7836 */ /* 0x000fe20000000000 */
[----:B------:R0:W1:Y:S01]  /*0c30*/  MUFU.RSQ R4, R3 ;  /* 0x0000000300047308 */ /* 0x0000620000001400 */
[----:B------:R-:W-:Y:S03]  /*0c40*/  BSSY.RECONVERGENT B0, `(.L_x_1506) ;  /* 0x000000a000007945 */ /* 0x000fe60003800200 */
[----:B------:R-:W-:-:S13]  /*0c50*/  ISETP.GT.U32.AND P0, PT, R42, 0x727fffff, PT ;  /* 0x727fffff2a00780c */ /* 0x000fda0003f04070 */
[----:B01----:R-:W-:Y:S05]  /*0c60*/  @!P0 BRA `(.L_x_1507) ;  /* 0x00000000000c8947 */ /* 0x003fea0003800000 */
[----:B------:R-:W-:-:S07]  /*0c70*/  MOV R4, 0xc90 ;  /* 0x00000c9000047802 */ /* 0x000fce0000000f00 */
[----:B-----5:R-:W-:Y:S05]  /*0c80*/  CALL.REL.NOINC `($__internal_37_$__cuda_sm20_sqrt_rn_f32_slowpath) ;  /* 0x0000003400947944 */ /* 0x020fea0003c00000 */
[----:B------:R-:W-:Y:S05]  /*0c90*/  BRA `(.L_x_1508) ;  /* 0x0000000000107947 */ /* 0x000fea0003800000 */
.L_x_1507:
[C---:B------:R-:W-:Y:S01]  /*0ca0*/  FMUL.FTZ R48, R4.reuse, R3 ;  /* 0x0000000304307220 */ /* 0x040fe20000410000 */
[----:B------:R-:W-:-:S03]  /*0cb0*/  FMUL.FTZ R4, R4, 0.5 ;  /* 0x3f00000004047820 */ /* 0x000fc60000410000 */
[----:B------:R-:W-:-:S04]  /*0cc0*/  FFMA R3, -R48, R48, R3 ;  /* 0x0000003030037223 */ /* 0x000fc80000000103 */
[----:B------:R-:W-:-:S07]  /*0cd0*/  FFMA R48, R3, R4, R48 ;  /* 0x0000000403307223 */ /* 0x000fce0000000030 */
.L_x_1508:
[----:B------:R-:W-:Y:S05]  /*0ce0*/  BSYNC.RECONVERGENT B0 ;  /* 0x0000000000007941 */ /* 0x000fea0003800200 */
.L_x_1506:
        /* <DEDUP_REMOVED lines=13> */
[----:B-----5:R-:W-:Y:S05]  /*0dc0*/  CALL.REL.NOINC `($__internal_38_$__cuda_sm3x_div_rn_noftz_f32_slowpath) ;  /* 0x00000034009c7944 */ /* 0x020fea0003c00000 */
[----:B------:R-:W-:-:S07]  /*0dd0*/  MOV R4, R3 ;  /* 0x0000000300047202 */ /* 0x000fce0000000f00 */
.L_x_1510:
[----:B------:R-:W-:Y:S05]  /*0de0*/  BSYNC.RECONVERGENT B2 ;  /* 0x0000000000027941 */ /* 0x000fea0003800200 */
.L_x_1509:
[----:B------:R-:W0:Y:S01]  /*0df0*/  LDC.64 R42, c[0x0][0x11d8] ;  /* 0x00047600ff2a7b82 */ /* 0x000e220000000a00 */
[----:B-----5:R-:W-:Y:S01]  /*0e00*/  FMUL R3, R46, UR28 ;  /* 0x0000001c2e037c20 */ /* 0x020fe20008400000 */
        /* <DEDUP_REMOVED lines=19> */
[----:B------:R-:W-:Y:S05]  /*0f40*/  CALL.REL.NOINC `($__internal_38_$__cuda_sm3x_div_rn_noftz_f32_slowpath) ;  /* 0x00000034003c7944 */ /* 0x000fea0003c00000 */
[----:B------:R-:W-:-:S07]  /*0f50*/  IMAD.MOV.U32 R46, RZ, RZ, R3 ;  /* 0x000000ffff2e7224 */ /* 0x000fce00078e0003 */
.L_x_1512:
[----:B------:R-:W-:Y:S05]  /*0f60*/  BSYNC.RECONVERGENT B2 ;  /* 0x0000000000027941 */ /* 0x000fea0003800200 */
.L_x_1511:
        /* <DEDUP_REMOVED lines=14> */
[----:B------:R-:W-:Y:S05]  /*1050*/  CALL.REL.NOINC `($__internal_38_$__cuda_sm3x_div_rn_noftz_f32_slowpath) ;  /* 0x0000003000f87944 */ /* 0x000fea0003c00000 */
.L_x_1514:
[----:B------:R-:W-:Y:S05]  /*1060*/  BSYNC.RECONVERGENT B2 ;  /* 0x0000000000027941 */ /* 0x000fea0003800200 */
.L_x_1513:
[----:B------:R-:W-:Y:S01]  /*1070*/  IADD3 R42, PT, PT, R3, -0xd000000, RZ ;  /* 0xf3000000032a7810 */ /* 0x000fe20007ffe0ff */
[----:B------:R0:W1:Y:S01]  /*1080*/  MUFU.RSQ R4, R3 ;  /* 0x0000000300047308 */ /* 0x0000620000001400 */
[----:B------:R-:W-:Y:S02]  /*1090*/  BSSY.RECONVERGENT B0, `(.L_x_1515) ;  /* 0x000000a000007945 */ /* 0x000fe40003800200 */
[----:B------:R-:W-:-:S13]  /*10a0*/  ISETP.GT.U32.AND P0, PT, R42, 0x727fffff, PT ;  /* 0x727fffff2a00780c */ /* 0x000fda0003f04070 */
[----:B0-----:R-:W-:Y:S05]  /*10b0*/  @!P0 BRA `(.L_x_1516) ;  /* 0x00000000000c8947 */ /* 0x001fea0003800000 */
[----:B-1----:R-:W-:-:S07]  /*10c0*/  MOV R4, 0x10e0 ;  /* 0x000010e000047802 */ /* 0x002fce0000000f00 */
[----:B------:R-:W-:Y:S05]  /*10d0*/  CALL.REL.NOINC `($__internal_37_$__cuda_sm20_sqrt_rn_f32_slowpath) ;  /* 0x0000003000807944 */ /* 0x000fea0003c00000 */
[----:B------:R-:W-:Y:S05]  /*10e0*/  BRA `(.L_x_1517) ;  /* 0x0000000000107947 */ /* 0x000fea0003800000 */
.L_x_1516:
[C---:B-1----:R-:W-:Y:S01]  /*10f0*/  FMUL.FTZ R48, R4.reuse, R3 ;  /* 0x0000000304307220 */ /* 0x042fe20000410000 */
[----:B------:R-:W-:-:S03]  /*1100*/  FMUL.FTZ R4, R4, 0.5 ;  /* 0x3f00000004047820 */ /* 0x000fc60000410000 */
[----:B------:R-:W-:-:S04]  /*1110*/  FFMA R3, -R48, R48, R3 ;  /* 0x0000003030037223 */ /* 0x000fc80000000103 */
[----:B------:R-:W-:-:S07]  /*1120*/  FFMA R48, R3, R4, R48 ;  /* 0x0000000403307223 */ /* 0x000fce0000000030 */
.L_x_1517:
[----:B------:R-:W-:Y:S05]  /*1130*/  BSYNC.RECONVERGENT B0 ;  /* 0x0000000000007941 */ /* 0x000fea0003800200 */
.L_x_1515:
        /* <DEDUP_REMOVED lines=13> */
[----:B------:R-:W-:Y:S05]  /*1210*/  CALL.REL.NOINC `($__internal_38_$__cuda_sm3x_div_rn_noftz_f32_slowpath) ;  /* 0x0000003000887944 */ /* 0x000fea0003c00000 */
[----:B------:R-:W-:-:S07]  /*1220*/  IMAD.MOV.U32 R49, RZ, RZ, R3 ;  /* 0x000000ffff317224 */ /* 0x000fce00078e0003 */
.L_x_1519:
[----:B------:R-:W-:Y:S05]  /*1230*/  BSYNC.RECONVERGENT B2 ;  /* 0x0000000000027941 */ /* 0x000fea0003800200 */
.L_x_1518:
[----:B------:R-:W0:Y:S01]  /*1240*/  LDC.64 R42, c[0x0][0x11d8] ;  /* 0x00047600ff2a7b82 */ /* 0x000e220000000a00 */
[----:B------:R-:W-:Y:S01]  /*1250*/  FMUL R46, R20, UR28 ;  /* 0x0000001c142e7c20 */ /* 0x000fe20008400000 */
[----:B------:R-:W-:Y:S01]  /*1260*/  FFMA R49, R40, UR15, R49 ;  /* 0x0000000f28317c23 */ /* 0x000fe20008000031 */
[----:B------:R-:W-:Y:S02]  /*1270*/  BSSY.RECONVERGENT B2, `(.L_x_1520) ;  /* 0x0000014000027945 */ /* 0x000fe40003800200 */
[----:B------:R-:W-:Y:S01]  /*1280*/  FFMA R46, R41, UR35, R46 ;  /* 0x00000023292e7c23 */ /* 0x000fe2000800002e */
[----:B------:R-:W-:Y:S01]  /*1290*/  FMUL R41, R20, UR29 ;  /* 0x0000001d14297c20 */ /* 0x000fe20008400000 */
[----:B------:R-:W-:-:S03]  /*12a0*/  FFMA R40, -R49, UR34, R40 ;  /* 0x0000002231287c23 */ /* 0x000fc60008000128 */
[----:B------:R-:W-:Y:S01]  /*12b0*/  FMUL R20, R41, R20 ;  /* 0x0000001429147220 */ /* 0x000fe20000400000 */
[----:B0-----:R-:W0:Y:S03]  /*12c0*/  MUFU.RCP R4, R43 ;  /* 0x0000002b00047308 */ /* 0x001e260000001000 */
[----:B------:R-:W-:-:S05]  /*12d0*/  FFMA R41, R21, R42, R20 ;  /* 0x0000002a15297223 */ /* 0x000fca0000000014 */
        /* <DEDUP_REMOVED lines=12> */
[----:B------:R-:W-:-:S07]  /*13a0*/  MOV R20, R3 ;  /* 0x0000000300147202 */ /* 0x000fce0000000f00 */
.L_x_1521:
[----:B------:R-:W-:Y:S05]  /*13b0*/  BSYNC.RECONVERGENT B2 ;  /* 0x0000000000027941 */ /* 0x000fea0003800200 */
.L_x_1520:
        /* <DEDUP_REMOVED lines=14> */
[----:B------:R-:W-:Y:S05]  /*14a0*/  CALL.REL.NOINC `($__internal_38_$__cuda_sm3x_div_rn_noftz_f32_slowpath) ;  /* 0x0000002c00e47944 */ /* 0x000fea0003c00000 */
.L_x_1523:
[----:B------:R-:W-:Y:S05]  /*14b0*/  BSYNC.RECONVERGENT B2 ;  /* 0x0000000000027941 */ /* 0x000fea0003800200 */
.L_x_1522:
[----:B------:R-:W-:Y:S01]  /*14c0*/  VIADD R21, R3, 0xf3000000 ;  /* 0xf300000003157836 */ /* 0x000fe20000000000 */
[----:B------:R0:W1:Y:S01]  /*14d0*/  MUFU.RSQ R4, R3 ;  /* 0x0000000300047308 */ /* 0x0000620000001400 */
[----:B------:R-:W-:Y:S03]  /*14e0*/  BSSY.RECONVERGENT B0, `(.L_x_1524) ;  /* 0x000000a000007945 */ /* 0x000fe60003800200 */
[----:B------:R-:W-:-:S13]  /*14f0*/  ISETP.GT.U32.AND P0, PT, R21, 0x727fffff, PT ;  /* 0x727fffff1500780c */ /* 0x000fda0003f04070 */
[----:B01----:R-:W-:Y:S05]  /*1500*/  @!P0 BRA `(.L_x_1525) ;  /* 0x00000000000c8947 */ /* 0x003fea0003800000 */
[----:B------:R-:W-:-:S07]  /*1510*/  MOV R4, 0x1530 ;  /* 0x0000153000047802 */ /* 0x000fce0000000f00 */
[----:B------:R-:W-:Y:S05]  /*1520*/  CALL.REL.NOINC `($__internal_37_$__cuda_sm20_sqrt_rn_f32_slowpath) ;  /* 0x0000002c006c7944 */ /* 0x000fea0003c00000 */
[----:B------:R-:W-:Y:S05]  /*1530*/  BRA `(.L_x_1526) ;  /* 0x0000000000107947 */ /* 0x000fea0003800000 */
.L_x_1525:
[C---:B------:R-:W-:Y:S01]  /*1540*/  FMUL.FTZ R48, R4.reuse, R3 ;  /* 0x0000000304307220 */ /* 0x040fe20000410000 */
[----:B------:R-:W-:-:S03]  /*1550*/  FMUL.FTZ R4, R4, 0.5 ;  /* 0x3f00000004047820 */ /* 0x000fc60000410000 */
[----:B------:R-:W-:-:S04]  /*1560*/  FFMA R3, -R48, R48, R3 ;  /* 0x0000003030037223 */ /* 0x000fc80000000103 */
[----:B------:R-:W-:-:S07]  /*1570*/  FFMA R48, R3, R4, R48 ;  /* 0x0000000403307223 */ /* 0x000fce0000000030 */
.L_x_1526:
[----:B------:R-:W-:Y:S05]  /*1580*/  BSYNC.RECONVERGENT B0 ;  /* 0x0000000000007941 */ /* 0x000fea0003800200 */
.L_x_1524:
        /* <DEDUP_REMOVED lines=13> */
[----:B------:R-:W-:Y:S05]  /*1660*/  CALL.REL.NOINC `($__internal_38_$__cuda_sm3x_div_rn_noftz_f32_slowpath) ;  /* 0x0000002c00747944 */ /* 0x000fea0003c00000 */
[----:B------:R-:W-:-:S07]  /*1670*/  MOV R4, R3 ;  /* 0x0000000300047202 */ /* 0x000fce0000000f00 */
.L_x_1528:
[----:B------:R-:W-:Y:S05]  /*1680*/  BSYNC.RECONVERGENT B2 ;  /* 0x0000000000027941 */ /* 0x000fea0003800200 */
.L_x_1527:
[----:B------:R-:W0:Y:S01]  /*1690*/  LDC.64 R20, c[0x0][0x11d8] ;  /* 0x00047600ff147b82 */ /* 0x000e220000000a00 */
[----:B------:R-:W-:Y:S01]  /*16a0*/  FMUL R3, R8, UR28 ;  /* 0x0000001c08037c20 */ /* 0x000fe20008400000 */
[----:B------:R-:W-:Y:S01]  /*16b0*/  FFMA R4, R9, UR15, R4 ;  /* 0x0000000f09047c23 */ /* 0x000fe20008000004 */
        /* <DEDUP_REMOVED lines=20> */
.L_x_1530:
[----:B------:R-:W-:Y:S05]  /*1800*/  BSYNC.RECONVERGENT B2 ;  /* 0x0000000000027941 */ /* 0x000fea0003800200 */
.L_x_1529:
        /* <DEDUP_REMOVED lines=15> */
.L_x_1532:
[----:B------:R-:W-:Y:S05]  /*1900*/  BSYNC.RECONVERGENT B2 ;  /* 0x0000000000027941 */ /* 0x000fea0003800200 */
.L_x_1531:
        /* <DEDUP_REMOVED lines=8> */
.L_x_1534:
[C---:B-1----:R-:W-:Y:S01]  /*1990*/  FMUL.FTZ R48, R4.reuse, R3 ;  /* 0x0000000304307220 */ /* 0x042fe20000410000 */
[----:B------:R-:W-:-:S03]  /*19a0*/  FMUL.FTZ R4, R4, 0.5 ;  /* 0x3f00000004047820 */ /* 0x000fc60000410000 */
[----:B------:R-:W-:-:S04]  /*19b0*/  FFMA R3, -R48, R48, R3 ;  /* 0x0000003030037223 */ /* 0x000fc80000000103 */
[----:B------:R-:W-:-:S07]  /*19c0*/  FFMA R48, R3, R4, R48 ;  /* 0x0000000403307223 */ /* 0x000fce0000000030 */
.L_x_1535:
[----:B------:R-:W-:Y:S05]  /*19d0*/  BSYNC.RECONVERGENT B0 ;  /* 0x0000000000007941 */ /* 0x000fea0003800200 */
.L_x_1533:
        /* <DEDUP_REMOVED lines=14> */
.L_x_1537:
[----:B------:R-:W-:Y:S05]  /*1ac0*/  BSYNC.RECONVERGENT B2 ;  /* 0x0000000000027941 */ /* 0x000fea0003800200 */
.L_x_1536:
[----:B------:R-:W-:Y:S01]  /*1ad0*/  IMAD.U32 R9, RZ, RZ, UR13 ;  /* 0x0000000dff097e24 */ /* 0x000fe2000f8e00ff */
[----:B------:R-:W-:Y:S01]  /*1ae0*/  ISETP.LT.U32.AND P0, PT, R14, UR12, PT ;  /* 0x0000000c0e007c0c */ /* 0x000fe2000bf01070 */
[----:B------:R-:W-:Y:S01]  /*1af0*/  BSSY.RECONVERGENT B0, `(.L_x_1538) ;  /* 0x000000f000007945 */ /* 0x000fe20003800200 */
[----:B------:R-:W-:Y:S02]  /*1b00*/  FFMA R4, R7, UR15, R3 ;  /* 0x0000000f07047c23 */ /* 0x000fe40008000003 */
[----:B------:R-:W-:Y:S01]  /*1b10*/  ISETP.GT.AND.EX P0, PT, R9, R10, PT, P0 ;  /* 0x0000000a0900720c */ /* 0x000fe20003f04300 */
[----:B------:R-:W-:-:S12]  /*1b20*/  @!P4 BRA `(.L_x_1539) ;  /* 0x00000000002cc947 */ /* 0x000fd80003800000 */
[----:B------:R-:W-:Y:S01]  /*1b30*/  MOV R20, UR6 ;  /* 0x0000000600147c02 */ /* 0x000fe20008000f00 */
[----:B------:R-:W-:Y:S01]  /*1b40*/  FMUL R3, R47, UR17 ;  /* 0x000000112f037c20 */ /* 0x000fe20008400000 */
[----:B------:R-:W-:Y:S01]  /*1b50*/  IMAD.U32 R9, RZ, RZ, UR7 ;  /* 0x00000007ff097e24 */ /* 0x000fe2000f8e00ff */
[----:B------:R0:W-:Y:S01]  /*1b60*/  STG.E desc[UR18][R38.64], R47 ;  /* 0x0000002f26007986 */ /* 0x0001e2000c101912 */
[----:B------:R-:W-:Y:S02]  /*1b70*/  IADD3 R20, P1, P2, R20, UR20, R15 ;  /* 0x0000001414147c10 */ /* 0x000fe4000fa3e00f */
[----:B------:R-:W-:Y:S01]  /*1b80*/  F2FP.SATFINITE.E4M3.F32.PACK_AB_MERGE_C R3, RZ, R3, RZ ;  /* 0x00000003ff03723e */ /* 0x000fe200048070ff */
[----:B------:R0:W-:Y:S01]  /*1b90*/  STG.E desc[UR18][R28.64], R0 ;  /* 0x000000001c007986 */ /* 0x0001e2000c101912 */
[----:B------:R-:W-:Y:S02]  /*1ba0*/  IADD3.X R21, PT, PT, R9, UR16, R12, P1, P2 ;  /* 0x0000001009157c10 */ /* 0x000fe40008fe440c */
[----:B------:R-:W-:Y:S01]  /*1bb0*/  FMNMX R17, R17, |R47|, !PT ;  /* 0x4000002f11117209 */ /* 0x000fe20007800000 */
[----:B------:R0:W-:Y:S04]  /*1bc0*/  STG.E desc[UR18][R30.64], R2 ;  /* 0x000000021e007986 */ /* 0x0001e8000c101912 */
[----:B------:R0:W-:Y:S02]  /*1bd0*/  STG.E.U8 desc[UR18][R20.64], R3 ;  /* 0x0000000314007986 */ /* 0x0001e4000c101112 */
.L_x_1539:
[----:B------:R-:W-:Y:S05]  /*1be0*/  BSYNC.RECONVERGENT B0 ;  /* 0x0000000000007941 */ /* 0x000fea0003800200 */
.L_x_1538:
[----:B------:R-:W-:Y:S04]  /*1bf0*/  BSSY.RECONVERGENT B0, `(.L_x_1540) ;  /* 0x0000015000007945 */ /* 0x000fe80003800200 */
[----:B------:R-:W-:Y:S05]  /*1c00*/  @!P3 BRA `(.L_x_1541) ;  /* 0x00000000004cb947 */ /* 0x000fea0003800000 */
[----:B0-----:R-:W-:Y:S01]  /*1c10*/  IMAD.U32 R3, RZ, RZ, UR6 ;  /* 0x00000006ff037e24 */ /* 0x001fe2000f8e00ff */
[C---:B------:R-:W-:Y:S02]  /*1c20*/  SHF.L.U32 R12, R18.reuse, 0x2, RZ ;  /* 0x00000002120c7819 */ /* 0x040fe400000006ff */
[----:B------:R-:W-:Y:S02]  /*1c30*/  MOV R0, UR7 ;  /* 0x0000000700007c02 */ /* 0x000fe40008000f00 */
[----:B------:R-:W-:Y:S02]  /*1c40*/  IADD3 R2, P4, P6, R3, UR20, R18 ;  /* 0x0000001403027c10 */ /* 0x000fe4000fe9e012 */
[----:B------:R-:W-:Y:S02]  /*1c50*/  SHF.L.U64.HI R9, R18, 0x2, R13 ;  /* 0x0000000212097819 */ /* 0x000fe4000001020d */
[C---:B------:R-:W-:Y:S02]  /*1c60*/  IADD3 R28, P1, PT, R12.reuse, UR14, RZ ;  /* 0x0000000e0c1c7c10 */ /* 0x040fe4000ff3e0ff */
[----:B------:R-:W-:-:S02]  /*1c70*/  IADD3 R20, P2, PT, R12, UR32, RZ ;  /* 0x000000200c147c10 */ /* 0x000fc4000ff5e0ff */
[----:B------:R-:W-:Y:S01]  /*1c80*/  IADD3.X R3, PT, PT, R0, UR16, R13, P4, P6 ;  /* 0x0000001000037c10 */ /* 0x000fe2000a7ec40d */
[----:B------:R-:W-:Y:S01]  /*1c90*/  FMUL R0, R40, UR17 ;  /* 0x0000001128007c20 */ /* 0x000fe20008400000 */
[----:B------:R-:W-:Y:S02]  /*1ca0*/  IADD3 R12, P3, PT, R12, UR33, RZ ;  /* 0x000000210c0c7c10 */ /* 0x000fe4000ff7e0ff */
[C---:B------:R-:W-:Y:S02]  /*1cb0*/  IADD3.X R29, PT, PT, R9.reuse, UR10, RZ, P1, !PT ;  /* 0x0000000a091d7c10 */ /* 0x040fe40008ffe4ff */
[C---:B------:R-:W-:Y:S02]  /*1cc0*/  IADD3.X R21, PT, PT, R9.reuse, UR8, RZ, P2, !PT ;  /* 0x0000000809157c10 */ /* 0x040fe400097fe4ff */
[----:B------:R-:W-:Y:S01]  /*1cd0*/  IADD3.X R13, PT, PT, R9, UR9, RZ, P3, !PT ;  /* 0x00000009090d7c10 */ /* 0x000fe20009ffe4ff */
[----:B------:R1:W-:Y:S01]  /*1ce0*/  STG.E desc[UR18][R28.64], R40 ;  /* 0x000000281c007986 */ /* 0x0003e2000c101912 */
[----:B------:R-:W-:-:S02]  /*1cf0*/  F2FP.SATFINITE.E4M3.F32.PACK_AB_MERGE_C R9, RZ, R0, RZ ;  /* 0x00000000ff09723e */ /* 0x000fc400048070ff */
[----:B------:R-:W-:Y:S01]  /*1d00*/  FMNMX R17, R17, |R40|, !PT ;  /* 0x4000002811117209 */ /* 0x000fe20007800000 */
[----:B------:R1:W-:Y:S04]  /*1d10*/  STG.E desc[UR18][R20.64], R44 ;  /* 0x0000002c14007986 */ /* 0x0003e8000c101912 */
[----:B------:R1:W-:Y:S04]  /*1d20*/  STG.E desc[UR18][R12.64], R45 ;  /* 0x0000002d0c007986 */ /* 0x0003e8000c101912 */
[----:B------:R1:W-:Y:S02]  /*1d30*/  STG.E.U8 desc[UR18][R2.64], R9 ;  /* 0x0000000902007986 */ /* 0x0003e4000c101112 */
.L_x_1541:
[----:B------:R-:W-:Y:S05]  /*1d40*/  BSYNC.RECONVERGENT B0 ;  /* 0x0000000000007941 */ /* 0x000fea0003800200 */
.L_x_1540:
        /* <DEDUP_REMOVED lines=21> */
.L_x_1543:
[----:B------:R-:W-:Y:S05]  /*1ea0*/  BSYNC.RECONVERGENT B0 ;  /* 0x0000000000007941 */ /* 0x000fea0003800200 */
.L_x_1542:
[----:B------:R-:W-:Y:S01]  /*1eb0*/  BSSY.RECONVERGENT B0, `(.L_x_1544) ;  /* 0x000000e000007945 */ /* 0x000fe20003800200 */
[----:B------:R-:W-:-:S03]  /*1ec0*/  FFMA R4, -R4, UR34, R7 ;  /* 0x0000002204047c23 */ /* 0x000fc60008000107 */
[----:B------:R-:W-:Y:S05]  /*1ed0*/  @!P0 BRA `(.L_x_1545) ;  /* 0x00000000002c8947 */ /* 0x000fea0003800000 */
[----:B012---:R-:W-:Y:S01]  /*1ee0*/  MOV R3, UR6 ;  /* 0x0000000600037c02 */ /* 0x007fe20008000f00 */
        /* <DEDUP_REMOVED lines=10> */
.L_x_1545:
[----:B------:R-:W-:Y:S05]  /*1f90*/  BSYNC.RECONVERGENT B0 ;  /* 0x0000000000007941 */ /* 0x000fea0003800200 */
.L_x_1544:
        /* <DEDUP_REMOVED lines=10> */
.L_x_1501:
        /* <DEDUP_REMOVED lines=13> */
.L_x_1591:
[----:B0123--:R-:W-:Y:S01]  /*2110*/  IMAD.U32 R3, RZ, RZ, UR13 ;  /* 0x0000000dff037e24 */ /* 0x00ffe2000f8e00ff */
[----:B------:R-:W-:Y:S02]  /*2120*/  ISETP.LT.U32.AND P0, PT, R21, UR12, PT ;  /* 0x0000000c15007c0c */ /* 0x000fe4000bf01070 */
[----:B------:R-:W-:Y:S01]  /*2130*/  SHF.R.S32.HI R14, RZ, 0x1f, R21 ;  /* 0x0000001fff0e7819 */ /* 0x000fe20000011415 */
[----:B------:R-:W-:Y:S01]  /*2140*/  IMAD.MOV.U32 R6, RZ, RZ, RZ ;  /* 0x000000ffff067224 */ /* 0x000fe200078e00ff */
[C---:B------:R-:W-:Y:S01]  /*2150*/  ISETP.LT.U32.AND P3, PT, R33.reuse, UR12, PT ;  /* 0x0000000c21007c0c */ /* 0x040fe2000bf61070 */
[----:B------:R-:W-:Y:S01]  /*2160*/  IMAD.WIDE R8, R33, 0x4, R26 ;  /* 0x0000000421087825 */ /* 0x000fe200078e021a */
[----:B------:R-:W-:Y:S02]  /*2170*/  ISETP.GT.AND.EX P0, PT, R3, R14, PT, P0 ;  /* 0x0000000e0300720c */ /* 0x000fe40003f04300 */
[----:B------:R-:W-:Y:S02]  /*2180*/  SHF.R.S32.HI R12, RZ, 0x1f, R33 ;  /* 0x0000001fff0c7819 */ /* 0x000fe40000011421 */
[----:B------:R-:W-:-:S02]  /*2190*/  MOV R5, UR13 ;  /* 0x0000000d00057c02 */ /* 0x000fc40008000f00 */
[----:B------:R-:W-:Y:S02]  /*21a0*/  ISETP.LT.U32.AND P4, PT, R29, UR12, PT ;  /* 0x0000000c1d007c0c */ /* 0x000fe4000bf81070 */
[----:B------:R-:W-:Y:S02]  /*21b0*/  SHF.R.S32.HI R13, RZ, 0x1f, R29 ;  /* 0x0000001fff0d7819 */ /* 0x000fe4000001141d */
[----:B------:R-:W-:Y:S02]  /*21c0*/  MOV R0, UR13 ;  /* 0x0000000d00007c02 */ /* 0x000fe40008000f00 */
[----:B------:R-:W-:Y:S02]  /*21d0*/  ISETP.GT.AND.EX P3, PT, R5, R12, PT, P3 ;  /* 0x0000000c0500720c */ /* 0x000fe40003f64330 */
[----:B------:R-:W-:Y:S02]  /*21e0*/  ISETP.GT.AND.EX P4, PT, R0, R13, PT, P4 ;  /* 0x0000000d0000720c */ /* 0x000fe40003f84340 */
[----:B------:R-:W-:-:S02]  /*21f0*/  @P0 IADD3 R4, P2, PT, R21, UR20, RZ ;  /* 0x0000001415040c10 */ /* 0x000fc4000ff5e0ff */
[----:B------:R-:W-:Y:S02]  /*2200*/  ISETP.LT.U32.AND P1, PT, R31, UR12, PT ;  /* 0x0000000c1f007c0c */ /* 0x000fe4000bf21070 */
[----:B------:R-:W-:Y:S02]  /*2210*/  @P0 IADD3.X R15, PT, PT, R14, UR16, RZ, P2, !PT ;  /* 0x000000100e0f0c10 */ /* 0x000fe400097fe4ff */
[C---:B------:R-:W-:Y:S02]  /*2220*/  @P0 LEA R36, P2, R4.reuse, UR26, 0x2 ;  /* 0x0000001a04240c11 */ /* 0x040fe4000f8410ff */
[----:B------:R-:W-:Y:S01]  /*2230*/  SHF.R.S32.HI R11, RZ, 0x1f, R31 ;  /* 0x0000001fff0b7819 */ /* 0x000fe2000001141f */
[----:B------:R-:W-:Y:S01]  /*2240*/  HFMA2 R16, -RZ, RZ, 0, 0 ;  /* 0x00000000ff107431 */ /* 0x000fe200000001ff */
[----:B------:R-:W-:Y:S01]  /*2250*/  @P0 LEA.HI.X R37, R4, UR27, R15, 0x2, P2 ;  /* 0x0000001b04250c11 */ /* 0x000fe200090f140f */
[----:B------:R-:W-:Y:S01]  /*2260*/  IMAD.MOV.U32 R51, RZ, RZ, RZ ;  /* 0x000000ffff337224 */ /* 0x000fe200078e00ff */
[----:B------:R-:W-:Y:S01]  /*2270*/  ISETP.GT.AND.EX P1, PT, R0, R11, PT, P1 ;  /* 0x0000000b0000720c */ /* 0x000fe20003f24310 */
[C---:B------:R-:W-:Y:S01]  /*2280*/  IMAD.WIDE R40, R33.reuse, 0x4, R22 ;  /* 0x0000000421287825 */ /* 0x040fe200078e0216 */
[----:B------:R-:W-:-:S03]  /*2290*/  @P3 IADD3 R4, P2, PT, R33, UR20, RZ ;  /* 0x0000001421043c10 */ /* 0x000fc6000ff5e0ff */
[----:B------:R-:W-:Y:S01]  /*22a0*/  HFMA2 R5, -RZ, RZ, 0, 0 ;  /* 0x00000000ff057431 */ /* 0x000fe200000001ff */
[----:B------:R-:W-:Y:S01]  /*22b0*/  @P4 IADD3 R0, P5, PT, R29, UR20, RZ ;  /* 0x000000141d004c10 */ /* 0x000fe2000ffbe0ff */
[----:B------:R-:W-:Y:S01]  /*22c0*/  IMAD.MOV.U32 R20, RZ, RZ, RZ ;  /* 0x000000ffff147224 */ /* 0x000fe200078e00ff */
[----:B------:R-:W-:Y:S01]  /*22d0*/  @P3 IADD3.X R15, PT, PT, R12, UR16, RZ, P2, !PT ;  /* 0x000000100c0f3c10 */ /* 0x000fe200097fe4ff */
[----:B------:R-:W2:Y:S01]  /*22e0*/  @P3 LDG.E R16, desc[UR18][R40.64] ;  /* 0x0000001228103981 */ /* 0x000ea2000c1e1900 */
[----:B------:R-:W-:Y:S02]  /*22f0*/  @P3 LEA R44, P2, R4, UR26, 0x2 ;  /* 0x0000001a042c3c11 */ /* 0x000fe4000f8410ff */
[----:B------:R-:W-:Y:S01]  /*2300*/  @P4 IADD3.X R7, PT, PT, R13, UR16, RZ, P5, !PT ;  /* 0x000000100d074c10 */ /* 0x000fe2000affe4ff */
[----:B------:R-:W-:Y:S01]  /*2310*/  IMAD.WIDE R38, R33, 0x4, R24 ;  /* 0x0000000421267825 */ /* 0x000fe200078e0218 */
[----:B------:R-:W-:-:S03]  /*2320*/  @P4 LEA R34, P5, R0, UR26, 0x2 ;  /* 0x0000001a00224c11 */ /* 0x000fc6000f8a10ff */
[----:B------:R-:W-:Y:S01]  /*2330*/  HFMA2 R18, -RZ, RZ, 0, 0 ;  /* 0x00000000ff127431 */ /* 0x000fe200000001ff */
[----:B------:R-:W-:Y:S01]  /*2340*/  @P3 LEA.HI.X R45, R4, UR27, R15, 0x2, P2 ;  /* 0x0000001b042d3c11 */ /* 0x000fe200090f140f */
[----:B------:R-:W-:Y:S01]  /*2350*/  IMAD.WIDE R2, R21, 0x4, R22 ;  /* 0x0000000415027825 */ /* 0x000fe200078e0216 */
[----:B------:R-:W-:Y:S01]  /*2360*/  @P4 LEA.HI.X R35, R0, UR27, R7, 0x2, P5 ;  /* 0x0000001b00234c11 */ /* 0x000fe2000a8f1407 */
[----:B------:R0:W3:Y:S01]  /*2370*/  @P3 LDG.E R5, desc[UR18][R38.64] ;  /* 0x0000001226053981 */ /* 0x0000e2000c1e1900 */
[----:B------:R-:W-:Y:S01]  /*2380*/  @P1 IADD3 R0, P5, PT, R31, UR20, RZ ;  /* 0x000000141f001c10 */ /* 0x000fe2000ffbe0ff */
[----:B------:R-:W-:Y:S02]  /*2390*/  IMAD.MOV.U32 R49, RZ, RZ, RZ ;  /* 0x000000ffff317224 */ /* 0x000fe400078e00ff */
[----:B------:R-:W2:Y:S01]  /*23a0*/  @P3 LDG.E R51, desc[UR18][R44.64] ;  /* 0x000000122c333981 */ /* 0x000ea2000c1e1900 */
[----:B------:R-:W-:Y:S02]  /*23b0*/  @P1 IADD3.X R7, PT, PT, R11, UR16, RZ, P5, !PT ;  /* 0x000000100b071c10 */ /* 0x000fe4000affe4ff */
[C---:B------:R-:W-:Y:S01]  /*23c0*/  @P1 LEA R42, P5, R0.reuse, UR26, 0x2 ;  /* 0x0000001a002a1c11 */ /* 0x040fe2000f8a10ff */
[----:B------:R4:W5:Y:S01]  /*23d0*/  @P0 LDG.E R20, desc[UR18][R2.64] ;  /* 0x0000001202140981 */ /* 0x000962000c1e1900 */
[----:B------:R-:W-:Y:S01]  /*23e0*/  MOV R4, RZ ;  /* 0x000000ff00047202 */ /* 0x000fe20000000f00 */
[----:B------:R-:W-:Y:S01]  /*23f0*/  IMAD.MOV.U32 R15, RZ, RZ, RZ ;  /* 0x000000ffff0f7224 */ /* 0x000fe200078e00ff */
[----:B------:R-:W-:Y:S01]  /*2400*/  @P1 LEA.HI.X R43, R0, UR27, R7, 0x2, P5 ;  /* 0x0000001b002b1c11 */ /* 0x000fe2000a8f1407 */
[----:B------:R-:W5:Y:S01]  /*2410*/  @P0 LDG.E R49, desc[UR18][R36.64] ;  /* 0x0000001224310981 */ /* 0x000f62000c1e1900 */
[----:B0-----:R-:W-:Y:S01]  /*2420*/  IMAD.WIDE R38, R31, 0x4, R22 ;  /* 0x000000041f267825 */ /* 0x001fe200078e0216 */
[----:B------:R-:W-:-:S02]  /*2430*/  MOV R10, RZ ;  /* 0x000000ff000a7202 */ /* 0x000fc40000000f00 */
[----:B------:R0:W3:Y:S01]  /*2440*/  @P3 LDG.E R6, desc[UR18][R8.64] ;  /* 0x0000001208063981 */ /* 0x0000e2000c1e1900 */
[----:B------:R-:W-:Y:S01]  /*2450*/  IMAD.WIDE R56, R29, 0x4, R22 ;  /* 0x000000041d387825 */ /* 0x000fe200078e0216 */
[----:B----4-:R-:W-:Y:S02]  /*2460*/  CS2R R2, SRZ ;  /* 0x0000000000027805 */ /* 0x010fe4000001ff00 */
[----:B------:R-:W4:Y:S04]  /*2470*/  @P1 LDG.E R4, desc[UR18][R42.64] ;  /* 0x000000122a041981 */ /* 0x000f28000c1e1900 */
[----:B------:R-:W4:Y:S01]  /*2480*/  @P1 LDG.E R15, desc[UR18][R38.64] ;  /* 0x00000012260f1981 */ /* 0x000f22000c1e1900 */
[----:B0-----:R-:W-:-:S03]  /*2490*/  IMAD.WIDE R8, R21, 0x4, R26 ;  /* 0x0000000415087825 */ /* 0x001fc600078e021a */
[----:B------:R-:W4:Y:S04]  /*24a0*/  @P4 LDG.E R3, desc[UR18][R34.64] ;  /* 0x0000001222034981 */ /* 0x000f28000c1e1900 */
[----:B------:R-:W4:Y:S04]  /*24b0*/  @P4 LDG.E R18, desc[UR18][R56.64] ;  /* 0x0000001238124981 */ /* 0x000f28000c1e1900 */
[----:B------:R0:W4:Y:S01]  /*24c0*/  @P0 LDG.E R10, desc[UR18][R8.64] ;  /* 0x00000012080a0981 */ /* 0x000122000c1e1900 */
[----:B------:R-:W-:Y:S01]  /*24d0*/  IMAD.MOV.U32 R0, RZ, RZ, RZ ;  /* 0x000000ffff007224 */ /* 0x000fe200078e00ff */
[----:B------:R-:W-:Y:S01]  /*24e0*/  MOV R7, RZ ;  /* 0x000000ff00077202 */ /* 0x000fe20000000f00 */
[----:B------:R-:W-:-:S04]  /*24f0*/  IMAD.WIDE R58, R21, 0x4, R24 ;  /* 0x00000004153a7825 */ /* 0x000fc800078e0218 */
[----:B------:R-:W-:Y:S01]  /*2500*/  IMAD.WIDE R36, R31, 0x4, R26 ;  /* 0x000000041f247825 */ /* 0x000fe200078e021a */
[----:B0-----:R-:W-:-:S03]  /*2510*/  CS2R R8, SRZ ;  /* 0x0000000000087805 */ /* 0x001fc6000001ff00 */
[----:B------:R-:W-:Y:S01]  /*2520*/  IMAD.WIDE R34, R31, 0x4, R24 ;  /* 0x000000041f227825 */ /* 0x000fe200078e0218 */
[----:B------:R-:W4:Y:S03]  /*2530*/  @P1 LDG.E R2, desc[UR18][R36.64] ;  /* 0x0000001224021981 */ /* 0x000f26000c1e1900 */
[C---:B------:R-:W-:Y:S01]  /*2540*/  IMAD.WIDE R46, R29.reuse, 0x4, R26 ;  /* 0x000000041d2e7825 */ /* 0x040fe200078e021a */
[----:B------:R-:W4:Y:S03]  /*2550*/  @P0 LDG.E R9, desc[UR18][R58.64] ;  /* 0x000000123a090981 */ /* 0x000f26000c1e1900 */
[----:B------:R-:W-:Y:S01]  /*2560*/  IMAD.WIDE R44, R29, 0x4, R24 ;  /* 0x000000041d2c7825 */ /* 0x000fe200078e0218 */
[----:B------:R-:W4:Y:S04]  /*2570*/  @P1 LDG.E R0, desc[UR18][R34.64] ;  /* 0x0000001222001981 */ /* 0x000f28000c1e1900 */
[----:B------:R-:W4:Y:S04]  /*2580*/  @P4 LDG.E R8, desc[UR18][R46.64] ;  /* 0x000000122e084981 */ /* 0x000f28000c1e1900 */
[----:B------:R-:W4:Y:S01]  /*2590*/  @P4 LDG.E R7, desc[UR18][R44.64] ;  /* 0x000000122c074981 */ /* 0x000f22000c1e1900 */
[----:B------:R-:W-:Y:S01]  /*25a0*/  IMAD.U32 R53, RZ, RZ, UR13 ;  /* 0x0000000dff357e24 */ /* 0x000fe2000f8e00ff */
[----:B------:R-:W-:-:S04]  /*25b0*/  ISETP.LT.U32.AND P0, PT, R21, UR12, PT ;  /* 0x0000000c15007c0c */ /* 0x000fc8000bf01070 */
[----:B------:R-:W-:Y:S01]  /*25c0*/  ISETP.GT.AND.EX P0, PT, R53, R14, PT, P0 ;  /* 0x0000000e3500720c */ /* 0x000fe20003f04300 */
[----:B------:R-:W-:Y:S01]  /*25d0*/  BSSY.RECONVERGENT B2, `(.L_x_1547) ;  /* 0x0000068000027945 */ /* 0x000fe20003800200 */
[----:B--2---:R-:W-:-:S04]  /*25e0*/  FFMA R51, R16, UR11, R51 ;  /* 0x0000000b10337c23 */ /* 0x004fc80008000033 */
[C---:B------:R-:W-:Y:S01]  /*25f0*/  FMUL R28, R51.reuse, UR29 ;  /* 0x0000001d331c7c20 */ /* 0x040fe20008400000 */
[C---:B------:R-:W-:Y:S01]  /*2600*/  FMUL R43, R51.reuse, UR28 ;  /* 0x0000001c332b7c20 */ /* 0x040fe20008400000 */
[----:B-----5:R-:W-:Y:S02]  /*2610*/  FFMA R49, R20, UR11, R49 ;  /* 0x0000000b14317c23 */ /* 0x020fe40008000031 */
[----:B------:R-:W-:Y:S01]  /*2620*/  FMUL R30, R51, R28 ;  /* 0x0000001c331e7220 */ /* 0x000fe20000400000 */
[----:B---3--:R-:W-:-:S03]  /*2630*/  FFMA R6, R6, UR15, R43 ;  /* 0x0000000f06067c23 */ /* 0x008fc6000800002b */
[----:B------:R-:W-:Y:S01]  /*2640*/  FFMA R5, R5, UR34, R30 ;  /* 0x0000002205057c23 */ /* 0x000fe2000800001e */
[C---:B------:R-:W-:Y:S01]  /*2650*/  FMUL R43, R49.reuse, UR28 ;  /* 0x0000001c312b7c20 */ /* 0x040fe20008400000 */
[----:B------:R-:W-:Y:S01]  /*2660*/  FMUL R28, R49, UR29 ;  /* 0x0000001d311c7c20 */ /* 0x000fe20008400000 */
[----:B----4-:R-:W-:-:S03]  /*2670*/  FFMA R30, R15, UR11, R4 ;  /* 0x0000000b0f1e7c23 */ /* 0x010fc60008000004 */
[----:B------:R-:W-:Y:S01]  /*2680*/  FMUL R28, R49, R28 ;  /* 0x0000001c311c7220 */ /* 0x000fe20000400000 */
[----:B------:R-:W-:Y:S01]  /*2690*/  FFMA R3, R18, UR11, R3 ;  /* 0x0000000b12037c23 */ /* 0x000fe20008000003 */
[----:B------:R-:W-:Y:S01]  /*26a0*/  FFMA R10, R10, UR15, R43 ;  /* 0x0000000f0a0a7c23 */ /* 0x000fe2000800002b */
[C---:B------:R-:W-:Y:S02]  /*26b0*/  FMUL R43, R30.reuse, UR29 ;  /* 0x0000001d1e2b7c20 */ /* 0x040fe40008400000 */
[C---:B------:R-:W-:Y:S01]  /*26c0*/  FMUL R4, R3.reuse, UR29 ;  /* 0x0000001d03047c20 */ /* 0x040fe20008400000 */
[C---:B------:R-:W-:Y:S01]  /*26d0*/  FMUL R49, R30.reuse, UR28 ;  /* 0x0000001c1e317c20 */ /* 0x040fe20008400000 */
[----:B------:R-:W-:Y:S01]  /*26e0*/  FMUL R51, R30, R43 ;  /* 0x0000002b1e337220 */ /* 0x000fe20000400000 */
[C---:B------:R-:W-:Y:S01]  /*26f0*/  FMUL R43, R3.reuse, UR28 ;  /* 0x0000001c032b7c20 */ /* 0x040fe20008400000 */
[----:B------:R-:W-:Y:S01]  /*2700*/  FMUL R4, R3, R4 ;  /* 0x0000000403047220 */ /* 0x000fe20000400000 */
        /* <DEDUP_REMOVED lines=9> */
[----:B------:R-:W2:Y:S01]  /*27a0*/  FCHK P0, R9, R30 ;  /* 0x0000001e09007302 */ /* 0x000ea20000000000 */
[----:B0-----:R-:W-:-:S04]  /*27b0*/  FFMA R4, R3, -R30, 1 ;  /* 0x3f80000003047423 */ /* 0x001fc8000000081e */
[----:B------:R-:W-:-:S04]  /*27c0*/  FFMA R4, R3, R4, R3 ;  /* 0x0000000403047223 */ /* 0x000fc80000000003 */
[----:B------:R-:W-:-:S04]  /*27d0*/  FFMA R28, R4, R9, RZ ;  /* 0x00000009041c7223 */ /* 0x000fc800000000ff */
[----:B------:R-:W-:-:S04]  /*27e0*/  FFMA R3, R28, -R30, R9 ;  /* 0x8000001e1c037223 */ /* 0x000fc80000000009 */
[----:B------:R-:W-:Y:S01]  /*27f0*/  FFMA R3, R4, R3, R28 ;  /* 0x0000000304037223 */ /* 0x000fe2000000001c */
[----:B--2---:R-:W-:Y:S06]  /*2800*/  @!P0 BRA `(.L_x_1550) ;  /* 0x0000000000148947 */ /* 0x004fec0003800000 */
[----:B------:R-:W0:Y:S01]  /*2810*/  LDCU UR31, c[0x0][0x11e0] ;  /* 0x00023c00ff1f77ac */ /* 0x000e220008000800 */
[----:B------:R-:W-:Y:S02]  /*2820*/  MOV R4, R9 ;  /* 0x0000000900047202 */ /* 0x000fe40000000f00 */
[----:B------:R-:W-:Y:S01]  /*2830*/  MOV R42, 0x2860 ;  /* 0x00002860002a7802 */ /* 0x000fe20000000f00 */
[----:B0-----:R-:W-:-:S07]  /*2840*/  IMAD.U32 R3, RZ, RZ, UR31 ;  /* 0x0000001fff037e24 */ /* 0x001fce000f8e00ff */
[----:B-1----:R-:W-:Y:S05]  /*2850*/  CALL.REL.NOINC `($__internal_38_$__cuda_sm3x_div_rn_noftz_f32_slowpath) ;  /* 0x0000001800f87944 */ /* 0x002fea0003c00000 */
.L_x_1550:
[----:B-1----:R-:W-:Y:S05]  /*2860*/  BSYNC.RECONVERGENT B3 ;  /* 0x0000000000037941 */ /* 0x002fea0003800200 */
.L_x_1549:
        /* <DEDUP_REMOVED lines=8> */
.L_x_1552:
[C---:B-1----:R-:W-:Y:S01]  /*28f0*/  FMUL.FTZ R48, R4.reuse, R3 ;  /* 0x0000000304307220 */ /* 0x042fe20000410000 */
[----:B------:R-:W-:-:S03]  /*2900*/  FMUL.FTZ R4, R4, 0.5 ;  /* 0x3f00000004047820 */ /* 0x000fc60000410000 */
[----:B------:R-:W-:-:S04]  /*2910*/  FFMA R3, -R48, R48, R3 ;  /* 0x0000003030037223 */ /* 0x000fc80000000103 */
[----:B------:R-:W-:-:S07]  /*2920*/  FFMA R48, R3, R4, R48 ;  /* 0x0000000403307223 */ /* 0x000fce0000000030 */
.L_x_1553:
[----:B------:R-:W-:Y:S05]  /*2930*/  BSYNC.RECONVERGENT B0 ;  /* 0x0000000000007941 */ /* 0x000fea0003800200 */
.L_x_1551:
        /* <DEDUP_REMOVED lines=17> */
.L_x_1555:
[----:B------:R-:W-:Y:S05]  /*2a50*/  BSYNC.RECONVERGENT B3 ;  /* 0x0000000000037941 */ /* 0x000fea0003800200 */
.L_x_1554:
        /* <DEDUP_REMOVED lines=11> */
[----:B------:R-:W-:Y:S05]  /*2b10*/  CALL.REL.NOINC `($__internal_38_$__cuda_sm3x_div_rn_noftz_f32_slowpath) ;  /* 0x0000001800487944 */ /* 0x000fea0003c00000 */
.L_x_1557:
[----:B------:R-:W-:Y:S05]  /*2b20*/  BSYNC.RECONVERGENT B3 ;  /* 0x0000000000037941 */ /* 0x000fea0003800200 */
.L_x_1556:
[----:B------:R-:W-:Y:S02]  /*2b30*/  IMAD.SHL.U32 R48, R21, 0x4, RZ ;  /* 0x0000000415307824 */ /* 0x000fe400078e00ff */
[----:B------:R-:W-:Y:S01]  /*2b40*/  FFMA R3, -R3, UR36, R20 ;  /* 0x0000002403037c23 */ /* 0x000fe20008000114 */
[----:B------:R-:W-:Y:S01]  /*2b50*/  MOV R42, UR6 ;  /* 0x00000006002a7c02 */ /* 0x000fe20008000f00 */
[----:B------:R-:W-:Y:S01]  /*2b60*/  IMAD.U32 R43, RZ, RZ, UR7 ;  /* 0x00000007ff2b7e24 */ /* 0x000fe2000f8e00ff */
[----:B------:R-:W-:Y:S01]  /*2b70*/  SHF.L.U64.HI R20, R21, 0x2, R14 ;  /* 0x0000000215147819 */ /* 0x000fe2000001020e */
[----:B------:R-:W-:Y:S01]  /*2b80*/  FMUL R4, R3, UR17 ;  /* 0x0000001103047c20 */ /* 0x000fe20008400000 */
        /* <DEDUP_REMOVED lines=12> */
.L_x_1548:
[----:B-1----:R-:W-:Y:S05]  /*2c50*/  BSYNC.RECONVERGENT B2 ;  /* 0x0000000000027941 */ /* 0x002fea0003800200 */
.L_x_1547:
        /* <DEDUP_REMOVED lines=17> */
.L_x_1561:
[----:B------:R-:W-:Y:S05]  /*2d70*/  BSYNC.RECONVERGENT B3 ;  /* 0x0000000000037941 */ /* 0x000fea0003800200 */
.L_x_1560:
        /* <DEDUP_REMOVED lines=8> */
.L_x_1563:
[C---:B-1----:R-:W-:Y:S01]  /*2e00*/  FMUL.FTZ R48, R4.reuse, R3 ;  /* 0x0000000304307220 */ /* 0x042fe20000410000 */
[----:B------:R-:W-:-:S03]  /*2e10*/  FMUL.FTZ R4, R4, 0.5 ;  /* 0x3f00000004047820 */ /* 0x000fc60000410000 */
[----:B------:R-:W-:-:S04]  /*2e20*/  FFMA R3, -R48, R48, R3 ;  /* 0x0000003030037223 */ /* 0x000fc80000000103 */
[----:B------:R-:W-:-:S07]  /*2e30*/  FFMA R48, R3, R4, R48 ;  /* 0x0000000403307223 */ /* 0x000fce0000000030 */
.L_x_1564:
[----:B------:R-:W-:Y:S05]  /*2e40*/  BSYNC.RECONVERGENT B0 ;  /* 0x0000000000007941 */ /* 0x000fea0003800200 */
.L_x_1562:
        /* <DEDUP_REMOVED lines=17> */
.L_x_1566:
[----:B------:R-:W-:Y:S05]  /*2f60*/  BSYNC.RECONVERGENT B3 ;  /* 0x0000000000037941 */ /* 0x000fea0003800200 */
.L_x_1565:
        /* <DEDUP_REMOVED lines=12> */
.L_x_1568:
[----:B------:R-:W-:Y:S05]  /*3030*/  BSYNC.RECONVERGENT B3 ;  /* 0x0000000000037941 */ /* 0x000fea0003800200 */
.L_x_1567:
        /* <DEDUP_REMOVED lines=12> */
.L_x_1559:
[----:B------:R-:W-:Y:S05]  /*3100*/  BSYNC.RECONVERGENT B2 ;  /* 0x0000000000027941 */ /* 0x000fea0003800200 */
.L_x_1558:
        /* <DEDUP_REMOVED lines=17> */
.L_x_1572:
[----:B------:R-:W-:Y:S05]  /*3220*/  BSYNC.RECONVERGENT B3 ;  /* 0x0000000000037941 */ /* 0x000fea0003800200 */
.L_x_1571:
        /* <DEDUP_REMOVED lines=8> */
.L_x_1574:
[C---:B------:R-:W-:Y:S01]  /*32b0*/  FMUL.FTZ R48, R4.reuse, R3 ;  /* 0x0000000304307220 */ /* 0x040fe20000410000 */
[----:B------:R-:W-:-:S03]  /*32c0*/  FMUL.FTZ R4, R4, 0.5 ;  /* 0x3f00000004047820 */ /* 0x000fc60000410000 */
[----:B------:R-:W-:-:S04]  /*32d0*/  FFMA R3, -R48, R48, R3 ;  /* 0x0000003030037223 */ /* 0x000fc80000000103 */
[----:B------:R-:W-:-:S07]  /*32e0*/  FFMA R48, R3, R4, R48 ;  /* 0x0000000403307223 */ /* 0x000fce0000000030 */
.L_x_1575:
[----:B------:R-:W-:Y:S05]  /*32f0*/  BSYNC.RECONVERGENT B0 ;  /* 0x0000000000007941 */ /* 0x000fea0003800200 */
.L_x_1573:
        /* <DEDUP_REMOVED lines=17> */
.L_x_1577:
[----:B------:R-:W-:Y:S05]  /*3410*/  BSYNC.RECONVERGENT B3 ;  /* 0x0000000000037941 */ /* 0x000fea0003800200 */
.L_x_1576:
        /* <DEDUP_REMOVED lines=11> */
[----:B------:R-:W-:Y:S05]  /*34d0*/  CALL.REL.NOINC `($__internal_38_$__cuda_sm3x_div_rn_noftz_f32_slowpath) ;  /* 0x0000000c00d87944 */ /* 0x000fea0003c00000 */
.L_x_1579:
[----:B------:R-:W-:Y:S05]  /*34e0*/  BSYNC.RECONVERGENT B3 ;  /* 0x0000000000037941 */ /* 0x000fea0003800200 */
.L_x_1578:
[----:B------:R-:W-:Y:S01]  /*34f0*/  SHF.L.U32 R42, R33, 0x2, RZ ;  /* 0x00000002212a7819 */ /* 0x000fe200000006ff */
[----:B------:R-:W-:Y:S02]  /*3500*/  IMAD.U32 R44, RZ, RZ, UR6 ;  /* 0x00000006ff2c7e24 */ /* 0x000fe4000f8e00ff */
[----:B------:R-:W-:Y:S01]  /*3510*/  FFMA R3, -R3, UR36, R16 ;  /* 0x0000002403037c23 */ /* 0x000fe20008000110 */
[----:B------:R-:W-:Y:S02]  /*3520*/  SHF.L.U64.HI R10, R33, 0x2, R12 ;  /* 0x00000002210a7819 */ /* 0x000fe4000001020c */
[C---:B------:R-:W-:Y:S01]  /*3530*/  IADD3 R8, P0, PT, R42.reuse, UR32, RZ ;  /* 0x000000202a087c10 */ /* 0x040fe2000ff1e0ff */
[----:B------:R-:W-:Y:S01]  /*3540*/  FMUL R4, R3, UR17 ;  /* 0x0000001103047c20 */ /* 0x000fe20008400000 */
[----:B------:R-:W-:Y:S01]  /*3550*/  MOV R7, UR7 ;  /* 0x0000000700077c02 */ /* 0x000fe20008000f00 */
[----:B------:R2:W-:Y:S01]  /*3560*/  STG.E desc[UR18][R40.64], R3 ;  /* 0x0000000328007986 */ /* 0x0005e2000c101912 */
[----:B------:R-:W-:-:S02]  /*3570*/  IADD3 R42, P1, PT, R42, UR33, RZ ;  /* 0x000000212a2a7c10 */ /* 0x000fc4000ff3e0ff */
        /* <DEDUP_REMOVED lines=9> */
.L_x_1570:
[----:B------:R-:W-:Y:S05]  /*3610*/  BSYNC.RECONVERGENT B2 ;  /* 0x0000000000027941 */ /* 0x000fea0003800200 */
.L_x_1569:
[----:B------:R-:W-:Y:S01]  /*3620*/  IMAD.U32 R4, RZ, RZ, UR13 ;  /* 0x0000000dff047e24 */ /* 0x000fe2000f8e00ff */
[----:B------:R-:W-:Y:S01]  /*3630*/  ISETP.LT.U32.AND P0, PT, R31, UR12, PT ;  /* 0x0000000c1f007c0c */ /* 0x000fe2000bf01070 */
[----:B------:R-:W-:Y:S03]  /*3640*/  BSSY.RECONVERGENT B2, `(.L_x_1580) ;  /* 0x000004b000027945 */ /* 0x000fe60003800200 */
        /* <DEDUP_REMOVED lines=17> */
.L_x_1583:
[----:B------:R-:W-:Y:S05]  /*3760*/  BSYNC.RECONVERGENT B3 ;  /* 0x0000000000037941 */ /* 0x000fea0003800200 */
.L_x_1582:
        /* <DEDUP_REMOVED lines=8> */
.L_x_1585:
[C---:B-1----:R-:W-:Y:S01]  /*37f0*/  FMUL.FTZ R48, R4.reuse, R3 ;  /* 0x0000000304307220 */ /* 0x042fe20000410000 */
[----:B------:R-:W-:-:S03]  /*3800*/  FMUL.FTZ R4, R4, 0.5 ;  /* 0x3f00000004047820 */ /* 0x000fc60000410000 */
[----:B------:R-:W-:-:S04]  /*3810*/  FFMA R3, -R48, R48, R3 ;  /* 0x0000003030037223 */ /* 0x000fc80000000103 */
[----:B------:R-:W-:-:S07]  /*3820*/  FFMA R48, R3, R4, R48 ;  /* 0x0000000403307223 */ /* 0x000fce0000000030 */
.L_x_1586:
[----:B------:R-:W-:Y:S05]  /*3830*/  BSYNC.RECONVERGENT B0 ;  /* 0x0000000000007941 */ /* 0x000fea0003800200 */
.L_x_1584:
        /* <DEDUP_REMOVED lines=17> */
.L_x_1588:
[----:B------:R-:W-:Y:S05]  /*3950*/  BSYNC.RECONVERGENT B3 ;  /* 0x0000000000037941 */ /* 0x000fea0003800200 */
.L_x_1587:
        /* <DEDUP_REMOVED lines=12> */
.L_x_1590:
[----:B------:R-:W-:Y:S05]  /*3a20*/  BSYNC.RECONVERGENT B3 ;  /* 0x0000000000037941 */ /* 0x000fea0003800200 */
.L_x_1589:
        /* <DEDUP_REMOVED lines=12> */
.L_x_1581:
[----:B------:R-:W-:Y:S05]  /*3af0*/  BSYNC.RECONVERGENT B2 ;  /* 0x0000000000027941 */ /* 0x000fea0003800200 */
.L_x_1580:
        /* <DEDUP_REMOVED lines=9> */
.L_x_1500:
[----:B0--3--:R-:W0:Y:S01]  /*3b90*/  SHFL.DOWN PT, R0, R17, 0x10, 0x1f ;  /* 0x0a001f0011007f89 */ /* 0x009e2200000e0000 */
[C---:B------:R-:W-:Y:S02]  /*3ba0*/  LOP3.LUT P0, RZ, R19.reuse, 0x1f, RZ, 0xc0, !PT ;  /* 0x0000001f13ff7812 */ /* 0x040fe4000780c0ff */
[----:B------:R-:W-:-:S11]  /*3bb0*/  ISETP.GT.U32.AND P1, PT, R19, 0x1f, PT ;  /* 0x0000001f1300780c */ /* 0x000fd60003f24070 */
[----:B-12---:R-:W1:Y:S01]  /*3bc0*/  @!P0 S2R R8, SR_CgaCtaId ;  /* 0x0000000000088919 */ /* 0x006e620000008800 */
[----:B------:R-:W-:Y:S02]  /*3bd0*/  @!P0 MOV R7, 0x400 ;  /* 0x0000040000078802 */ /* 0x000fe40000000f00 */
[----:B------:R-:W-:-:S04]  /*3be0*/  @!P0 SHF.R.U32.HI R6, RZ, 0x3, R19 ;  /* 0x00000003ff068819 */ /* 0x000fc80000011613 */
[----:B------:R-:W-:Y:S02]  /*3bf0*/  @!P0 LOP3.LUT R6, R6, 0x7c, RZ, 0xc0, !PT ;  /* 0x0000007c06068812 */ /* 0x000fe400078ec0ff */
[----:B0-----:R-:W-:-:S05]  /*3c00*/  FMNMX R0, R0, R17, !PT ;  /* 0x0000001100007209 */ /* 0x001fca0007800000 */
[----:B------:R-:W0:Y:S01]  /*3c10*/  SHFL.DOWN PT, R3, R0, 0x8, 0x1f ;  /* 0x09001f0000037f89 */ /* 0x000e2200000e0000 */
[----:B-1----:R-:W-:-:S05]  /*3c20*/  @!P0 LEA R7, R8, R7, 0x18 ;  /* 0x0000000708078211 */ /* 0x002fca00078ec0ff */
[----:B------:R-:W-:Y:S01]  /*3c30*/  @!P0 IMAD.IADD R6, R6, 0x1, R7 ;  /* 0x0000000106068824 */ /* 0x000fe200078e0207 */
[----:B0-----:R-:W-:-:S05]  /*3c40*/  FMNMX R3, R0, R3, !PT ;  /* 0x0000000300037209 */ /* 0x001fca0007800000 */
[----:B------:R-:W0:Y:S02]  /*3c50*/  SHFL.DOWN PT, R2, R3, 0x4, 0x1f ;  /* 0x08801f0003027f89 */ /* 0x000e2400000e0000 */
        /* <DEDUP_REMOVED lines=33> */
.L_x_1592:
[----:B------:R-:W-:Y:S05]  /*3e70*/  @!P0 EXIT ;  /* 0x000000000000894d */ /* 0x000fea0003800000 */
[----:B------:R-:W-:-:S04]  /*3e80*/  UIADD3 UR4, UPT, UPT, UR17, 0x1800000, URZ ;  /* 0x0180000011047890 */ /* 0x000fc8000fffe0ff */
[----:B------:R-:W-:-:S04]  /*3e90*/  ULOP3.LUT UR4, UR4, 0x7f800000, URZ, 0xc0, !UPT ;  /* 0x7f80000004047892 */ /* 0x000fc8000f8ec0ff */
[----:B------:R-:W-:-:S09]  /*3ea0*/  UISETP.GT.U32.AND UP0, UPT, UR4, 0x1ffffff, UPT ;  /* 0x01ffffff0400788c */ /* 0x000fd2000bf04070 */
[----:B------:R-:W-:Y:S05]  /*3eb0*/  BRA.U UP0, `(.L_x_1593) ;  /* 0x0000000100107547 */ /* 0x000fea000b800000 */
[----:B------:R-:W-:Y:S02]  /*3ec0*/  MOV R0, UR17 ;  /* 0x0000001100007c02 */ /* 0x000fe40008000f00 */
[----:B------:R-:W-:-:S07]  /*3ed0*/  MOV R7, 0x3ef0 ;  /* 0x00003ef000077802 */ /* 0x000fce0000000f00 */
[----:B0-----:R-:W-:Y:S05]  /*3ee0*/  CALL.REL.NOINC `($__internal_36_$__cuda_sm20_rcp_rn_f32_slowpath) ;  /* 0x0000000000287944 */ /* 0x001fea0003c00000 */
[----:B------:R-:W-:Y:S05]  /*3ef0*/  BRA `(.L_x_1594) ;  /* 0x0000000000147947 */ /* 0x000fea0003800000 */
.L_x_1593:
[----:B0-----:R-:W0:Y:S01]  /*3f00*/  MUFU.RCP R5, UR17 ;  /* 0x0000001100057d08 */ /* 0x001e220008001000 */
[----:B------:R-:W-:-:S04]  /*3f10*/  IMAD.U32 R0, RZ, RZ, UR17 ;  /* 0x00000011ff007e24 */ /* 0x000fc8000f8e00ff */
[----:B0-----:R-:W-:-:S04]  /*3f20*/  FFMA R0, R5, R0, -1 ;  /* 0xbf80000005007423 */ /* 0x001fc80000000000 */
[----:B------:R-:W-:-:S04]  /*3f30*/  FADD.FTZ R0, -R0, -RZ ;  /* 0x800000ff00007221 */ /* 0x000fc80000010100 */
[----:B------:R-:W-:-:S07]  /*3f40*/  FFMA R5, R5, R0, R5 ;  /* 0x0000000005057223 */ /* 0x000fce0000000005 */
.L_x_1594:
[----:B------:R-:W-:Y:S02]  /*3f50*/  MOV R2, UR22 ;  /* 0x0000001600027c02 */ /* 0x000fe40008000f00 */
[----:B------:R-:W-:-:S05]  /*3f60*/  MOV R3, UR23 ;  /* 0x0000001700037c02 */ /* 0x000fca0008000f00 */
[----:B------:R-:W-:Y:S01]  /*3f70*/  STG.E desc[UR18][R2.64], R5 ;  /* 0x0000000502007986 */ /* 0x000fe2000c101912 */
[----:B------:R-:W-:Y:S05]  /*3f80*/  EXIT ;  /* 0x000000000000794d */ /* 0x000fea0003800000 */
        .weak           $__internal_36_$__cuda_sm20_rcp_rn_f32_slowpath
        .type           $__internal_36_$__cuda_sm20_rcp_rn_f32_slowpath,@function
        .size           $__internal_36_$__cuda_sm20_rcp_rn_f32_slowpath,($__internal_37_$__cuda_sm20_sqrt_rn_f32_slowpath - $__internal_36_$__cuda_sm20_rcp_rn_f32_slowpath)
$__internal_36_$__cuda_sm20_rcp_rn_f32_slowpath:
        /* <DEDUP_REMOVED lines=15> */
.L_x_1595:
        /* <DEDUP_REMOVED lines=33> */
.L_x_1597:
[----:B------:R0:W1:Y:S02]  /*4290*/  MUFU.RCP R2, R0 ;  /* 0x0000000000027308 */ /* 0x0000640000001000 */
.L_x_1596:
[----:B------:R-:W-:Y:S02]  /*42a0*/  HFMA2 R3, -RZ, RZ, 0, 0 ;  /* 0x00000000ff037431 */ /* 0x000fe400000001ff */
[----:B-1-3--:R-:W-:Y:S01]  /*42b0*/  IMAD.MOV.U32 R5, RZ, RZ, R2 ;  /* 0x000000ffff057224 */ /* 0x00afe200078e0002 */
[----:B------:R-:W-:-:S04]  /*42c0*/  MOV R2, R7 ;  /* 0x0000000700027202 */ /* 0x000fc80000000f00 */
[----:B0-2---:R-:W-:Y:S05]  /*42d0*/  RET.REL.NODEC R2 `(_Z25multi_tensor_apply_kernelI18TensorListMetadataILi5ELb1EEN18transformer_engine17multi_tensor_adam17AdamFunctorMasterI13__nv_fp8_e4m3fflEEJffffffNS3_10adamMode_tEfEEvlPViT_T0_DpT1_) ;  /* 0xffffffbc02487950 */ /* 0x005fea0003c3ffff */
        .weak           $__internal_37_$__cuda_sm20_sqrt_rn_f32_slowpath
        .type           $__internal_37_$__cuda_sm20_sqrt_rn_f32_slowpath,@function
        .size           $__internal_37_$__cuda_sm20_sqrt_rn_f32_slowpath,($__internal_38_$__cuda_sm3x_div_rn_noftz_f32_slowpath - $__internal_37_$__cuda_sm20_sqrt_rn_f32_slowpath)
$__internal_37_$__cuda_sm20_sqrt_rn_f32_slowpath:
        /* <DEDUP_REMOVED lines=19> */
.L_x_1598:
[----:B------:R-:W-:Y:S02]  /*4410*/  HFMA2 R43, -RZ, RZ, 0, 0 ;  /* 0x00000000ff2b7431 */ /* 0x000fe400000001ff */
[----:B------:R-:W-:-:S04]  /*4420*/  IMAD.MOV.U32 R42, RZ, RZ, R4 ;  /* 0x000000ffff2a7224 */ /* 0x000fc800078e0004 */
[----:B------:R-:W-:Y:S05]  /*4430*/  RET.REL.NODEC R42 `(_Z25multi_tensor_apply_kernelI18TensorListMetadataILi5ELb1EEN18transformer_engine17multi_tensor_adam17AdamFunctorMasterI13__nv_fp8_e4m3fflEEJffffffNS3_10adamMode_tEfEEvlPViT_T0_DpT1_) ;  /* 0xffffffb82af07950 */ /* 0x000fea0003c3ffff */
        .weak           $__internal_38_$__cuda_sm3x_div_rn_noftz_f32_slowpath
        .type           $__internal_38_$__cuda_sm3x_div_rn_noftz_f32_slowpath,@function
        .size           $__internal_38_$__cuda_sm3x_div_rn_noftz_f32_slowpath,(.L_x_5906 - $__internal_38_$__cuda_sm3x_div_rn_noftz_f32_slowpath)
$__internal_38_$__cuda_sm3x_div_rn_noftz_f32_slowpath:
        /* <DEDUP_REMOVED lines=34> */
.L_x_1600:
        /* <DEDUP_REMOVED lines=51> */
.L_x_1607:
[----:B------:R-:W-:-:S04]  /*4990*/  LOP3.LUT R3, R3, 0x80000000, RZ, 0xc0, !PT ;  /* 0x8000000003037812 */ /* 0x000fc800078ec0ff */
[----:B------:R-:W-:Y:S01]  /*49a0*/  LOP3.LUT R3, R3, 0x7f800000, RZ, 0xfc, !PT ;  /* 0x7f80000003037812 */ /* 0x000fe200078efcff */
[----:B------:R-:W-:Y:S06]  /*49b0*/  BRA `(.L_x_1608) ;  /* 0x0000000000047947 */ /* 0x000fec0003800000 */
.L_x_1606:
[----:B------:R-:W-:-:S07]  /*49c0*/  LEA R3, R48, R3, 0x17 ;  /* 0x0000000330037211 */ /* 0x000fce00078eb8ff */
.L_x_1608:
[----:B------:R-:W-:Y:S05]  /*49d0*/  BSYNC.RECONVERGENT B1 ;  /* 0x0000000000017941 */ /* 0x000fea0003800200 */
.L_x_1605:
[----:B------:R-:W-:Y:S05]  /*49e0*/  BRA `(.L_x_1609) ;  /* 0x0000000000207947 */ /* 0x000fea0003800000 */
.L_x_1604:
[----:B------:R-:W-:-:S04]  /*49f0*/  LOP3.LUT R3, R3, 0x80000000, R4, 0x48, !PT ;  /* 0x8000000003037812 */ /* 0x000fc800078e4804 */
[----:B------:R-:W-:Y:S01]  /*4a00*/  LOP3.LUT R3, R3, 0x7f800000, RZ, 0xfc, !PT ;  /* 0x7f80000003037812 */ /* 0x000fe200078efcff */
[----:B------:R-:W-:Y:S06]  /*4a10*/  BRA `(.L_x_1609) ;  /* 0x0000000000147947 */ /* 0x000fec0003800000 */
.L_x_1603:
[----:B------:R-:W-:Y:S01]  /*4a20*/  LOP3.LUT R3, R3, 0x80000000, R4, 0x48, !PT ;  /* 0x8000000003037812 */ /* 0x000fe200078e4804 */
[----:B------:R-:W-:Y:S06]  /*4a30*/  BRA `(.L_x_1609) ;  /* 0x00000000000c7947 */ /* 0x000fec0003800000 */
.L_x_1602:
[----:B------:R-:W0:Y:S01]  /*4a40*/  MUFU.RSQ R3, -QNAN ;  /* 0xffc0000000037908 */ /* 0x000e220000001400 */
[----:B------:R-:W-:Y:S05]  /*4a50*/  BRA `(.L_x_1609) ;  /* 0x0000000000047947 */ /* 0x000fea0003800000 */
.L_x_1601:
[----:B------:R-:W-:-:S07]  /*4a60*/  FADD.FTZ R3, R4, R3 ;  /* 0x0000000304037221 */ /* 0x000fce0000010000 */
.L_x_1609:
[----:B------:R-:W-:Y:S05]  /*4a70*/  BSYNC.RECONVERGENT B0 ;  /* 0x0000000000007941 */ /* 0x000fea0003800200 */
.L_x_1599:
[----:B------:R-:W-:-:S04]  /*4a80*/  HFMA2 R43, -RZ, RZ, 0, 0 ;  /* 0x00000000ff2b7431 */ /* 0x000fc800000001ff */
[----:B0-----:R-:W-:Y:S05]  /*4a90*/  RET.REL.NODEC R42 `(_Z25multi_tensor_apply_kernelI18TensorListMetadataILi5ELb1EEN18transformer_engine17multi_tensor_adam17AdamFunctorMasterI13__nv_fp8_e4m3fflEEJffffffNS3_10adamMode_tEfEEvlPViT_T0_DpT1_) ;  /* 0xffffffb42a587950 */ /* 0x001fea0003c3ffff */
.L_x_1610:
        /* <DEDUP_REMOVED lines=14> */
.L_x_5906:


//--------------------- .text._Z25multi_tensor_apply_kernelI18TensorListMetadataILi5ELb1EEN18transformer_engine17multi_tensor_adam17AdamFunctorMasterI13__nv_fp8_e5m213__nv_bfloat16flEEJffffffNS3_10adamMode_tEfEEvlPViT_T0_DpT1_ --------------------------
	.section	.text._Z25multi_tensor_apply_kernelI18TensorListMetadataILi5ELb1EEN18transformer_engine17multi_tensor_adam17AdamFunctorMasterI13__nv_fp8_e5m213__nv_bfloat16flEEJffffffNS3_10adamMode_tEfEEvlPViT_T0_DpT1_,"ax",@progbits
	.align	128
        .global         _Z25multi_tensor_apply_kernelI18TensorListMetadataILi5ELb1EEN18transformer_engine17multi_tensor_adam17AdamFunctorMasterI13__nv_fp8_e5m213__nv_bfloat16flEEJffffffNS3_10adamMode_tEfEEvlPViT_T0_DpT1_
        .type           _Z25multi_tensor_apply_kernelI18TensorListMetadataILi5ELb1EEN18transformer_engine17multi_tensor_adam17AdamFunctorMasterI13__nv_fp8_e5m213__nv_bfloat16flEEJffffffNS3_10adamMode_tEfEEvlPViT_T0_DpT1_,@function
        .size           _Z25multi_tensor_apply_kernelI18TensorListMetadataILi5ELb1EEN18transformer_engine17multi_tensor_adam17AdamFunctorMasterI13__nv_fp8_e5m213__nv_bfloat16flEEJffffffNS3_10adamMode_tEfEEvlPViT_T0_DpT1_,(.L_x_5909 - _Z25multi_tensor_apply_kernelI18TensorListMetadataILi5ELb1EEN18transformer_engine17multi_tensor_adam17AdamFunctorMasterI13__nv_fp8_e5m213__nv_bfloat16flEEJffffffNS3_10adamMode_tEfEEvlPViT_T0_DpT1_)
        .other          _Z25multi_tensor_apply_kernelI18TensorListMetadataILi5ELb1EEN18transformer_engine17multi_tensor_adam17AdamFunctorMasterI13__nv_fp8_e5m213__nv_bfloat16flEEJffffffNS3_10adamMode_tEfEEvlPViT_T0_DpT1_,@"STO_CUDA_ENTRY STV_DEFAULT"
_Z25multi_tensor_apply_kernelI18TensorListMetadataILi5ELb1EEN18transformer_engine17multi_tensor_adam17AdamFunctorMasterI13__nv_fp8_e5m213__nv_bfloat16flEEJffffffNS3_10adamMode_tEfEEvlPViT_T0_DpT1_:
.text._Z25multi_tensor_apply_kernelI18TensorListMetadataILi5ELb1EEN18transformer_engine17multi_tensor_adam17AdamFunctorMasterI13__nv_fp8_e5m213__nv_bfloat16flEEJffffffNS3_10adamMode_tEfEEvlPViT_T0_DpT1_:
        /* <DEDUP_REMOVED lines=85> */
.L_x_1657:
        /* <DEDUP_REMOVED lines=95> */
[----:B-1---5:R-:W-:Y:S05]  /*0b40*/  CALL.REL.NOINC `($__internal_41_$__cuda_sm3x_div_rn_noftz_f32_slowpath) ;  /* 0x00000038005c7944 */ /* 0x022fea0003c00000 */
[----:B------:R-:W-:-:S07]  /*0b50*/  MOV R52, R3 ;  /* 0x0000000300347202 */ /* 0x000fce0000000f00 */
.L_x_1614:
[----:B-1----:R-:W-:Y:S05]  /*0b60*/  BSYNC.RECONVERGENT B2 ;  /* 0x0000000000027941 */ /* 0x002fea0003800200 */
.L_x_1613:
        /* <DEDUP_REMOVED lines=14> */
[----:B-----5:R-:W-:Y:S05]  /*0c50*/  CALL.REL.NOINC `($__internal_41_$__cuda_sm3x_div_rn_noftz_f32_slowpath) ;  /* 0x0000003800187944 */ /* 0x020fea0003c00000 */
.L_x_1616:
[----:B------:R-:W-:Y:S05]  /*0c60*/  BSYNC.RECONVERGENT B2 ;  /* 0x0000000000027941 */ /* 0x000fea0003800200 */
.L_x_1615:
[----:B------:R-:W-:Y:S01]  /*0c70*/  VIADD R42, R3, 0xf3000000 ;  /* 0xf3000000032a7836 */ /* 0x000fe20000000000 */
[----:B------:R0:W1:Y:S01]  /*0c80*/  MUFU.RSQ R4, R3 ;  /* 0x0000000300047308 */ /* 0x0000620000001400 */
[----:B------:R-:W-:Y:S03]  /*0c90*/  BSSY.RECONVERGENT B0, `(.L_x_1617) ;  /* 0x000000a000007945 */ /* 0x000fe60003800200 */
[----:B------:R-:W-:-:S13]  /*0ca0*/  ISETP.GT.U32.AND P0, PT, R42, 0x727fffff, PT ;  /* 0x727fffff2a00780c */ /* 0x000fda0003f04070 */
[----:B01----:R-:W-:Y:S05]  /*0cb0*/  @!P0 BRA `(.L_x_1618) ;  /* 0x00000000000c8947 */ /* 0x003fea0003800000 */
[----:B------:R-:W-:-:S07]  /*0cc0*/  MOV R4, 0xce0 ;  /* 0x00000ce000047802 */ /* 0x000fce0000000f00 */
[----:B-----5:R-:W-:Y:S05]  /*0cd0*/  CALL.REL.NOINC `($__internal_40_$__cuda_sm20_sqrt_rn_f32_slowpath) ;  /* 0x0000003400a07944 */ /* 0x020fea0003c00000 */
[----:B------:R-:W-:Y:S05]  /*0ce0*/  BRA `(.L_x_1619) ;  /* 0x0000000000107947 */ /* 0x000fea0003800000 */
.L_x_1618:
[C---:B------:R-:W-:Y:S01]  /*0cf0*/  FMUL.FTZ R48, R4.reuse, R3 ;  /* 0x0000000304307220 */ /* 0x040fe20000410000 */
[----:B------:R-:W-:-:S03]  /*0d00*/  FMUL.FTZ R4, R4, 0.5 ;  /* 0x3f00000004047820 */ /* 0x000fc60000410000 */
[----:B------:R-:W-:-:S04]  /*0d10*/  FFMA R3, -R48, R48, R3 ;  /* 0x0000003030037223 */ /* 0x000fc80000000103 */
[----:B------:R-:W-:-:S07]  /*0d20*/  FFMA R48, R3, R4, R48 ;  /* 0x0000000403307223 */ /* 0x000fce0000000030 */
.L_x_1619:
[----:B------:R-:W-:Y:S05]  /*0d30*/  BSYNC.RECONVERGENT B0 ;  /* 0x0000000000007941 */ /* 0x000fea0003800200 */
.L_x_1617:
        /* <DEDUP_REMOVED lines=13> */
[----:B-----5:R-:W-:Y:S05]  /*0e10*/  CALL.REL.NOINC `($__internal_41_$__cuda_sm3x_div_rn_noftz_f32_slowpath) ;  /* 0x0000003400a87944 */ /* 0x020fea0003c00000 */
[----:B------:R-:W-:-:S07]  /*0e20*/  MOV R49, R3 ;  /* 0x0000000300317202 */ /* 0x000fce0000000f00 */
.L_x_1621:
[----:B------:R-:W-:Y:S05]  /*0e30*/  BSYNC.RECONVERGENT B2 ;  /* 0x0000000000027941 */ /* 0x000fea0003800200 */
.L_x_1620:
        /* <DEDUP_REMOVED lines=21> */
[----:B------:R-:W-:Y:S05]  /*0f90*/  CALL.REL.NOINC `($__internal_41_$__cuda_sm3x_div_rn_noftz_f32_slowpath) ;  /* 0x0000003400487944 */ /* 0x000fea0003c00000 */
[----:B------:R-:W-:-:S07]  /*0fa0*/  IMAD.MOV.U32 R46, RZ, RZ, R3 ;  /* 0x000000ffff2e7224 */ /* 0x000fce00078e0003 */
.L_x_1623:
[----:B------:R-:W-:Y:S05]  /*0fb0*/  BSYNC.RECONVERGENT B2 ;  /* 0x0000000000027941 */ /* 0x000fea0003800200 */
.L_x_1622:
        /* <DEDUP_REMOVED lines=14> */
[----:B------:R-:W-:Y:S05]  /*10a0*/  CALL.REL.NOINC `($__internal_41_$__cuda_sm3x_div_rn_noftz_f32_slowpath) ;  /* 0x0000003400047944 */ /* 0x000fea0003c00000 */
.L_x_1625:
[----:B------:R-:W-:Y:S05]  /*10b0*/  BSYNC.RECONVERGENT B2 ;  /* 0x0000000000027941 */ /* 0x000fea0003800200 */
.L_x_1624:
[----:B------:R-:W-:Y:S01]  /*10c0*/  IADD3 R42, PT, PT, R3, -0xd000000, RZ ;  /* 0xf3000000032a7810 */ /* 0x000fe20007ffe0ff */
[----:B------:R0:W1:Y:S01]  /*10d0*/  MUFU.RSQ R4, R3 ;  /* 0x0000000300047308 */ /* 0x0000620000001400 */
[----:B------:R-:W-:Y:S02]  /*10e0*/  BSSY.RECONVERGENT B0, `(.L_x_1626) ;  /* 0x000000a000007945 */ /* 0x000fe40003800200 */
[----:B------:R-:W-:-:S13]  /*10f0*/  ISETP.GT.U32.AND P0, PT, R42, 0x727fffff, PT ;  /* 0x727fffff2a00780c */ /* 0x000fda0003f04070 */
[----:B0-----:R-:W-:Y:S05]  /*1100*/  @!P0 BRA `(.L_x_1627) ;  /* 0x00000000000c8947 */ /* 0x001fea0003800000 */
[----:B-1----:R-:W-:-:S07]  /*1110*/  MOV R4, 0x1130 ;  /* 0x0000113000047802 */ /* 0x002fce0000000f00 */
[----:B------:R-:W-:Y:S05]  /*1120*/  CALL.REL.NOINC `($__internal_40_$__cuda_sm20_sqrt_rn_f32_slowpath) ;  /* 0x00000030008c7944 */ /* 0x000fea0003c00000 */
[----:B------:R-:W-:Y:S05]  /*1130*/  BRA `(.L_x_1628) ;  /* 0x0000000000107947 */ /* 0x000fea0003800000 */
.L_x_1627:
[C---:B-1----:R-:W-:Y:S01]  /*1140*/  FMUL.FTZ R48, R4.reuse, R3 ;  /* 0x0000000304307220 */ /* 0x042fe20000410000 */
[----:B------:R-:W-:-:S03]  /*1150*/  FMUL.FTZ R4, R4, 0.5 ;  /* 0x3f00000004047820 */ /* 0x000fc60000410000 */
[----:B------:R-:W-:-:S04]  /*1160*/  FFMA R3, -R48, R48, R3 ;  /* 0x0000003030037223 */ /* 0x000fc80000000103 */
[----:B------:R-:W-:-:S07]  /*1170*/  FFMA R48, R3, R4, R48 ;  /* 0x0000000403307223 */ /* 0x000fce0000000030 */
.L_x_1628:
[----:B------:R-:W-:Y:S05]  /*1180*/  BSYNC.RECONVERGENT B0 ;  /* 0x0000000000007941 */ /* 0x000fea0003800200 */
.L_x_1626:
        /* <DEDUP_REMOVED lines=13> */
[----:B------:R-:W-:Y:S05]  /*1260*/  CALL.REL.NOINC `($__internal_41_$__cuda_sm3x_div_rn_noftz_f32_slowpath) ;  /* 0x0000003000947944 */ /* 0x000fea0003c00000 */
[----:B------:R-:W-:-:S07]  /*1270*/  IMAD.MOV.U32 R49, RZ, RZ, R3 ;  /* 0x000000ffff317224 */ /* 0x000fce00078e0003 */
.L_x_1630:
[----:B------:R-:W-:Y:S05]  /*1280*/  BSYNC.RECONVERGENT B2 ;  /* 0x0000000000027941 */ /* 0x000fea0003800200 */
.L_x_1629:
        /* <DEDUP_REMOVED lines=22> */
[----:B------:R-:W-:-:S07]  /*13f0*/  MOV R20, R3 ;  /* 0x0000000300147202 */ /* 0x000fce0000000f00 */
.L_x_1632:
[----:B------:R-:W-:Y:S05]  /*1400*/  BSYNC.RECONVERGENT B2 ;  /* 0x0000000000027941 */ /* 0x000fea0003800200 */
.L_x_1631:
        /* <DEDUP_REMOVED lines=14> */
[----:B------:R-:W-:Y:S05]  /*14f0*/  CALL.REL.NOINC `($__internal_41_$__cuda_sm3x_div_rn_noftz_f32_slowpath) ;  /* 0x0000002c00f07944 */ /* 0x000fea0003c00000 */
.L_x_1634:
[----:B------:R-:W-:Y:S05]  /*1500*/  BSYNC.RECONVERGENT B2 ;  /* 0x0000000000027941 */ /* 0x000fea0003800200 */
.L_x_1633:
[----:B------:R-:W-:Y:S01]  /*1510*/  VIADD R21, R3, 0xf3000000 ;  /* 0xf300000003157836 */ /* 0x000fe20000000000 */
[----:B------:R0:W1:Y:S01]  /*1520*/  MUFU.RSQ R4, R3 ;  /* 0x0000000300047308 */ /* 0x0000620000001400 */
[----:B------:R-:W-:Y:S03]  /*1530*/  BSSY.RECONVERGENT B0, `(.L_x_1635) ;  /* 0x000000a000007945 */ /* 0x000fe60003800200 */
[----:B------:R-:W-:-:S13]  /*1540*/  ISETP.GT.U32.AND P0, PT, R21, 0x727fffff, PT ;  /* 0x727fffff1500780c */ /* 0x000fda0003f04070 */
[----:B01----:R-:W-:Y:S05]  /*1550*/  @!P0 BRA `(.L_x_1636) ;  /* 0x00000000000c8947 */ /* 0x003fea0003800000 */
[----:B------:R-:W-:-:S07]  /*1560*/  MOV R4, 0x1580 ;  /* 0x0000158000047802 */ /* 0x000fce0000000f00 */
[----:B------:R-:W-:Y:S05]  /*1570*/  CALL.REL.NOINC `($__internal_40_$__cuda_sm20_sqrt_rn_f32_slowpath) ;  /* 0x0000002c00787944 */ /* 0x000fea0003c00000 */
[----:B------:R-:W-:Y:S05]  /*1580*/  BRA `(.L_x_1637) ;  /* 0x0000000000107947 */ /* 0x000fea0003800000 */
.L_x_1636:
[C---:B------:R-:W-:Y:S01]  /*1590*/  FMUL.FTZ R48, R4.reuse, R3 ;  /* 0x0000000304307220 */ /* 0x040fe20000410000 */
[----:B------:R-:W-:-:S03]  /*15a0*/  FMUL.FTZ R4, R4, 0.5 ;  /* 0x3f00000004047820 */ /* 0x000fc60000410000 */
[----:B------:R-:W-:-:S04]  /*15b0*/  FFMA R3, -R48, R48, R3 ;  /* 0x0000003030037223 */ /* 0x000fc80000000103 */
[----:B------:R-:W-:-:S07]  /*15c0*/  FFMA R48, R3, R4, R48 ;  /* 0x0000000403307223 */ /* 0x000fce0000000030 */
.L_x_1637:
[----:B------:R-:W-:Y:S05]  /*15d0*/  BSYNC.RECONVERGENT B0 ;  /* 0x0000000000007941 */ /* 0x000fea0003800200 */
.L_x_1635:
        /* <DEDUP_REMOVED lines=13> */
[----:B------:R-:W-:Y:S05]  /*16b0*/  CALL.REL.NOINC `($__internal_41_$__cuda_sm3x_div_rn_noftz_f32_slowpath) ;  /* 0x0000002c00807944 */ /* 0x000fea0003c00000 */
[----:B------:R-:W-:-:S07]  /*16c0*/  MOV R4, R3 ;  /* 0x0000000300047202 */ /* 0x000fce0000000f00 */
.L_x_1639:
[----:B------:R-:W-:Y:S05]  /*16d0*/  BSYNC.RECONVERGENT B2 ;  /* 0x0000000000027941 */ /* 0x000fea0003800200 */
.L_x_1638:
        /* <DEDUP_REMOVED lines=23> */
.L_x_1641:
[----:B------:R-:W-:Y:S05]  /*1850*/  BSYNC.RECONVERGENT B2 ;  /* 0x0000000000027941 */ /* 0x000fea0003800200 */
.L_x_1640:
        /* <DEDUP_REMOVED lines=15> */
.L_x_1643:
[----:B------:R-:W-:Y:S05]  /*1950*/  BSYNC.RECONVERGENT B2 ;  /* 0x0000000000027941 */ /* 0x000fea0003800200 */
.L_x_1642:
        /* <DEDUP_REMOVED lines=8> */
.L_x_1645:
[C---:B-1----:R-:W-:Y:S01]  /*19e0*/  FMUL.FTZ R48, R4.reuse, R3 ;  /* 0x0000000304307220 */ /* 0x042fe20000410000 */
[----:B------:R-:W-:-:S03]  /*19f0*/  FMUL.FTZ R4, R4, 0.5 ;  /* 0x3f00000004047820 */ /* 0x000fc60000410000 */
[----:B------:R-:W-:-:S04]  /*1a00*/  FFMA R3, -R48, R48, R3 ;  /* 0x0000003030037223 */ /* 0x000fc80000000103 */
[----:B------:R-:W-:-:S07]  /*1a10*/  FFMA R48, R3, R4, R48 ;  /* 0x0000000403307223 */ /* 0x000fce0000000030 */
.L_x_1646:
[----:B------:R-:W-:Y:S05]  /*1a20*/  BSYNC.RECONVERGENT B0 ;  /* 0x0000000000007941 */ /* 0x000fea0003800200 */
.L_x_1644:
        /* <DEDUP_REMOVED lines=14> */
.L_x_1648:
[----:B------:R-:W-:Y:S05]  /*1b10*/  BSYNC.RECONVERGENT B2 ;  /* 0x0000000000027941 */ /* 0x000fea0003800200 */
.L_x_1647:
        /* <DEDUP_REMOVED lines=14> */
[----:B------:R-:W-:Y:S01]  /*1c00*/  F2FP.SATFINITE.E5M2.F32.PACK_AB_MERGE_C R13, RZ, R20, RZ ;  /* 0x00000014ff0d723e */ /* 0x000fe200048060ff */
[----:B------:R0:W-:Y:S04]  /*1c10*/  STG.E desc[UR18][R30.64], R2 ;  /* 0x000000021e007986 */ /* 0x0001e8000c101912 */
[----:B------:R0:W-:Y:S02]  /*1c20*/  STG.E.U8 desc[UR18][R4.64], R13 ;  /* 0x0000000d04007986 */ /* 0x0001e4000c101112 */
.L_x_1650:
[----:B------:R-:W-:Y:S05]  /*1c30*/  BSYNC.RECONVERGENT B0 ;  /* 0x0000000000007941 */ /* 0x000fea0003800200 */
.L_x_1649:
        /* <DEDUP_REMOVED lines=16> */
[----:B------:R-:W-:Y:S01]  /*1d40*/  F2FP.SATFINITE.E5M2.F32.PACK_AB_MERGE_C R13, RZ, R0, RZ ;  /* 0x00000000ff0d723e */ /* 0x000fe200048060ff */
[----:B------:R1:W-:Y:S01]  /*1d50*/  STG.E desc[UR18][R28.64], R44 ;  /* 0x0000002c1c007986 */ /* 0x0003e2000c101912 */
[----:B------:R-:W-:-:S03]  /*1d60*/  FMNMX R18, R18, |R41|, !PT ;  /* 0x4000002912127209 */ /* 0x000fc60007800000 */
[----:B------:R1:W-:Y:S04]  /*1d70*/  STG.E desc[UR18][R20.64], R45 ;  /* 0x0000002d14007986 */ /* 0x0003e8000c101912 */
[----:B------:R1:W-:Y:S02]  /*1d80*/  STG.E.U8 desc[UR18][R4.64], R13 ;  /* 0x0000000d04007986 */ /* 0x0003e4000c101112 */
.L_x_1652:
[----:B------:R-:W-:Y:S05]  /*1d90*/  BSYNC.RECONVERGENT B0 ;  /* 0x0000000000007941 */ /* 0x000fea0003800200 */
.L_x_1651:
        /* <DEDUP_REMOVED lines=16> */
[----:B------:R-:W-:Y:S02]  /*1ea0*/  F2FP.SATFINITE.E5M2.F32.PACK_AB_MERGE_C R11, RZ, R0, RZ ;  /* 0x00000000ff0b723e */ /* 0x000fe400048060ff */
[----:B------:R-:W-:Y:S01]  /*1eb0*/  FMNMX R18, R18, |R9|, !PT ;  /* 0x4000000912127209 */ /* 0x000fe20007800000 */
[----:B------:R2:W-:Y:S04]  /*1ec0*/  STG.E desc[UR18][R12.64], R46 ;  /* 0x0000002e0c007986 */ /* 0x0005e8000c101912 */
[----:B------:R2:W-:Y:S04]  /*1ed0*/  STG.E desc[UR18][R20.64], R40 ;  /* 0x0000002814007986 */ /* 0x0005e8000c101912 */
[----:B------:R2:W-:Y:S02]  /*1ee0*/  STG.E.U8 desc[UR18][R28.64], R11 ;  /* 0x0000000b1c007986 */ /* 0x0005e4000c101112 */
.L_x_1654:
[----:B------:R-:W-:Y:S05]  /*1ef0*/  BSYNC.RECONVERGENT B0 ;  /* 0x0000000000007941 */ /* 0x000fea0003800200 */
.L_x_1653:
        /* <DEDUP_REMOVED lines=14> */
.L_x_1656:
[----:B------:R-:W-:Y:S05]  /*1fe0*/  BSYNC.RECONVERGENT B0 ;  /* 0x0000000000007941 */ /* 0x000fea0003800200 */
.L_x_1655:
        /* <DEDUP_REMOVED lines=10> */
.L_x_1612:
        /* <DEDUP_REMOVED lines=13> */
.L_x_1702:
        /* <DEDUP_REMOVED lines=120> */
.L_x_1661:
[----:B------:R-:W-:Y:S05]  /*28e0*/  BSYNC.RECONVERGENT B3 ;  /* 0x0000000000037941 */ /* 0x000fea0003800200 */
.L_x_1660:
        /* <DEDUP_REMOVED lines=8> */
.L_x_1663:
[C---:B------:R-:W-:Y:S01]  /*2970*/  FMUL.FTZ R48, R4.reuse, R3 ;  /* 0x0000000304307220 */ /* 0x040fe20000410000 */
[----:B------:R-:W-:-:S03]  /*2980*/  FMUL.FTZ R4, R4, 0.5 ;  /* 0x3f00000004047820 */ /* 0x000fc60000410000 */
[----:B------:R-:W-:-:S04]  /*2990*/  FFMA R3, -R48, R48, R3 ;  /* 0x0000003030037223 */ /* 0x000fc80000000103 */
[----:B------:R-:W-:-:S07]  /*29a0*/  FFMA R48, R3, R4, R48 ;  /* 0x0000000403307223 */ /* 0x000fce0000000030 */
.L_x_1664:
[----:B------:R-:W-:Y:S05]  /*29b0*/  BSYNC.RECONVERGENT B0 ;  /* 0x0000000000007941 */ /* 0x000fea0003800200 */
.L_x_1662:
        /* <DEDUP_REMOVED lines=17> */
.L_x_1666:
[----:B------:R-:W-:Y:S05]  /*2ad0*/  BSYNC.RECONVERGENT B3 ;  /* 0x0000000000037941 */ /* 0x000fea0003800200 */
.L_x_1665:
        /* <DEDUP_REMOVED lines=11> */
[----:B------:R-:W-:Y:S05]  /*2b90*/  CALL.REL.NOINC `($__internal_41_$__cuda_sm3x_div_rn_noftz_f32_slowpath) ;  /* 0x0000001800487944 */ /* 0x000fea0003c00000 */
.L_x_1668:
[----:B------:R-:W-:Y:S05]  /*2ba0*/  BSYNC.RECONVERGENT B3 ;  /* 0x0000000000037941 */ /* 0x000fea0003800200 */
.L_x_1667:
        /* <DEDUP_REMOVED lines=13> */
[----:B------:R-:W-:Y:S02]  /*2c80*/  F2FP.SATFINITE.E5M2.F32.PACK_AB_MERGE_C R53, RZ, R4, RZ ;  /* 0x00000004ff35723e */ /* 0x000fe400048060ff */
[----:B------:R-:W-:Y:S01]  /*2c90*/  FMNMX R18, R18, |R3|, !PT ;  /* 0x4000000312127209 */ /* 0x000fe20007800000 */
[----:B------:R0:W-:Y:S04]  /*2ca0*/  STG.E desc[UR18][R48.64], R10 ;  /* 0x0000000a30007986 */ /* 0x0001e8000c101912 */
[----:B------:R0:W-:Y:S04]  /*2cb0*/  STG.E desc[UR18][R58.64], R9 ;  /* 0x000000093a007986 */ /* 0x0001e8000c101912 */
[----:B------:R0:W-:Y:S02]  /*2cc0*/  STG.E.U8 desc[UR18][R42.64], R53 ;  /* 0x000000352a007986 */ /* 0x0001e4000c101112 */
.L_x_1659:
[----:B------:R-:W-:Y:S05]  /*2cd0*/  BSYNC.RECONVERGENT B2 ;  /* 0x0000000000027941 */ /* 0x000fea0003800200 */
.L_x_1658:
        /* <DEDUP_REMOVED lines=17> */
.L_x_1672:
[----:B------:R-:W-:Y:S05]  /*2df0*/  BSYNC.RECONVERGENT B3 ;  /* 0x0000000000037941 */ /* 0x000fea0003800200 */
.L_x_1671:
        /* <DEDUP_REMOVED lines=8> */
.L_x_1674:
[C---:B------:R-:W-:Y:S01]  /*2e80*/  FMUL.FTZ R48, R4.reuse, R3 ;  /* 0x0000000304307220 */ /* 0x040fe20000410000 */
[----:B------:R-:W-:-:S03]  /*2e90*/  FMUL.FTZ R4, R4, 0.5 ;  /* 0x3f00000004047820 */ /* 0x000fc60000410000 */
[----:B------:R-:W-:-:S04]  /*2ea0*/  FFMA R3, -R48, R48, R3 ;  /* 0x0000003030037223 */ /* 0x000fc80000000103 */
[----:B------:R-:W-:-:S07]  /*2eb0*/  FFMA R48, R3, R4, R48 ;  /* 0x0000000403307223 */ /* 0x000fce0000000030 */
.L_x_1675:
[----:B------:R-:W-:Y:S05]  /*2ec0*/  BSYNC.RECONVERGENT B0 ;  /* 0x0000000000007941 */ /* 0x000fea0003800200 */
.L_x_1673:
        /* <DEDUP_REMOVED lines=17> */
.L_x_1677:
[----:B------:R-:W-:Y:S05]  /*2fe0*/  BSYNC.RECONVERGENT B3 ;  /* 0x0000000000037941 */ /* 0x000fea0003800200 */
.L_x_1676:
        /* <DEDUP_REMOVED lines=12> */
.L_x_1679:
[----:B------:R-:W-:Y:S05]  /*30b0*/  BSYNC.RECONVERGENT B3 ;  /* 0x0000000000037941 */ /* 0x000fea0003800200 */
.L_x_1678:
        /* <DEDUP_REMOVED lines=9> */
[----:B------:R-:W-:-:S03]  /*3150*/  F2FP.SATFINITE.E5M2.F32.PACK_AB_MERGE_C R9, RZ, R4, RZ ;  /* 0x00000004ff09723e */ /* 0x000fc600048060ff */
[----:B------:R1:W-:Y:S04]  /*3160*/  STG.E desc[UR18][R44.64], R7 ;  /* 0x000000072c007986 */ /* 0x0003e8000c101912 */
[----:B------:R1:W-:Y:S02]  /*3170*/  STG.E.U8 desc[UR18][R42.64], R9 ;  /* 0x000000092a007986 */ /* 0x0003e4000c101112 */
.L_x_1670:
[----:B------:R-:W-:Y:S05]  /*3180*/  BSYNC.RECONVERGENT B2 ;  /* 0x0000000000027941 */ /* 0x000fea0003800200 */
.L_x_1669:
        /* <DEDUP_REMOVED lines=17> */
.L_x_1683:
[----:B------:R-:W-:Y:S05]  /*32a0*/  BSYNC.RECONVERGENT B3 ;  /* 0x0000000000037941 */ /* 0x000fea0003800200 */
.L_x_1682:
        /* <DEDUP_REMOVED lines=8> */
.L_x_1685:
[C---:B-1----:R-:W-:Y:S01]  /*3330*/  FMUL.FTZ R48, R4.reuse, R3 ;  /* 0x0000000304307220 */ /* 0x042fe20000410000 */
[----:B------:R-:W-:-:S03]  /*3340*/  FMUL.FTZ R4, R4, 0.5 ;  /* 0x3f00000004047820 */ /* 0x000fc60000410000 */
[----:B------:R-:W-:-:S04]  /*3350*/  FFMA R3, -R48, R48, R3 ;  /* 0x0000003030037223 */ /* 0x000fc80000000103 */
[----:B------:R-:W-:-:S07]  /*3360*/  FFMA R48, R3, R4, R48 ;  /* 0x0000000403307223 */ /* 0x000fce0000000030 */
.L_x_1686:
[----:B------:R-:W-:Y:S05]  /*3370*/  BSYNC.RECONVERGENT B0 ;  /* 0x0000000000007941 */ /* 0x000fea0003800200 */
.L_x_1684:
        /* <DEDUP_REMOVED lines=17> */
.L_x_1688:
[----:B------:R-:W-:Y:S05]  /*3490*/  BSYNC.RECONVERGENT B3 ;  /* 0x0000000000037941 */ /* 0x000fea0003800200 */
.L_x_1687:
        /* <DEDUP_REMOVED lines=11> */
[----:B------:R-:W-:Y:S05]  /*3550*/  CALL.REL.NOINC `($__internal_41_$__cuda_sm3x_div_rn_noftz_f32_slowpath) ;  /* 0x0000000c00d87944 */ /* 0x000fea0003c00000 */
.L_x_1690:
[----:B------:R-:W-:Y:S05]  /*3560*/  BSYNC.RECONVERGENT B3 ;  /* 0x0000000000037941 */ /* 0x000fea0003800200 */
.L_x_1689:
        /* <DEDUP_REMOVED lines=17> */
[----:B------:R2:W-:Y:S02]  /*3680*/  STG.E.U8 desc[UR18][R42.64], R7 ;  /* 0x000000072a007986 */ /* 0x0005e4000c101112 */
.L_x_1681:
[----:B------:R-:W-:Y:S05]  /*3690*/  BSYNC.RECONVERGENT B2 ;  /* 0x0000000000027941 */ /* 0x000fea0003800200 */
.L_x_1680:
        /* <DEDUP_REMOVED lines=20> */
.L_x_1694:
[----:B------:R-:W-:Y:S05]  /*37e0*/  BSYNC.RECONVERGENT B3 ;  /* 0x0000000000037941 */ /* 0x000fea0003800200 */
.L_x_1693:
        /* <DEDUP_REMOVED lines=8> */
.L_x_1696:
[C---:B-1----:R-:W-:Y:S01]  /*3870*/  FMUL.FTZ R48, R4.reuse, R3 ;  /* 0x0000000304307220 */ /* 0x042fe20000410000 */
[----:B------:R-:W-:-:S03]  /*3880*/  FMUL.FTZ R4, R4, 0.5 ;  /* 0x3f00000004047820 */ /* 0x000fc60000410000 */
[----:B------:R-:W-:-:S04]  /*3890*/  FFMA R3, -R48, R48, R3 ;  /* 0x0000003030037223 */ /* 0x000fc80000000103 */
[----:B------:R-:W-:-:S07]  /*38a0*/  FFMA R48, R3, R4, R48 ;  /* 0x0000000403307223 */ /* 0x000fce0000000030 */
.L_x_1697:
[----:B------:R-:W-:Y:S05]  /*38b0*/  BSYNC.RECONVERGENT B0 ;  /* 0x0000000000007941 */ /* 0x000fea0003800200 */
.L_x_1695:
        /* <DEDUP_REMOVED lines=17> */
.L_x_1699:
[----:B------:R-:W-:Y:S05]  /*39d0*/  BSYNC.RECONVERGENT B3 ;  /* 0x0000000000037941 */ /* 0x000fea0003800200 */
.L_x_1698:
        /* <DEDUP_REMOVED lines=12> */
.L_x_1701:
[----:B------:R-:W-:Y:S05]  /*3aa0*/  BSYNC.RECONVERGENT B3 ;  /* 0x0000000000037941 */ /* 0x000fea0003800200 */
.L_x_1700:
        /* <DEDUP_REMOVED lines=12> */
.L_x_1692:
[----:B------:R-:W-:Y:S05]  /*3b70*/  BSYNC.RECONVERGENT B2 ;  /* 0x0000000000027941 */ /* 0x000fea0003800200 */
.L_x_1691:
        /* <DEDUP_REMOVED lines=9> */
.L_x_1611:
        /* <DEDUP_REMOVED lines=46> */
.L_x_1703:
[----:B------:R-:W-:Y:S05]  /*3ef0*/  @!P0 EXIT ;  /* 0x000000000000894d */ /* 0x000fea0003800000 */
[----:B------:R-:W-:-:S04]  /*3f00*/  UIADD3 UR4, UPT, UPT, UR17, 0x1800000, URZ ;  /* 0x0180000011047890 */ /* 0x000fc8000fffe0ff */
[----:B------:R-:W-:-:S04]  /*3f10*/  ULOP3.LUT UR4, UR4, 0x7f800000, URZ, 0xc0, !UPT ;  /* 0x7f80000004047892 */ /* 0x000fc8000f8ec0ff */
[----:B------:R-:W-:-:S09]  /*3f20*/  UISETP.GT.U32.AND UP0, UPT, UR4, 0x1ffffff, UPT ;  /* 0x01ffffff0400788c */ /* 0x000fd2000bf04070 */
[----:B------:R-:W-:Y:S05]  /*3f30*/  BRA.U UP0, `(.L_x_1704) ;  /* 0x0000000100107547 */ /* 0x000fea000b800000 */
[----:B------:R-:W-:Y:S02]  /*3f40*/  MOV R0, UR17 ;  /* 0x0000001100007c02 */ /* 0x000fe40008000f00 */
[----:B------:R-:W-:-:S07]  /*3f50*/  MOV R7, 0x3f70 ;  /* 0x00003f7000077802 */ /* 0x000fce0000000f00 */
[----:B0-----:R-:W-:Y:S05]  /*3f60*/  CALL.REL.NOINC `($__internal_39_$__cuda_sm20_rcp_rn_f32_slowpath) ;  /* 0x0000000000287944 */ /* 0x001fea0003c00000 */
[----:B------:R-:W-:Y:S05]  /*3f70*/  BRA `(.L_x_1705) ;  /* 0x0000000000147947 */ /* 0x000fea0003800000 */
.L_x_1704:
[----:B0-----:R-:W0:Y:S01]  /*3f80*/  MUFU.RCP R5, UR17 ;  /* 0x0000001100057d08 */ /* 0x001e220008001000 */
[----:B------:R-:W-:-:S04]  /*3f90*/  IMAD.U32 R0, RZ, RZ, UR17 ;  /* 0x00000011ff007e24 */ /* 0x000fc8000f8e00ff */
[----:B0-----:R-:W-:-:S04]  /*3fa0*/  FFMA R0, R5, R0, -1 ;  /* 0xbf80000005007423 */ /* 0x001fc80000000000 */
[----:B------:R-:W-:-:S04]  /*3fb0*/  FADD.FTZ R0, -R0, -RZ ;  /* 0x800000ff00007221 */ /* 0x000fc80000010100 */
[----:B------:R-:W-:-:S07]  /*3fc0*/  FFMA R5, R5, R0, R5 ;  /* 0x0000000005057223 */ /* 0x000fce0000000005 */
.L_x_1705:
[----:B------:R-:W-:Y:S02]  /*3fd0*/  MOV R2, UR22 ;  /* 0x0000001600027c02 */ /* 0x000fe40008000f00 */
[----:B------:R-:W-:-:S05]  /*3fe0*/  MOV R3, UR23 ;  /* 0x0000001700037c02 */ /* 0x000fca0008000f00 */
[----:B------:R-:W-:Y:S01]  /*3ff0*/  STG.E desc[UR18][R2.64], R5 ;  /* 0x0000000502007986 */ /* 0x000fe2000c101912 */
[----:B------:R-:W-:Y:S05]  /*4000*/  EXIT ;  /* 0x000000000000794d */ /* 0x000fea0003800000 */
        .weak           $__internal_39_$__cuda_sm20_rcp_rn_f32_slowpath
        .type           $__internal_39_$__cuda_sm20_rcp_rn_f32_slowpath,@function
        .size           $__internal_39_$__cuda_sm20_rcp_rn_f32_slowpath,($__internal_40_$__cuda_sm20_sqrt_rn_f32_slowpath - $__internal_39_$__cuda_sm20_rcp_rn_f32_slowpath)
$__internal_39_$__cuda_sm20_rcp_rn_f32_slowpath:
        /* <DEDUP_REMOVED lines=15> */
.L_x_1706:
        /* <DEDUP_REMOVED lines=33> */
.L_x_1708:
[----:B------:R0:W1:Y:S02]  /*4310*/  MUFU.RCP R2, R0 ;  /* 0x0000000000027308 */ /* 0x0000640000001000 */
.L_x_1707:
[----:B------:R-:W-:Y:S02]  /*4320*/  HFMA2 R3, -RZ, RZ, 0, 0 ;  /* 0x00000000ff037431 */ /* 0x000fe400000001ff */
[----:B-1-3--:R-:W-:Y:S01]  /*4330*/  IMAD.MOV.U32 R5, RZ, RZ, R2 ;  /* 0x000000ffff057224 */ /* 0x00afe200078e0002 */
[----:B------:R-:W-:-:S04]  /*4340*/  MOV R2, R7 ;  /* 0x0000000700027202 */ /* 0x000fc80000000f00 */
[----:B0-2---:R-:W-:Y:S05]  /*4350*/  RET.REL.NODEC R2 `(_Z25multi_tensor_apply_kernelI18TensorListMetadataILi5ELb1EEN18transformer_engine17multi_tensor_adam17AdamFunctorMasterI13__nv_fp8_e5m213__nv_bfloat16flEEJffffffNS3_10adamMode_tEfEEvlPViT_T0_DpT1_) ;  /* 0xffffffbc02287950 */ /* 0x005fea0003c3ffff */
        .weak           $__internal_40_$__cuda_sm20_sqrt_rn_f32_slowpath
        .type           $__internal_40_$__cuda_sm20_sqrt_rn_f32_slowpath,@function
        .size           $__internal_40_$__cuda_sm20_sqrt_rn_f32_slowpath,($__internal_41_$__cuda_sm3x_div_rn_noftz_f32_slowpath - $__internal_40_$__cuda_sm20_sqrt_rn_f32_slowpath)
$__internal_40_$__cuda_sm20_sqrt_rn_f32_slowpath:
        /* <DEDUP_REMOVED lines=19> */
.L_x_1709:
[----:B------:R-:W-:Y:S02]  /*4490*/  HFMA2 R43, -RZ, RZ, 0, 0 ;  /* 0x00000000ff2b7431 */ /* 0x000fe400000001ff */
[----:B------:R-:W-:-:S04]  /*44a0*/  IMAD.MOV.U32 R42, RZ, RZ, R4 ;  /* 0x000000ffff2a7224 */ /* 0x000fc800078e0004 */
[----:B------:R-:W-:Y:S05]  /*44b0*/  RET.REL.NODEC R42 `(_Z25multi_tensor_apply_kernelI18TensorListMetadataILi5ELb1EEN18transformer_engine17multi_tensor_adam17AdamFunctorMasterI13__nv_fp8_e5m213__nv_bfloat16flEEJffffffNS3_10adamMode_tEfEEvlPViT_T0_DpT1_) ;  /* 0xffffffb82ad07950 */ /* 0x000fea0003c3ffff */
        .weak           $__internal_41_$__cuda_sm3x_div_rn_noftz_f32_slowpath
        .type           $__internal_41_$__cuda_sm3x_div_rn_noftz_f32_slowpath,@function
        .size           $__internal_41_$__cuda_sm3x_div_rn_noftz_f32_slowpath,(.L_x_5909 - $__internal_41_$__cuda_sm3x_div_rn_noftz_f32_slowpath)
$__internal_41_$__cuda_sm3x_div_rn_noftz_f32_slowpath:
        /* <DEDUP_REMOVED lines=34> */
.L_x_1711:
        /* <DEDUP_REMOVED lines=51> */
.L_x_1718:
[----:B------:R-:W-:-:S04]  /*4a10*/  LOP3.LUT R3, R3, 0x80000000, RZ, 0xc0, !PT ;  /* 0x8000000003037812 */ /* 0x000fc800078ec0ff */
[----:B------:R-:W-:Y:S01]  /*4a20*/  LOP3.LUT R3, R3, 0x7f800000, RZ, 0xfc, !PT ;  /* 0x7f80000003037812 */ /* 0x000fe200078efcff */
[----:B------:R-:W-:Y:S06]  /*4a30*/  BRA `(.L_x_1719) ;  /* 0x0000000000047947 */ /* 0x000fec0003800000 */
.L_x_1717:
[----:B------:R-:W-:-:S07]  /*4a40*/  LEA R3, R48, R3, 0x17 ;  /* 0x0000000330037211 */ /* 0x000fce00078eb8ff */
.L_x_1719:
[----:B------:R-:W-:Y:S05]  /*4a50*/  BSYNC.RECONVERGENT B1 ;  /* 0x0000000000017941 */ /* 0x000fea0003800200 */
.L_x_1716:
[----:B------:R-:W-:Y:S05]  /*4a60*/  BRA `(.L_x_1720) ;  /* 0x0000000000207947 */ /* 0x000fea0003800000 */
.L_x_1715:
[----:B------:R-:W-:-:S04]  /*4a70*/  LOP3.LUT R3, R3, 0x80000000, R4, 0x48, !PT ;  /* 0x8000000003037812 */ /* 0x000fc800078e4804 */
[----:B------:R-:W-:Y:S01]  /*4a80*/  LOP3.LUT R3, R3, 0x7f800000, RZ, 0xfc, !PT ;  /* 0x7f80000003037812 */ /* 0x000fe200078efcff */
[----:B------:R-:W-:Y:S06]  /*4a90*/  BRA `(.L_x_1720) ;  /* 0x0000000000147947 */ /* 0x000fec0003800000 */
.L_x_1714:
[----:B------:R-:W-:Y:S01]  /*4aa0*/  LOP3.LUT R3, R3, 0x80000000, R4, 0x48, !PT ;  /* 0x8000000003037812 */ /* 0x000fe200078e4804 */
[----:B------:R-:W-:Y:S06]  /*4ab0*/  BRA `(.L_x_1720) ;  /* 0x00000000000c7947 */ /* 0x000fec0003800000 */
.L_x_1713:
[----:B------:R-:W0:Y:S01]  /*4ac0*/  MUFU.RSQ R3, -QNAN ;  /* 0xffc0000000037908 */ /* 0x000e220000001400 */
[----:B------:R-:W-:Y:S05]  /*4ad0*/  BRA `(.L_x_1720) ;  /* 0x0000000000047947 */ /* 0x000fea0003800000 */
.L_x_1712:
[----:B------:R-:W-:-:S07]  /*4ae0*/  FADD.FTZ R3, R4, R3 ;  /* 0x0000000304037221 */ /* 0x000fce0000010000 */
.L_x_1720:
[----:B------:R-:W-:Y:S05]  /*4af0*/  BSYNC.RECONVERGENT B0 ;  /* 0x0000000000007941 */ /* 0x000fea0003800200 */
.L_x_1710:
[----:B------:R-:W-:-:S04]  /*4b00*/  HFMA2 R43, -RZ, RZ, 0, 0 ;  /* 0x00000000ff2b7431 */ /* 0x000fc800000001ff */
[----:B0-----:R-:W-:Y:S05]  /*4b10*/  RET.REL.NODEC R42 `(_Z25multi_tensor_apply_kernelI18TensorListMetadataILi5ELb1EEN18transformer_engine17multi_tensor_adam17AdamFunctorMasterI13__nv_fp8_e5m213__nv_bfloat16flEEJffffffNS3_10adamMode_tEfEEvlPViT_T0_DpT1_) ;  /* 0xffffffb42a387950 */ /* 0x001fea0003c3ffff */
.L_x_1721:
        /* <DEDUP_REMOVED lines=14> */
.L_x_5909:


//--------------------- .text._Z25multi_tensor_apply_kernelI18TensorListMetadataILi5ELb1EEN18transformer_engine17multi_tensor_adam17AdamFunctorMasterI13__nv_fp8_e5m26__halfflEEJffffffNS3_10adamMode_tEfEEvlPViT_T0_DpT1_ --------------------------
	.section	.text._Z25multi_tensor_apply_kernelI18TensorListMetadataILi5ELb1EEN18transformer_engine17multi_tensor_adam17AdamFunctorMasterI13__nv_fp8_e5m26__halfflEEJffffffNS3_10adamMode_tEfEEvlPViT_T0_DpT1_,"ax",@progbits
	.align	128
        .global         _Z25multi_tensor_apply_kernelI18TensorListMetadataILi5ELb1EEN18transformer_engine17multi_tensor_adam17AdamFunctorMasterI13__nv_fp8_e5m26__halfflEEJffffffNS3_10adamMode_tEfEEvlPViT_T0_DpT1_
        .type           _Z25multi_tensor_apply_kernelI18TensorListMetadataILi5ELb1EEN18transformer_engine17multi_tensor_adam17AdamFunctorMasterI13__nv_fp8_e5m26__halfflEEJffffffNS3_10adamMode_tEfEEvlPViT_T0_DpT1_,@function
        .size           _Z25multi_tensor_apply_kernelI18TensorListMetadataILi5ELb1EEN18transformer_engine17multi_tensor_adam17AdamFunctorMasterI13__nv_fp8_e5m26__halfflEEJffffffNS3_10adamMode_tEfEEvlPViT_T0_DpT1_,(.L_x_5912 - _Z25multi_tensor_apply_kernelI18TensorListMetadataILi5ELb1EEN18transformer_engine17multi_tensor_adam17AdamFunctorMasterI13__nv_fp8_e5m26__halfflEEJffffffNS3_10adamMode_tEfEEvlPViT_T0_DpT1_)
        .other          _Z25multi_tensor_apply_kernelI18TensorListMetadataILi5ELb1EEN18transformer_engine17multi_tensor_adam17AdamFunctorMasterI13__nv_fp8_e5m26__halfflEEJffffffNS3_10adamMode_tEfEEvlPViT_T0_DpT1_,@"STO_CUDA_ENTRY STV_DEFAULT"
_Z25multi_tensor_apply_kernelI18TensorListMetadataILi5ELb1EEN18transformer_engine17multi_tensor_adam17AdamFunctorMasterI13__nv_fp8_e5m26__halfflEEJffffffNS3_10adamMode_tEfEEvlPViT_T0_DpT1_:
.text._Z25multi_tensor_apply_kernelI18TensorListMetadataILi5ELb1EEN18transformer_engine17multi_tensor_adam17AdamFunctorMasterI13__nv_fp8_e5m26__halfflEEJffffffNS3_10adamMode_tEfEEvlPViT_T0_DpT1_:
        /* <DEDUP_REMOVED lines=85> */
.L_x_1768:
        /* <DEDUP_REMOVED lines=94> */
[----:B-----5:R-:W-:Y:S05]  /*0b30*/  CALL.REL.NOINC `($__internal_44_$__cuda_sm3x_div_rn_noftz_f32_slowpath) ;  /* 0x0000003800607944 */ /* 0x020fea0003c00000 */
[----:B------:R-:W-:-:S07]  /*0b40*/  MOV R52, R3 ;  /* 0x0000000300347202 */ /* 0x000fce0000000f00 */
.L_x_1725:
[----:B------:R-:W-:Y:S05]  /*0b50*/  BSYNC.RECONVERGENT B2 ;  /* 0x0000000000027941 */ /* 0x000fea0003800200 */
.L_x_1724:
        /* <DEDUP_REMOVED lines=14> */
[----:B-----5:R-:W-:Y:S05]  /*0c40*/  CALL.REL.NOINC `($__internal_44_$__cuda_sm3x_div_rn_noftz_f32_slowpath) ;  /* 0x00000038001c7944 */ /* 0x020fea0003c00000 */
.L_x_1727:
[----:B------:R-:W-:Y:S05]  /*0c50*/  BSYNC.RECONVERGENT B2 ;  /* 0x0000000000027941 */ /* 0x000fea0003800200 */
.L_x_1726:
[----:B------:R-:W-:Y:S01]  /*0c60*/  VIADD R42, R3, 0xf3000000 ;  /* 0xf3000000032a7836 */ /* 0x000fe20000000000 */
[----:B------:R0:W1:Y:S01]  /*0c70*/  MUFU.RSQ R4, R3 ;  /* 0x0000000300047308 */ /* 0x0000620000001400 */
[----:B------:R-:W-:Y:S03]  /*0c80*/  BSSY.RECONVERGENT B0, `(.L_x_1728) ;  /* 0x000000a000007945 */ /* 0x000fe60003800200 */
[----:B------:R-:W-:-:S13]  /*0c90*/  ISETP.GT.U32.AND P0, PT, R42, 0x727fffff, PT ;  /* 0x727fffff2a00780c */ /* 0x000fda0003f04070 */
[----:B01----:R-:W-:Y:S05]  /*0ca0*/  @!P0 BRA `(.L_x_1729) ;  /* 0x00000000000c8947 */ /* 0x003fea0003800000 */
[----:B------:R-:W-:-:S07]  /*0cb0*/  MOV R4, 0xcd0 ;  /* 0x00000cd000047802 */ /* 0x000fce0000000f00 */
[----:B-----5:R-:W-:Y:S05]  /*0cc0*/  CALL.REL.NOINC `($__internal_43_$__cuda_sm20_sqrt_rn_f32_slowpath) ;  /* 0x0000003400a47944 */ /* 0x020fea0003c00000 */
[----:B------:R-:W-:Y:S05]  /*0cd0*/  BRA `(.L_x_1730) ;  /* 0x0000000000107947 */ /* 0x000fea0003800000 */
.L_x_1729:
[C---:B------:R-:W-:Y:S01]  /*0ce0*/  FMUL.FTZ R48, R4.reuse, R3 ;  /* 0x0000000304307220 */ /* 0x040fe20000410000 */
[----:B------:R-:W-:-:S03]  /*0cf0*/  FMUL.FTZ R4, R4, 0.5 ;  /* 0x3f00000004047820 */ /* 0x000fc60000410000 */
[----:B------:R-:W-:-:S04]  /*0d00*/  FFMA R3, -R48, R48, R3 ;  /* 0x0000003030037223 */ /* 0x000fc80000000103 */
[----:B------:R-:W-:-:S07]  /*0d10*/  FFMA R48, R3, R4, R48 ;  /* 0x0000000403307223 */ /* 0x000fce0000000030 */
.L_x_1730:
[----:B------:R-:W-:Y:S05]  /*0d20*/  BSYNC.RECONVERGENT B0 ;  /* 0x0000000000007941 */ /* 0x000fea0003800200 */
.L_x_1728:
        /* <DEDUP_REMOVED lines=13> */
[----:B-----5:R-:W-:Y:S05]  /*0e00*/  CALL.REL.NOINC `($__internal_44_$__cuda_sm3x_div_rn_noftz_f32_slowpath) ;  /* 0x0000003400ac7944 */ /* 0x020fea0003c00000 */
[----:B------:R-:W-:-:S07]  /*0e10*/  MOV R49, R3 ;  /* 0x0000000300317202 */ /* 0x000fce0000000f00 */
.L_x_1732:
[----:B------:R-:W-:Y:S05]  /*0e20*/  BSYNC.RECONVERGENT B2 ;  /* 0x0000000000027941 */ /* 0x000fea0003800200 */
.L_x_1731:
        /* <DEDUP_REMOVED lines=21> */
[----:B------:R-:W-:Y:S05]  /*0f80*/  CALL.REL.NOINC `($__internal_44_$__cuda_sm3x_div_rn_noftz_f32_slowpath) ;  /* 0x00000034004c7944 */ /* 0x000fea0003c00000 */
[----:B------:R-:W-:-:S07]  /*0f90*/  IMAD.MOV.U32 R46, RZ, RZ, R3 ;  /* 0x000000ffff2e7224 */ /* 0x000fce00078e0003 */
.L_x_1734:
[----:B------:R-:W-:Y:S05]  /*0fa0*/  BSYNC.RECONVERGENT B2 ;  /* 0x0000000000027941 */ /* 0x000fea0003800200 */
.L_x_1733:
        /* <DEDUP_REMOVED lines=14> */
[----:B------:R-:W-:Y:S05]  /*1090*/  CALL.REL.NOINC `($__internal_44_$__cuda_sm3x_div_rn_noftz_f32_slowpath) ;  /* 0x0000003400087944 */ /* 0x000fea0003c00000 */
.L_x_1736:
[----:B------:R-:W-:Y:S05]  /*10a0*/  BSYNC.RECONVERGENT B2 ;  /* 0x0000000000027941 */ /* 0x000fea0003800200 */
.L_x_1735:
[----:B------:R-:W-:Y:S01]  /*10b0*/  IADD3 R42, PT, PT, R3, -0xd000000, RZ ;  /* 0xf3000000032a7810 */ /* 0x000fe20007ffe0ff */
[----:B------:R0:W1:Y:S01]  /*10c0*/  MUFU.RSQ R4, R3 ;  /* 0x0000000300047308 */ /* 0x0000620000001400 */
[----:B------:R-:W-:Y:S02]  /*10d0*/  BSSY.RECONVERGENT B0, `(.L_x_1737) ;  /* 0x000000a000007945 */ /* 0x000fe40003800200 */
[----:B------:R-:W-:-:S13]  /*10e0*/  ISETP.GT.U32.AND P0, PT, R42, 0x727fffff, PT ;  /* 0x727fffff2a00780c */ /* 0x000fda0003f04070 */
[----:B0-----:R-:W-:Y:S05]  /*10f0*/  @!P0 BRA `(.L_x_1738) ;  /* 0x00000000000c8947 */ /* 0x001fea0003800000 */
[----:B-1----:R-:W-:-:S07]  /*1100*/  MOV R4, 0x1120 ;  /* 0x0000112000047802 */ /* 0x002fce0000000f00 */
[----:B------:R-:W-:Y:S05]  /*1110*/  CALL.REL.NOINC `($__internal_43_$__cuda_sm20_sqrt_rn_f32_slowpath) ;  /* 0x0000003000907944 */ /* 0x000fea0003c00000 */
[----:B------:R-:W-:Y:S05]  /*1120*/  BRA `(.L_x_1739) ;  /* 0x0000000000107947 */ /* 0x000fea0003800000 */
.L_x_1738:
[C---:B-1----:R-:W-:Y:S01]  /*1130*/  FMUL.FTZ R48, R4.reuse, R3 ;  /* 0x0000000304307220 */ /* 0x042fe20000410000 */
[----:B------:R-:W-:-:S03]  /*1140*/  FMUL.FTZ R4, R4, 0.5 ;  /* 0x3f00000004047820 */ /* 0x000fc60000410000 */
[----:B------:R-:W-:-:S04]  /*1150*/  FFMA R3, -R48, R48, R3 ;  /* 0x0000003030037223 */ /* 0x000fc80000000103 */
[----:B------:R-:W-:-:S07]  /*1160*/  FFMA R48, R3, R4, R48 ;  /* 0x0000000403307223 */ /* 0x000fce0000000030 */
.L_x_1739:
[----:B------:R-:W-:Y:S05]  /*1170*/  BSYNC.RECONVERGENT B0 ;  /* 0x0000000000007941 */ /* 0x000fea0003800200 */
.L_x_1737:
        /* <DEDUP_REMOVED lines=13> */
[----:B------:R-:W-:Y:S05]  /*1250*/  CALL.REL.NOINC `($__internal_44_$__cuda_sm3x_div_rn_noftz_f32_slowpath) ;  /* 0x0000003000987944 */ /* 0x000fea0003c00000 */
[----:B------:R-:W-:-:S07]  /*1260*/  IMAD.MOV.U32 R49, RZ, RZ, R3 ;  /* 0x000000ffff317224 */ /* 0x000fce00078e0003 */
.L_x_1741:
[----:B------:R-:W-:Y:S05]  /*1270*/  BSYNC.RECONVERGENT B2 ;  /* 0x0000000000027941 */ /* 0x000fea0003800200 */
.L_x_1740:
        /* <DEDUP_REMOVED lines=22> */
[----:B------:R-:W-:-:S07]  /*13e0*/  MOV R20, R3 ;  /* 0x0000000300147202 */ /* 0x000fce0000000f00 */
.L_x_1743:
[----:B------:R-:W-:Y:S05]  /*13f0*/  BSYNC.RECONVERGENT B2 ;  /* 0x0000000000027941 */ /* 0x000fea0003800200 */
.L_x_1742:
        /* <DEDUP_REMOVED lines=14> */
[----:B------:R-:W-:Y:S05]  /*14e0*/  CALL.REL.NOINC `($__internal_44_$__cuda_sm3x_div_rn_noftz_f32_slowpath) ;  /* 0x0000002c00f47944 */ /* 0x000fea0003c00000 */
.L_x_1745:
[----:B------:R-:W-:Y:S05]  /*14f0*/  BSYNC.RECONVERGENT B2 ;  /* 0x0000000000027941 */ /* 0x000fea0003800200 */
.L_x_1744:
[----:B------:R-:W-:Y:S01]  /*1500*/  VIADD R21, R3, 0xf3000000 ;  /* 0xf300000003157836 */ /* 0x000fe20000000000 */
[----:B------:R0:W1:Y:S01]  /*1510*/  MUFU.RSQ R4, R3 ;  /* 0x0000000300047308 */ /* 0x0000620000001400 */
[----:B------:R-:W-:Y:S03]  /*1520*/  BSSY.RECONVERGENT B0, `(.L_x_1746) ;  /* 0x000000a000007945 */ /* 0x000fe60003800200 */
[----:B------:R-:W-:-:S13]  /*1530*/  ISETP.GT.U32.AND P0, PT, R21, 0x727fffff, PT ;  /* 0x727fffff1500780c */ /* 0x000fda0003f04070 */
[----:B01----:R-:W-:Y:S05]  /*1540*/  @!P0 BRA `(.L_x_1747) ;  /* 0x00000000000c8947 */ /* 0x003fea0003800000 */
[----:B------:R-:W-:-:S07]  /*1550*/  MOV R4, 0x1570 ;  /* 0x0000157000047802 */ /* 0x000fce0000000f00 */
[----:B------:R-:W-:Y:S05]  /*1560*/  CALL.REL.NOINC `($__internal_43_$__cuda_sm20_sqrt_rn_f32_slowpath) ;  /* 0x0000002c007c7944 */ /* 0x000fea0003c00000 */
[----:B------:R-:W-:Y:S05]  /*1570*/  BRA `(.L_x_1748) ;  /* 0x0000000000107947 */ /* 0x000fea0003800000 */
.L_x_1747:
[C---:B------:R-:W-:Y:S01]  /*1580*/  FMUL.FTZ R48, R4.reuse, R3 ;  /* 0x0000000304307220 */ /* 0x040fe20000410000 */
[----:B------:R-:W-:-:S03]  /*1590*/  FMUL.FTZ R4, R4, 0.5 ;  /* 0x3f00000004047820 */ /* 0x000fc60000410000 */
[----:B------:R-:W-:-:S04]  /*15a0*/  FFMA R3, -R48, R48, R3 ;  /* 0x0000003030037223 */ /* 0x000fc80000000103 */
[----:B------:R-:W-:-:S07]  /*15b0*/  FFMA R48, R3, R4, R48 ;  /* 0x0000000403307223 */ /* 0x000fce0000000030 */
.L_x_1748:
[----:B------:R-:W-:Y:S05]  /*15c0*/  BSYNC.RECONVERGENT B0 ;  /* 0x0000000000007941 */ /* 0x000fea0003800200 */
.L_x_1746:
        /* <DEDUP_REMOVED lines=13> */
[----:B------:R-:W-:Y:S05]  /*16a0*/  CALL.REL.NOINC `($__internal_44_$__cuda_sm3x_div_rn_noftz_f32_slowpath) ;  /* 0x0000002c00847944 */ /* 0x000fea0003c00000 */
[----:B------:R-:W-:-:S07]  /*16b0*/  MOV R4, R3 ;  /* 0x0000000300047202 */ /* 0x000fce0000000f00 */
.L_x_1750:
[----:B------:R-:W-:Y:S05]  /*16c0*/  BSYNC.RECONVERGENT B2 ;  /* 0x0000000000027941 */ /* 0x000fea0003800200 */
.L_x_1749:
        /* <DEDUP_REMOVED lines=23> */
.L_x_1752:
[----:B------:R-:W-:Y:S05]  /*1840*/  BSYNC.RECONVERGENT B2 ;  /* 0x0000000000027941 */ /* 0x000fea0003800200 */
.L_x_1751:
        /* <DEDUP_REMOVED lines=15> */
.L_x_1754:
[----:B------:R-:W-:Y:S05]  /*1940*/  BSYNC.RECONVERGENT B2 ;  /* 0x0000000000027941 */ /* 0x000fea0003800200 */
.L_x_1753:
        /* <DEDUP_REMOVED lines=8> */
.L_x_1756:
[C---:B-1----:R-:W-:Y:S01]  /*19d0*/  FMUL.FTZ R48, R4.reuse, R3 ;  /* 0x0000000304307220 */ /* 0x042fe20000410000 */
[----:B------:R-:W-:-:S03]  /*19e0*/  FMUL.FTZ R4, R4, 0.5 ;  /* 0x3f00000004047820 */ /* 0x000fc60000410000 */
[----:B------:R-:W-:-:S04]  /*19f0*/  FFMA R3, -R48, R48, R3 ;  /* 0x0000003030037223 */ /* 0x000fc80000000103 */
[----:B------:R-:W-:-:S07]  /*1a00*/  FFMA R48, R3, R4, R48 ;  /* 0x0000000403307223 */ /* 0x000fce0000000030 */
.L_x_1757:
[----:B------:R-:W-:Y:S05]  /*1a10*/  BSYNC.RECONVERGENT B0 ;  /* 0x0000000000007941 */ /* 0x000fea0003800200 */
.L_x_1755:
        /* <DEDUP_REMOVED lines=14> */
.L_x_1759:
[----:B------:R-:W-:Y:S05]  /*1b00*/  BSYNC.RECONVERGENT B2 ;  /* 0x0000000000027941 */ /* 0x000fea0003800200 */
.L_x_1758:
        /* <DEDUP_REMOVED lines=17> */
.L_x_1761:
[----:B------:R-:W-:Y:S05]  /*1c20*/  BSYNC.RECONVERGENT B0 ;  /* 0x0000000000007941 */ /* 0x000fea0003800200 */
.L_x_1760:
        /* <DEDUP_REMOVED lines=21> */
.L_x_1763:
[----:B------:R-:W-:Y:S05]  /*1d80*/  BSYNC.RECONVERGENT B0 ;  /* 0x0000000000007941 */ /* 0x000fea0003800200 */
.L_x_1762:
        /* <DEDUP_REMOVED lines=21> */
.L_x_1765:
[----:B------:R-:W-:Y:S05]  /*1ee0*/  BSYNC.RECONVERGENT B0 ;  /* 0x0000000000007941 */ /* 0x000fea0003800200 */
.L_x_1764:
        /* <DEDUP_REMOVED lines=14> */
.L_x_1767:
[----:B------:R-:W-:Y:S05]  /*1fd0*/  BSYNC.RECONVERGENT B0 ;  /* 0x0000000000007941 */ /* 0x000fea0003800200 */
.L_x_1766:
        /* <DEDUP_REMOVED lines=10> */
.L_x_1723:
        /* <DEDUP_REMOVED lines=13> */
.L_x_1813:
        /* <DEDUP_REMOVED lines=121> */
.L_x_1772:
[----:B------:R-:W-:Y:S05]  /*28e0*/  BSYNC.RECONVERGENT B3 ;  /* 0x0000000000037941 */ /* 0x000fea0003800200 */
.L_x_1771:
        /* <DEDUP_REMOVED lines=8> */
.L_x_1774:
[C---:B-1----:R-:W-:Y:S01]  /*2970*/  FMUL.FTZ R48, R4.reuse, R3 ;  /* 0x0000000304307220 */ /* 0x042fe20000410000 */
[----:B------:R-:W-:-:S03]  /*2980*/  FMUL.FTZ R4, R4, 0.5 ;  /* 0x3f00000004047820 */ /* 0x000fc60000410000 */
[----:B------:R-:W-:-:S04]  /*2990*/  FFMA R3, -R48, R48, R3 ;  /* 0x0000003030037223 */ /* 0x000fc80000000103 */
[----:B------:R-:W-:-:S07]  /*29a0*/  FFMA R48, R3, R4, R48 ;  /* 0x0000000403307223 */ /* 0x000fce0000000030 */
.L_x_1775:
[----:B------:R-:W-:Y:S05]  /*29b0*/  BSYNC.RECONVERGENT B0 ;  /* 0x0000000000007941 */ /* 0x000fea0003800200 */
.L_x_1773:
        /* <DEDUP_REMOVED lines=17> */
.L_x_1777:
[----:B------:R-:W-:Y:S05]  /*2ad0*/  BSYNC.RECONVERGENT B3 ;  /* 0x0000000000037941 */ /* 0x000fea0003800200 */
.L_x_1776:
        /* <DEDUP_REMOVED lines=11> */
[----:B------:R-:W-:Y:S05]  /*2b90*/  CALL.REL.NOINC `($__internal_44_$__cuda_sm3x_div_rn_noftz_f32_slowpath) ;  /* 0x0000001800487944 */ /* 0x000fea0003c00000 */
.L_x_1779:
[----:B------:R-:W-:Y:S05]  /*2ba0*/  BSYNC.RECONVERGENT B3 ;  /* 0x0000000000037941 */ /* 0x000fea0003800200 */
.L_x_1778:
        /* <DEDUP_REMOVED lines=18> */
.L_x_1770:
[----:B------:R-:W-:Y:S05]  /*2cd0*/  BSYNC.RECONVERGENT B2 ;  /* 0x0000000000027941 */ /* 0x000fea0003800200 */
.L_x_1769:
        /* <DEDUP_REMOVED lines=17> */
.L_x_1783:
[----:B------:R-:W-:Y:S05]  /*2df0*/  BSYNC.RECONVERGENT B3 ;  /* 0x0000000000037941 */ /* 0x000fea0003800200 */
.L_x_1782:
        /* <DEDUP_REMOVED lines=8> */
.L_x_1785:
[C---:B-1----:R-:W-:Y:S01]  /*2e80*/  FMUL.FTZ R48, R4.reuse, R3 ;  /* 0x0000000304307220 */ /* 0x042fe20000410000 */
[----:B------:R-:W-:-:S03]  /*2e90*/  FMUL.FTZ R4, R4, 0.5 ;  /* 0x3f00000004047820 */ /* 0x000fc60000410000 */
[----:B------:R-:W-:-:S04]  /*2ea0*/  FFMA R3, -R48, R48, R3 ;  /* 0x0000003030037223 */ /* 0x000fc80000000103 */
[----:B------:R-:W-:-:S07]  /*2eb0*/  FFMA R48, R3, R4, R48 ;  /* 0x0000000403307223 */ /* 0x000fce0000000030 */
.L_x_1786:
[----:B------:R-:W-:Y:S05]  /*2ec0*/  BSYNC.RECONVERGENT B0 ;  /* 0x0000000000007941 */ /* 0x000fea0003800200 */
.L_x_1784:
        /* <DEDUP_REMOVED lines=16> */
[----:B------:R-:W-:-:S07]  /*2fd0*/  MOV R4, R3 ;  /* 0x0000000300047202 */ /* 0x000fce0000000f00 */
.L_x_1788:
[----:B------:R-:W-:Y:S05]  /*2fe0*/  BSYNC.RECONVERGENT B3 ;  /* 0x0000000000037941 */ /* 0x000fea0003800200 */
.L_x_1787:
        /* <DEDUP_REMOVED lines=11> */
[----:B------:R-:W-:Y:S05]  /*30a0*/  CALL.REL.NOINC `($__internal_44_$__cuda_sm3x_div_rn_noftz_f32_slowpath) ;  /* 0x0000001400047944 */ /* 0x000fea0003c00000 */
.L_x_1790:
[----:B------:R-:W-:Y:S05]  /*30b0*/  BSYNC.RECONVERGENT B3 ;  /* 0x0000000000037941 */ /* 0x000fea0003800200 */
.L_x_1789:
        /* <DEDUP_REMOVED lines=12> */
.L_x_1781:
[----:B------:R-:W-:Y:S05]  /*3180*/  BSYNC.RECONVERGENT B2 ;  /* 0x0000000000027941 */ /* 0x000fea0003800200 */
.L_x_1780:
        /* <DEDUP_REMOVED lines=17> */
.L_x_1794:
[----:B------:R-:W-:Y:S05]  /*32a0*/  BSYNC.RECONVERGENT B3 ;  /* 0x0000000000037941 */ /* 0x000fea0003800200 */
.L_x_1793:
        /* <DEDUP_REMOVED lines=8> */
.L_x_1796:
[C---:B-1----:R-:W-:Y:S01]  /*3330*/  FMUL.FTZ R48, R4.reuse, R3 ;  /* 0x0000000304307220 */ /* 0x042fe20000410000 */
[----:B------:R-:W-:-:S03]  /*3340*/  FMUL.FTZ R4, R4, 0.5 ;  /* 0x3f00000004047820 */ /* 0x000fc60000410000 */
[----:B------:R-:W-:-:S04]  /*3350*/  FFMA R3, -R48, R48, R3 ;  /* 0x0000003030037223 */ /* 0x000fc80000000103 */
[----:B------:R-:W-:-:S07]  /*3360*/  FFMA R48, R3, R4, R48 ;  /* 0x0000000403307223 */ /* 0x000fce0000000030 */
.L_x_1797:
[----:B------:R-:W-:Y:S05]  /*3370*/  BSYNC.RECONVERGENT B0 ;  /* 0x0000000000007941 */ /* 0x000fea0003800200 */
.L_x_1795:
        /* <DEDUP_REMOVED lines=17> */
.L_x_1799:
[----:B------:R-:W-:Y:S05]  /*3490*/  BSYNC.RECONVERGENT B3 ;  /* 0x0000000000037941 */ /* 0x000fea0003800200 */
.L_x_1798:
        /* <DEDUP_REMOVED lines=12> */
.L_x_1801:
[----:B------:R-:W-:Y:S05]  /*3560*/  BSYNC.RECONVERGENT B3 ;  /* 0x0000000000037941 */ /* 0x000fea0003800200 */
.L_x_1800:
        /* <DEDUP_REMOVED lines=18> */
.L_x_1792:
[----:B------:R-:W-:Y:S05]  /*3690*/  BSYNC.RECONVERGENT B2 ;  /* 0x0000000000027941 */ /* 0x000fea0003800200 */
.L_x_1791:
        /* <DEDUP_REMOVED lines=20> */
.L_x_1805:
[----:B------:R-:W-:Y:S05]  /*37e0*/  BSYNC.RECONVERGENT B3 ;  /* 0x0000000000037941 */ /* 0x000fea0003800200 */
.L_x_1804:
        /* <DEDUP_REMOVED lines=8> */
.L_x_1807:
[C---:B-1----:R-:W-:Y:S01]  /*3870*/  FMUL.FTZ R48, R4.reuse, R3 ;  /* 0x0000000304307220 */ /* 0x042fe20000410000 */
[----:B------:R-:W-:-:S03]  /*3880*/  FMUL.FTZ R4, R4, 0.5 ;  /* 0x3f00000004047820 */ /* 0x000fc60000410000 */
[----:B------:R-:W-:-:S04]  /*3890*/  FFMA R3, -R48, R48, R3 ;  /* 0x0000003030037223 */ /* 0x000fc80000000103 */
[----:B------:R-:W-:-:S07]  /*38a0*/  FFMA R48, R3, R4, R48 ;  /* 0x0000000403307223 */ /* 0x000fce0000000030 */
.L_x_1808:
[----:B------:R-:W-:Y:S05]  /*38b0*/  BSYNC.RECONVERGENT B0 ;  /* 0x0000000000007941 */ /* 0x000fea0003800200 */
.L_x_1806:
        /* <DEDUP_REMOVED lines=17> */
.L_x_1810:
[----:B------:R-:W-:Y:S05]  /*39d0*/  BSYNC.RECONVERGENT B3 ;  /* 0x0000000000037941 */ /* 0x000fea0003800200 */
.L_x_1809:
        /* <DEDUP_REMOVED lines=12> */
.L_x_1812:
[----:B------:R-:W-:Y:S05]  /*3aa0*/  BSYNC.RECONVERGENT B3 ;  /* 0x0000000000037941 */ /* 0x000fea0003800200 */
.L_x_1811:
        /* <DEDUP_REMOVED lines=12> */
.L_x_1803:
[----:B------:R-:W-:Y:S05]  /*3b70*/  BSYNC.RECONVERGENT B2 ;  /* 0x0000000000027941 */ /* 0x000fea0003800200 */
.L_x_1802:
        /* <DEDUP_REMOVED lines=9> */
.L_x_1722:
        /* <DEDUP_REMOVED lines=46> */
.L_x_1814:
[----:B------:R-:W-:Y:S05]  /*3ef0*/  @!P0 EXIT ;  /* 0x000000000000894d */ /* 0x000fea0003800000 */
[----:B------:R-:W-:-:S04]  /*3f00*/  UIADD3 UR4, UPT, UPT, UR17, 0x1800000, URZ ;  /* 0x0180000011047890 */ /* 0x000fc8000fffe0ff */
[----:B------:R-:W-:-:S04]  /*3f10*/  ULOP3.LUT UR4, UR4, 0x7f800000, URZ, 0xc0, !UPT ;  /* 0x7f80000004047892 */ /* 0x000fc8000f8ec0ff */
[----:B------:R-:W-:-:S09]  /*3f20*/  UISETP.GT.U32.AND UP0, UPT, UR4, 0x1ffffff, UPT ;  /* 0x01ffffff0400788c */ /* 0x000fd2000bf04070 */
[----:B------:R-:W-:Y:S05]  /*3f30*/  BRA.U UP0, `(.L_x_1815) ;  /* 0x0000000100107547 */ /* 0x000fea000b800000 */
[----:B------:R-:W-:Y:S02]  /*3f40*/  MOV R0, UR17 ;  /* 0x0000001100007c02 */ /* 0x000fe40008000f00 */
[----:B------:R-:W-:-:S07]  /*3f50*/  MOV R7, 0x3f70 ;  /* 0x00003f7000077802 */ /* 0x000fce0000000f00 */
[----:B0-----:R-:W-:Y:S05]  /*3f60*/  CALL.REL.NOINC `($__internal_42_$__cuda_sm20_rcp_rn_f32_slowpath) ;  /* 0x0000000000287944 */ /* 0x001fea0003c00000 */
[----:B------:R-:W-:Y:S05]  /*3f70*/  BRA `(.L_x_1816) ;  /* 0x0000000000147947 */ /* 0x000fea0003800000 */
.L_x_1815:
[----:B0-----:R-:W0:Y:S01]  /*3f80*/  MUFU.RCP R5, UR17 ;  /* 0x0000001100057d08 */ /* 0x001e220008001000 */
[----:B------:R-:W-:-:S04]  /*3f90*/  IMAD.U32 R0, RZ, RZ, UR17 ;  /* 0x00000011ff007e24 */ /* 0x000fc8000f8e00ff */
[----:B0-----:R-:W-:-:S04]  /*3fa0*/  FFMA R0, R5, R0, -1 ;  /* 0xbf80000005007423 */ /* 0x001fc80000000000 */
[----:B------:R-:W-:-:S04]  /*3fb0*/  FADD.FTZ R0, -R0, -RZ ;  /* 0x800000ff00007221 */ /* 0x000fc80000010100 */
[----:B------:R-:W-:-:S07]  /*3fc0*/  FFMA R5, R5, R0, R5 ;  /* 0x0000000005057223 */ /* 0x000fce0000000005 */
.L_x_1816:
[----:B------:R-:W-:Y:S02]  /*3fd0*/  MOV R2, UR22 ;  /* 0x0000001600027c02 */ /* 0x000fe40008000f00 */
[----:B------:R-:W-:-:S05]  /*3fe0*/  MOV R3, UR23 ;  /* 0x0000001700037c02 */ /* 0x000fca0008000f00 */
[----:B------:R-:W-:Y:S01]  /*3ff0*/  STG.E desc[UR18][R2.64], R5 ;  /* 0x0000000502007986 */ /* 0x000fe2000c101912 */
[----:B------:R-:W-:Y:S05]  /*4000*/  EXIT ;  /* 0x000000000000794d */ /* 0x000fea0003800000 */
        .weak           $__internal_42_$__cuda_sm20_rcp_rn_f32_slowpath
        .type           $__internal_42_$__cuda_sm20_rcp_rn_f32_slowpath,@function
        .size           $__internal_42_$__cuda_sm20_rcp_rn_f32_slowpath,($__internal_43_$__cuda_sm20_sqrt_rn_f32_slowpath - $__internal_42_$__cuda_sm20_rcp_rn_f32_slowpath)
$__internal_42_$__cuda_sm20_rcp_rn_f32_slowpath:
        /* <DEDUP_REMOVED lines=15> */
.L_x_1817:
        /* <DEDUP_REMOVED lines=33> */
.L_x_1819:
[----:B------:R0:W1:Y:S02]  /*4310*/  MUFU.RCP R2, R0 ;  /* 0x0000000000027308 */ /* 0x0000640000001000 */
.L_x_1818:
[----:B------:R-:W-:Y:S02]  /*4320*/  HFMA2 R3, -RZ, RZ, 0, 0 ;  /* 0x00000000ff037431 */ /* 0x000fe400000001ff */
[----:B-1-3--:R-:W-:Y:S01]  /*4330*/  IMAD.MOV.U32 R5, RZ, RZ, R2 ;  /* 0x000000ffff057224 */ /* 0x00afe200078e0002 */
[----:B------:R-:W-:-:S04]  /*4340*/  MOV R2, R7 ;  /* 0x0000000700027202 */ /* 0x000fc80000000f00 */
[----:B0-2---:R-:W-:Y:S05]  /*4350*/  RET.REL.NODEC R2 `(_Z25multi_tensor_apply_kernelI18TensorListMetadataILi5ELb1EEN18transformer_engine17multi_tensor_adam17AdamFunctorMasterI13__nv_fp8_e5m26__halfflEEJffffffNS3_10adamMode_tEfEEvlPViT_T0_DpT1_) ;  /* 0xffffffbc02287950 */ /* 0x005fea0003c3ffff */
        .weak           $__internal_43_$__cuda_sm20_sqrt_rn_f32_slowpath
        .type           $__internal_43_$__cuda_sm20_sqrt_rn_f32_slowpath,@function
        .size           $__internal_43_$__cuda_sm20_sqrt_rn_f32_slowpath,($__internal_44_$__cuda_sm3x_div_rn_noftz_f32_slowpath - $__internal_43_$__cuda_sm20_sqrt_rn_f32_slowpath)
$__internal_43_$__cuda_sm20_sqrt_rn_f32_slowpath:
        /* <DEDUP_REMOVED lines=19> */
.L_x_1820:
[----:B------:R-:W-:Y:S02]  /*4490*/  HFMA2 R43, -RZ, RZ, 0, 0 ;  /* 0x00000000ff2b7431 */ /* 0x000fe400000001ff */
[----:B------:R-:W-:-:S04]  /*44a0*/  IMAD.MOV.U32 R42, RZ, RZ, R4 ;  /* 0x000000ffff2a7224 */ /* 0x000fc800078e0004 */
[----:B------:R-:W-:Y:S05]  /*44b0*/  RET.REL.NODEC R42 `(_Z25multi_tensor_apply_kernelI18TensorListMetadataILi5ELb1EEN18transformer_engine17multi_tensor_adam17AdamFunctorMasterI13__nv_fp8_e5m26__halfflEEJffffffNS3_10adamMode_tEfEEvlPViT_T0_DpT1_) ;  /* 0xffffffb82ad07950 */ /* 0x000fea0003c3ffff */
        .weak           $__internal_44_$__cuda_sm3x_div_rn_noftz_f32_slowpath
        .type           $__internal_44_$__cuda_sm3x_div_rn_noftz_f32_slowpath,@function
        .size           $__internal_44_$__cuda_sm3x_div_rn_noftz_f32_slowpath,(.L_x_5912 - $__internal_44_$__cuda_sm3x_div_rn_noftz_f32_slowpath)
$__internal_44_$__cuda_sm3x_div_rn_noftz_f32_slowpath:
        /* <DEDUP_REMOVED lines=34> */
.L_x_1822:
        /* <DEDUP_REMOVED lines=51> */
.L_x_1829:
[----:B------:R-:W-:-:S04]  /*4a10*/  LOP3.LUT R3, R3, 0x80000000, RZ, 0xc0, !PT ;  /* 0x8000000003037812 */ /* 0x000fc800078ec0ff */
[----:B------:R-:W-:Y:S01]  /*4a20*/  LOP3.LUT R3, R3, 0x7f800000, RZ, 0xfc, !PT ;  /* 0x7f80000003037812 */ /* 0x000fe200078efcff */
[----:B------:R-:W-:Y:S06]  /*4a30*/  BRA `(.L_x_1830) ;  /* 0x0000000000047947 */ /* 0x000fec0003800000 */
.L_x_1828:
[----:B------:R-:W-:-:S07]  /*4a40*/  LEA R3, R48, R3, 0x17 ;  /* 0x0000000330037211 */ /* 0x000fce00078eb8ff */
.L_x_1830:
[----:B------:R-:W-:Y:S05]  /*4a50*/  BSYNC.RECONVERGENT B1 ;  /* 0x0000000000017941 */ /* 0x000fea0003800200 */
.L_x_1827:
[----:B------:R-:W-:Y:S05]  /*4a60*/  BRA `(.L_x_1831) ;  /* 0x0000000000207947 */ /* 0x000fea0003800000 */
.L_x_1826:
[----:B------:R-:W-:-:S04]  /*4a70*/  LOP3.LUT R3, R3, 0x80000000, R4, 0x48, !PT ;  /* 0x8000000003037812 */ /* 0x000fc800078e4804 */
[----:B------:R-:W-:Y:S01]  /*4a80*/  LOP3.LUT R3, R3, 0x7f800000, RZ, 0xfc, !PT ;  /* 0x7f80000003037812 */ /* 0x000fe200078efcff */
[----:B------:R-:W-:Y:S06]  /*4a90*/  BRA `(.L_x_1831) ;  /* 0x0000000000147947 */ /* 0x000fec0003800000 */
.L_x_1825:
[----:B------:R-:W-:Y:S01]  /*4aa0*/  LOP3.LUT R3, R3, 0x80000000, R4, 0x48, !PT ;  /* 0x8000000003037812 */ /* 0x000fe200078e4804 */
[----:B------:R-:W-:Y:S06]  /*4ab0*/  BRA `(.L_x_1831) ;  /* 0x00000000000c7947 */ /* 0x000fec0003800000 */
.L_x_1824:
[----:B------:R-:W0:Y:S01]  /*4ac0*/  MUFU.RSQ R3, -QNAN ;  /* 0xffc0000000037908 */ /* 0x000e220000001400 */
[----:B------:R-:W-:Y:S05]  /*4ad0*/  BRA `(.L_x_1831) ;  /* 0x0000000000047947 */ /* 0x000fea0003800000 */
.L_x_1823:
[----:B------:R-:W-:-:S07]  /*4ae0*/  FADD.FTZ R3, R4, R3 ;  /* 0x0000000304037221 */ /* 0x000fce0000010000 */
.L_x_1831:
[----:B------:R-:W-:Y:S05]  /*4af0*/  BSYNC.RECONVERGENT B0 ;  /* 0x0000000000007941 */ /* 0x000fea0003800200 */
.L_x_1821:
[----:B------:R-:W-:-:S04]  /*4b00*/  HFMA2 R43, -RZ, RZ, 0, 0 ;  /* 0x00000000ff2b7431 */ /* 0x000fc800000001ff */
[----:B0-----:R-:W-:Y:S05]  /*4b10*/  RET.REL.NODEC R42 `(_Z25multi_tensor_apply_kernelI18TensorListMetadataILi5ELb1EEN18transformer_engine17multi_tensor_adam17AdamFunctorMasterI13__nv_fp8_e5m26__halfflEEJffffffNS3_10adamMode_tEfEEvlPViT_T0_DpT1_) ;  /* 0xffffffb42a387950 */ /* 0x001fea0003c3ffff */
.L_x_1832:
        /* <DEDUP_REMOVED lines=14> */
.L_x_5912:


//--------------------- .text._Z25multi_tensor_apply_kernelI18TensorListMetadataILi5ELb1EEN18transformer_engine17multi_tensor_adam17AdamFunctorMasterI13__nv_fp8_e5m2fflEEJffffffNS3_10adamMode_tEfEEvlPViT_T0_DpT1_ --------------------------
	.section	.text._Z25multi_tensor_apply_kernelI18TensorListMetadataILi5ELb1EEN18transformer_engine17multi_tensor_adam17AdamFunctorMasterI13__nv_fp8_e5m2fflEEJffffffNS3_10adamMode_tEfEEvlPViT_T0_DpT1_,"ax",@progbits
	.align	128
        .global         _Z25multi_tensor_apply_kernelI18TensorListMetadataILi5ELb1EEN18transformer_engine17multi_tensor_adam17AdamFunctorMasterI13__nv_fp8_e5m2fflEEJffffffNS3_10adamMode_tEfEEvlPViT_T0_DpT1_
        .type           _Z25multi_tensor_apply_kernelI18TensorListMetadataILi5ELb1EEN18transformer_engine17multi_tensor_adam17AdamFunctorMasterI13__nv_fp8_e5m2fflEEJffffffNS3_10adamMode_tEfEEvlPViT_T0_DpT1_,@function
        .size           _Z25multi_tensor_apply_kernelI18TensorListMetadataILi5ELb1EEN18transformer_engine17multi_tensor_adam17AdamFunctorMasterI13__nv_fp8_e5m2fflEEJffffffNS3_10adamMode_tEfEEvlPViT_T0_DpT1_,(.L_x_5915 - _Z25multi_tensor_apply_kernelI18TensorListMetadataILi5ELb1EEN18transformer_engine17multi_tensor_adam17AdamFunctorMasterI13__nv_fp8_e5m2fflEEJffffffNS3_10adamMode_tEfEEvlPViT_T0_DpT1_)
        .other          _Z25multi_tensor_apply_kernelI18TensorListMetadataILi5ELb1EEN18transformer_engine17multi_tensor_adam17AdamFunctorMasterI13__nv_fp8_e5m2fflEEJffffffNS3_10adamMode_tEfEEvlPViT_T0_DpT1_,@"STO_CUDA_ENTRY STV_DEFAULT"
_Z25multi_tensor_apply_kernelI18TensorListMetadataILi5ELb1EEN18transformer_engine17multi_tensor_adam17AdamFunctorMasterI13__nv_fp8_e5m2fflEEJffffffNS3_10adamMode_tEfEEvlPViT_T0_DpT1_:
.text._Z25multi_tensor_apply_kernelI18TensorListMetadataILi5ELb1EEN18transformer_engine17multi_tensor_adam17AdamFunctorMasterI13__nv_fp8_e5m2fflEEJffffffNS3_10adamMode_tEfEEvlPViT_T0_DpT1_:
        /* <DEDUP_REMOVED lines=85> */
.L_x_1879:
        /* <DEDUP_REMOVED lines=90> */
[----:B-----5:R-:W-:Y:S05]  /*0af0*/  CALL.REL.NOINC `($__internal_47_$__cuda_sm3x_div_rn_noftz_f32_slowpath) ;  /* 0x0000003800507944 */ /* 0x020fea0003c00000 */
[----:B------:R-:W-:-:S07]  /*0b00*/  MOV R52, R3 ;  /* 0x0000000300347202 */ /* 0x000fce0000000f00 */
.L_x_1836:
[----:B------:R-:W-:Y:S05]  /*0b10*/  BSYNC.RECONVERGENT B2 ;  /* 0x0000000000027941 */ /* 0x000fea0003800200 */
.L_x_1835:
        /* <DEDUP_REMOVED lines=14> */
[----:B-----5:R-:W-:Y:S05]  /*0c00*/  CALL.REL.NOINC `($__internal_47_$__cuda_sm3x_div_rn_noftz_f32_slowpath) ;  /* 0x00000038000c7944 */ /* 0x020fea0003c00000 */
.L_x_1838:
[----:B------:R-:W-:Y:S05]  /*0c10*/  BSYNC.RECONVERGENT B2 ;  /* 0x0000000000027941 */ /* 0x000fea0003800200 */
.L_x_1837:
[----:B------:R-:W-:Y:S01]  /*0c20*/  VIADD R42, R3, 0xf3000000 ;  /* 0xf3000000032a7836 */ /* 0x000fe20000000000 */
[----:B------:R0:W1:Y:S01]  /*0c30*/  MUFU.RSQ R4, R3 ;  /* 0x0000000300047308 */ /* 0x0000620000001400 */
[----:B------:R-:W-:Y:S03]  /*0c40*/  BSSY.RECONVERGENT B0, `(.L_x_1839) ;  /* 0x000000a000007945 */ /* 0x000fe60003800200 */
[----:B------:R-:W-:-:S13]  /*0c50*/  ISETP.GT.U32.AND P0, PT, R42, 0x727fffff, PT ;  /* 0x727fffff2a00780c */ /* 0x000fda0003f04070 */
[----:B01----:R-:W-:Y:S05]  /*0c60*/  @!P0 BRA `(.L_x_1840) ;  /* 0x00000000000c8947 */ /* 0x003fea0003800000 */
[----:B------:R-:W-:-:S07]  /*0c70*/  MOV R4, 0xc90 ;  /* 0x00000c9000047802 */ /* 0x000fce0000000f00 */
[----:B-----5:R-:W-:Y:S05]  /*0c80*/  CALL.REL.NOINC `($__internal_46_$__cuda_sm20_sqrt_rn_f32_slowpath) ;  /* 0x0000003400947944 */ /* 0x020fea0003c00000 */
[----:B------:R-:W-:Y:S05]  /*0c90*/  BRA `(.L_x_1841) ;  /* 0x0000000000107947 */ /* 0x000fea0003800000 */
.L_x_1840:
[C---:B------:R-:W-:Y:S01]  /*0ca0*/  FMUL.FTZ R48, R4.reuse, R3 ;  /* 0x0000000304307220 */ /* 0x040fe20000410000 */
[----:B------:R-:W-:-:S03]  /*0cb0*/  FMUL.FTZ R4, R4, 0.5 ;  /* 0x3f00000004047820 */ /* 0x000fc60000410000 */
[----:B------:R-:W-:-:S04]  /*0cc0*/  FFMA R3, -R48, R48, R3 ;  /* 0x0000003030037223 */ /* 0x000fc80000000103 */
[----:B------:R-:W-:-:S07]  /*0cd0*/  FFMA R48, R3, R4, R48 ;  /* 0x0000000403307223 */ /* 0x000fce0000000030 */
.L_x_1841:
[----:B------:R-:W-:Y:S05]  /*0ce0*/  BSYNC.RECONVERGENT B0 ;  /* 0x0000000000007941 */ /* 0x000fea0003800200 */
.L_x_1839:
        /* <DEDUP_REMOVED lines=13> */
[----:B-----5:R-:W-:Y:S05]  /*0dc0*/  CALL.REL.NOINC `($__internal_47_$__cuda_sm3x_div_rn_noftz_f32_slowpath) ;  /* 0x00000034009c7944 */ /* 0x020fea0003c00000 */
[----:B------:R-:W-:-:S07]  /*0dd0*/  MOV R4, R3 ;  /* 0x0000000300047202 */ /* 0x000fce0000000f00 */
.L_x_1843:
[----:B------:R-:W-:Y:S05]  /*0de0*/  BSYNC.RECONVERGENT B2 ;  /* 0x0000000000027941 */ /* 0x000fea0003800200 */
.L_x_1842:
        /* <DEDUP_REMOVED lines=21> */
[----:B------:R-:W-:Y:S05]  /*0f40*/  CALL.REL.NOINC `($__internal_47_$__cuda_sm3x_div_rn_noftz_f32_slowpath) ;  /* 0x00000034003c7944 */ /* 0x000fea0003c00000 */
[----:B------:R-:W-:-:S07]  /*0f50*/  IMAD.MOV.U32 R46, RZ, RZ, R3 ;  /* 0x000000ffff2e7224 */ /* 0x000fce00078e0003 */
.L_x_1845:
[----:B------:R-:W-:Y:S05]  /*0f60*/  BSYNC.RECONVERGENT B2 ;  /* 0x0000000000027941 */ /* 0x000fea0003800200 */
.L_x_1844:
        /* <DEDUP_REMOVED lines=14> */
[----:B------:R-:W-:Y:S05]  /*1050*/  CALL.REL.NOINC `($__internal_47_$__cuda_sm3x_div_rn_noftz_f32_slowpath) ;  /* 0x0000003000f87944 */ /* 0x000fea0003c00000 */
.L_x_1847:
[----:B------:R-:W-:Y:S05]  /*1060*/  BSYNC.RECONVERGENT B2 ;  /* 0x0000000000027941 */ /* 0x000fea0003800200 */
.L_x_1846:
[----:B------:R-:W-:Y:S01]  /*1070*/  IADD3 R42, PT, PT, R3, -0xd000000, RZ ;  /* 0xf3000000032a7810 */ /* 0x000fe20007ffe0ff */
[----:B------:R0:W1:Y:S01]  /*1080*/  MUFU.RSQ R4, R3 ;  /* 0x0000000300047308 */ /* 0x0000620000001400 */
[----:B------:R-:W-:Y:S02]  /*1090*/  BSSY.RECONVERGENT B0, `(.L_x_1848) ;  /* 0x000000a000007945 */ /* 0x000fe40003800200 */
[----:B------:R-:W-:-:S13]  /*10a0*/  ISETP.GT.U32.AND P0, PT, R42, 0x727fffff, PT ;  /* 0x727fffff2a00780c */ /* 0x000fda0003f04070 */
[----:B0-----:R-:W-:Y:S05]  /*10b0*/  @!P0 BRA `(.L_x_1849) ;  /* 0x00000000000c8947 */ /* 0x001fea0003800000 */
[----:B-1----:R-:W-:-:S07]  /*10c0*/  MOV R4, 0x10e0 ;  /* 0x000010e000047802 */ /* 0x002fce0000000f00 */
[----:B------:R-:W-:Y:S05]  /*10d0*/  CALL.REL.NOINC `($__internal_46_$__cuda_sm20_sqrt_rn_f32_slowpath) ;  /* 0x0000003000807944 */ /* 0x000fea0003c00000 */
[----:B------:R-:W-:Y:S05]  /*10e0*/  BRA `(.L_x_1850) ;  /* 0x0000000000107947 */ /* 0x000fea0003800000 */
.L_x_1849:
[C---:B-1----:R-:W-:Y:S01]  /*10f0*/  FMUL.FTZ R48, R4.reuse, R3 ;  /* 0x0000000304307220 */ /* 0x042fe20000410000 */
[----:B------:R-:W-:-:S03]  /*1100*/  FMUL.FTZ R4, R4, 0.5 ;  /* 0x3f00000004047820 */ /* 0x000fc60000410000 */
[----:B------:R-:W-:-:S04]  /*1110*/  FFMA R3, -R48, R48, R3 ;  /* 0x0000003030037223 */ /* 0x000fc80000000103 */
[----:B------:R-:W-:-:S07]  /*1120*/  FFMA R48, R3, R4, R48 ;  /* 0x0000000403307223 */ /* 0x000fce0000000030 */
.L_x_1850:
[----:B------:R-:W-:Y:S05]  /*1130*/  BSYNC.RECONVERGENT B0 ;  /* 0x0000000000007941 */ /* 0x000fea0003800200 */
.L_x_1848:
        /* <DEDUP_REMOVED lines=13> */
[----:B------:R-:W-:Y:S05]  /*1210*/  CALL.REL.NOINC `($__internal_47_$__cuda_sm3x_div_rn_noftz_f32_slowpath) ;  /* 0x0000003000887944 */ /* 0x000fea0003c00000 */
[----:B------:R-:W-:-:S07]  /*1220*/  IMAD.MOV.U32 R49, RZ, RZ, R3 ;  /* 0x000000ffff317224 */ /* 0x000fce00078e0003 */
.L_x_1852:
[----:B------:R-:W-:Y:S05]  /*1230*/  BSYNC.RECONVERGENT B2 ;  /* 0x0000000000027941 */ /* 0x000fea0003800200 */
.L_x_1851:
        /* <DEDUP_REMOVED lines=22> */
[----:B------:R-:W-:-:S07]  /*13a0*/  MOV R20, R3 ;  /* 0x0000000300147202 */ /* 0x000fce0000000f00 */
.L_x_1854:
[----:B------:R-:W-:Y:S05]  /*13b0*/  BSYNC.RECONVERGENT B2 ;  /* 0x0000000000027941 */ /* 0x000fea0003800200 */
.L_x_1853:
        /* <DEDUP_REMOVED lines=14> */
[----:B------:R-:W-:Y:S05]  /*14a0*/  CALL.REL.NOINC `($__internal_47_$__cuda_sm3x_div_rn_noftz_f32_slowpath) ;  /* 0x0000002c00e47944 */ /* 0x000fea0003c00000 */
.L_x_1856:
[----:B------:R-:W-:Y:S05]  /*14b0*/  BSYNC.RECONVERGENT B2 ;  /* 0x0000000000027941 */ /* 0x000fea0003800200 */
.L_x_1855:
[----:B------:R-:W-:Y:S01]  /*14c0*/  VIADD R21, R3, 0xf3000000 ;  /* 0xf300000003157836 */ /* 0x000fe20000000000 */
[----:B------:R0:W1:Y:S01]  /*14d0*/  MUFU.RSQ R4, R3 ;  /* 0x0000000300047308 */ /* 0x0000620000001400 */
[----:B------:R-:W-:Y:S03]  /*14e0*/  BSSY.RECONVERGENT B0, `(.L_x_1857) ;  /* 0x000000a000007945 */ /* 0x000fe60003800200 */
[----:B------:R-:W-:-:S13]  /*14f0*/  ISETP.GT.U32.AND P0, PT, R21, 0x727fffff, PT ;  /* 0x727fffff1500780c */ /* 0x000fda0003f04070 */
[----:B01----:R-:W-:Y:S05]  /*1500*/  @!P0 BRA `(.L_x_1858) ;  /* 0x00000000000c8947 */ /* 0x003fea0003800000 */
[----:B------:R-:W-:-:S07]  /*1510*/  MOV R4, 0x1530 ;  /* 0x0000153000047802 */ /* 0x000fce0000000f00 */
[----:B------:R-:W-:Y:S05]  /*1520*/  CALL.REL.NOINC `($__internal_46_$__cuda_sm20_sqrt_rn_f32_slowpath) ;  /* 0x0000002c006c7944 */ /* 0x000fea0003c00000 */
[----:B------:R-:W-:Y:S05]  /*1530*/  BRA `(.L_x_1859) ;  /* 0x0000000000107947 */ /* 0x000fea0003800000 */
.L_x_1858:
[C---:B------:R-:W-:Y:S01]  /*1540*/  FMUL.FTZ R48, R4.reuse, R3 ;  /* 0x0000000304307220 */ /* 0x040fe20000410000 */
[----:B------:R-:W-:-:S03]  /*1550*/  FMUL.FTZ R4, R4, 0.5 ;  /* 0x3f00000004047820 */ /* 0x000fc60000410000 */
[----:B------:R-:W-:-:S04]  /*1560*/  FFMA R3, -R48, R48, R3 ;  /* 0x0000003030037223 */ /* 0x000fc80000000103 */
[----:B------:R-:W-:-:S07]  /*1570*/  FFMA R48, R3, R4, R48 ;  /* 0x0000000403307223 */ /* 0x000fce0000000030 */
.L_x_1859:
[----:B------:R-:W-:Y:S05]  /*1580*/  BSYNC.RECONVERGENT B0 ;  /* 0x0000000000007941 */ /* 0x000fea0003800200 */
.L_x_1857:
        /* <DEDUP_REMOVED lines=13> */
[----:B------:R-:W-:Y:S05]  /*1660*/  CALL.REL.NOINC `($__internal_47_$__cuda_sm3x_div_rn_noftz_f32_slowpath) ;  /* 0x0000002c00747944 */ /* 0x000fea0003c00000 */
[----:B------:R-:W-:-:S07]  /*1670*/  MOV R4, R3 ;  /* 0x0000000300047202 */ /* 0x000fce0000000f00 */
.L_x_1861:
[----:B------:R-:W-:Y:S05]  /*1680*/  BSYNC.RECONVERGENT B2 ;  /* 0x0000000000027941 */ /* 0x000fea0003800200 */
.L_x_1860:
        /* <DEDUP_REMOVED lines=23> */
.L_x_1863:
[----:B------:R-:W-:Y:S05]  /*1800*/  BSYNC.RECONVERGENT B2 ;  /* 0x0000000000027941 */ /* 0x000fea0003800200 */
.L_x_1862:
        /* <DEDUP_REMOVED lines=15> */
.L_x_1865:
[----:B------:R-:W-:Y:S05]  /*1900*/  BSYNC.RECONVERGENT B2 ;  /* 0x0000000000027941 */ /* 0x000fea0003800200 */
.L_x_1864:
        /* <DEDUP_REMOVED lines=8> */
.L_x_1867:
[C---:B-1----:R-:W-:Y:S01]  /*1990*/  FMUL.FTZ R48, R4.reuse, R3 ;  /* 0x0000000304307220 */ /* 0x042fe20000410000 */
[----:B------:R-:W-:-:S03]  /*19a0*/  FMUL.FTZ R4, R4, 0.5 ;  /* 0x3f00000004047820 */ /* 0x000fc60000410000 */
[----:B------:R-:W-:-:S04]  /*19b0*/  FFMA R3, -R48, R48, R3 ;  /* 0x0000003030037223 */ /* 0x000fc80000000103 */
[----:B------:R-:W-:-:S07]  /*19c0*/  FFMA R48, R3, R4, R48 ;  /* 0x0000000403307223 */ /* 0x000fce0000000030 */
.L_x_1868:
[----:B------:R-:W-:Y:S05]  /*19d0*/  BSYNC.RECONVERGENT B0 ;  /* 0x0000000000007941 */ /* 0x000fea0003800200 */
.L_x_1866:
        /* <DEDUP_REMOVED lines=14> */
.L_x_1870:
[----:B------:R-:W-:Y:S05]  /*1ac0*/  BSYNC.RECONVERGENT B2 ;  /* 0x0000000000027941 */ /* 0x000fea0003800200 */
.L_x_1869:
        /* <DEDUP_REMOVED lines=11> */
[----:B------:R-:W-:Y:S01]  /*1b80*/  F2FP.SATFINITE.E5M2.F32.PACK_AB_MERGE_C R3, RZ, R3, RZ ;  /* 0x00000003ff03723e */ /* 0x000fe200048060ff */
[----:B------:R0:W-:Y:S01]  /*1b90*/  STG.E desc[UR18][R28.64], R0 ;  /* 0x000000001c007986 */ /* 0x0001e2000c101912 */
[----:B------:R-:W-:Y:S02]  /*1ba0*/  IADD3.X R21, PT, PT, R9, UR16, R12, P1, P2 ;  /* 0x0000001009157c10 */ /* 0x000fe40008fe440c */
[----:B------:R-:W-:Y:S01]  /*1bb0*/  FMNMX R17, R17, |R47|, !PT ;  /* 0x4000002f11117209 */ /* 0x000fe20007800000 */
[----:B------:R0:W-:Y:S04]  /*1bc0*/  STG.E desc[UR18][R30.64], R2 ;  /* 0x000000021e007986 */ /* 0x0001e8000c101912 */
[----:B------:R0:W-:Y:S02]  /*1bd0*/  STG.E.U8 desc[UR18][R20.64], R3 ;  /* 0x0000000314007986 */ /* 0x0001e4000c101112 */
.L_x_1872:
[----:B------:R-:W-:Y:S05]  /*1be0*/  BSYNC.RECONVERGENT B0 ;  /* 0x0000000000007941 */ /* 0x000fea0003800200 */
.L_x_1871:
        /* <DEDUP_REMOVED lines=16> */
[----:B------:R-:W-:-:S02]  /*1cf0*/  F2FP.SATFINITE.E5M2.F32.PACK_AB_MERGE_C R9, RZ, R0, RZ ;  /* 0x00000000ff09723e */ /* 0x000fc400048060ff */
[----:B------:R-:W-:Y:S01]  /*1d00*/  FMNMX R17, R17, |R40|, !PT ;  /* 0x4000002811117209 */ /* 0x000fe20007800000 */
[----:B------:R1:W-:Y:S04]  /*1d10*/  STG.E desc[UR18][R20.64], R44 ;  /* 0x0000002c14007986 */ /* 0x0003e8000c101912 */
[----:B------:R1:W-:Y:S04]  /*1d20*/  STG.E desc[UR18][R12.64], R45 ;  /* 0x0000002d0c007986 */ /* 0x0003e8000c101912 */
[----:B------:R1:W-:Y:S02]  /*1d30*/  STG.E.U8 desc[UR18][R2.64], R9 ;  /* 0x0000000902007986 */ /* 0x0003e4000c101112 */
.L_x_1874:
[----:B------:R-:W-:Y:S05]  /*1d40*/  BSYNC.RECONVERGENT B0 ;  /* 0x0000000000007941 */ /* 0x000fea0003800200 */
.L_x_1873:
        /* <DEDUP_REMOVED lines=21> */
.L_x_1876:
[----:B------:R-:W-:Y:S05]  /*1ea0*/  BSYNC.RECONVERGENT B0 ;  /* 0x0000000000007941 */ /* 0x000fea0003800200 */
.L_x_1875:
        /* <DEDUP_REMOVED lines=14> */
.L_x_1878:
[----:B------:R-:W-:Y:S05]  /*1f90*/  BSYNC.RECONVERGENT B0 ;  /* 0x0000000000007941 */ /* 0x000fea0003800200 */
.L_x_1877:
        /* <DEDUP_REMOVED lines=10> */
.L_x_1834:
        /* <DEDUP_REMOVED lines=13> */
.L_x_1924:
        /* <DEDUP_REMOVED lines=116> */
[----:B-1----:R-:W-:Y:S05]  /*2850*/  CALL.REL.NOINC `($__internal_47_$__cuda_sm3x_div_rn_noftz_f32_slowpath) ;  /* 0x0000001800f87944 */ /* 0x002fea0003c00000 */
.L_x_1883:
[----:B-1----:R-:W-:Y:S05]  /*2860*/  BSYNC.RECONVERGENT B3 ;  /* 0x0000000000037941 */ /* 0x002fea0003800200 */
.L_x_1882:
        /* <DEDUP_REMOVED lines=8> */
.L_x_1885:
[C---:B-1----:R-:W-:Y:S01]  /*28f0*/  FMUL.FTZ R48, R4.reuse, R3 ;  /* 0x0000000304307220 */ /* 0x042fe20000410000 */
[----:B------:R-:W-:-:S03]  /*2900*/  FMUL.FTZ R4, R4, 0.5 ;  /* 0x3f00000004047820 */ /* 0x000fc60000410000 */
[----:B------:R-:W-:-:S04]  /*2910*/  FFMA R3, -R48, R48, R3 ;  /* 0x0000003030037223 */ /* 0x000fc80000000103 */
[----:B------:R-:W-:-:S07]  /*2920*/  FFMA R48, R3, R4, R48 ;  /* 0x0000000403307223 */ /* 0x000fce0000000030 */
.L_x_1886:
[----:B------:R-:W-:Y:S05]  /*2930*/  BSYNC.RECONVERGENT B0 ;  /* 0x0000000000007941 */ /* 0x000fea0003800200 */
.L_x_1884:
        /* <DEDUP_REMOVED lines=17> */
.L_x_1888:
[----:B------:R-:W-:Y:S05]  /*2a50*/  BSYNC.RECONVERGENT B3 ;  /* 0x0000000000037941 */ /* 0x000fea0003800200 */
.L_x_1887:
        /* <DEDUP_REMOVED lines=11> */
[----:B------:R-:W-:Y:S05]  /*2b10*/  CALL.REL.NOINC `($__internal_47_$__cuda_sm3x_div_rn_noftz_f32_slowpath) ;  /* 0x0000001800487944 */ /* 0x000fea0003c00000 */
.L_x_1890:
[----:B------:R-:W-:Y:S05]  /*2b20*/  BSYNC.RECONVERGENT B3 ;  /* 0x0000000000037941 */ /* 0x000fea0003800200 */
.L_x_1889:
        /* <DEDUP_REMOVED lines=18> */
.L_x_1881:
[----:B-1----:R-:W-:Y:S05]  /*2c50*/  BSYNC.RECONVERGENT B2 ;  /* 0x0000000000027941 */ /* 0x002fea0003800200 */
.L_x_1880:
        /* <DEDUP_REMOVED lines=17> */
.L_x_1894:
[----:B------:R-:W-:Y:S05]  /*2d70*/  BSYNC.RECONVERGENT B3 ;  /* 0x0000000000037941 */ /* 0x000fea0003800200 */
.L_x_1893:
        /* <DEDUP_REMOVED lines=8> */
.L_x_1896:
[C---:B-1----:R-:W-:Y:S01]  /*2e00*/  FMUL.FTZ R48, R4.reuse, R3 ;  /* 0x0000000304307220 */ /* 0x042fe20000410000 */
[----:B------:R-:W-:-:S03]  /*2e10*/  FMUL.FTZ R4, R4, 0.5 ;  /* 0x3f00000004047820 */ /* 0x000fc60000410000 */
[----:B------:R-:W-:-:S04]  /*2e20*/  FFMA R3, -R48, R48, R3 ;  /* 0x0000003030037223 */ /* 0x000fc80000000103 */
[----:B------:R-:W-:-:S07]  /*2e30*/  FFMA R48, R3, R4, R48 ;  /* 0x0000000403307223 */ /* 0x000fce0000000030 */
.L_x_1897:
[----:B------:R-:W-:Y:S05]  /*2e40*/  BSYNC.RECONVERGENT B0 ;  /* 0x0000000000007941 */ /* 0x000fea0003800200 */
.L_x_1895:
        /* <DEDUP_REMOVED lines=17> */
.L_x_1899:
[----:B------:R-:W-:Y:S05]  /*2f60*/  BSYNC.RECONVERGENT B3 ;  /* 0x0000000000037941 */ /* 0x000fea0003800200 */
.L_x_1898:
        /* <DEDUP_REMOVED lines=12> */
.L_x_1901:
[----:B------:R-:W-:Y:S05]  /*3030*/  BSYNC.RECONVERGENT B3 ;  /* 0x0000000000037941 */ /* 0x000fea0003800200 */
.L_x_1900:
        /* <DEDUP_REMOVED lines=12> */
.L_x_1892:
[----:B------:R-:W-:Y:S05]  /*3100*/  BSYNC.RECONVERGENT B2 ;  /* 0x0000000000027941 */ /* 0x000fea0003800200 */
.L_x_1891:
        /* <DEDUP_REMOVED lines=17> */
.L_x_1905:
[----:B------:R-:W-:Y:S05]  /*3220*/  BSYNC.RECONVERGENT B3 ;  /* 0x0000000000037941 */ /* 0x000fea0003800200 */
.L_x_1904:
        /* <DEDUP_REMOVED lines=8> */
.L_x_1907:
[C---:B------:R-:W-:Y:S01]  /*32b0*/  FMUL.FTZ R48, R4.reuse, R3 ;  /* 0x0000000304307220 */ /* 0x040fe20000410000 */
[----:B------:R-:W-:-:S03]  /*32c0*/  FMUL.FTZ R4, R4, 0.5 ;  /* 0x3f00000004047820 */ /* 0x000fc60000410000 */
[----:B------:R-:W-:-:S04]  /*32d0*/  FFMA R3, -R48, R48, R3 ;  /* 0x0000003030037223 */ /* 0x000fc80000000103 */
[----:B------:R-:W-:-:S07]  /*32e0*/  FFMA R48, R3, R4, R48 ;  /* 0x0000000403307223 */ /* 0x000fce0000000030 */
.L_x_1908:
[----:B------:R-:W-:Y:S05]  /*32f0*/  BSYNC.RECONVERGENT B0 ;  /* 0x0000000000007941 */ /* 0x000fea0003800200 */
.L_x_1906:
        /* <DEDUP_REMOVED lines=17> */
.L_x_1910:
[----:B------:R-:W-:Y:S05]  /*3410*/  BSYNC.RECONVERGENT B3 ;  /* 0x0000000000037941 */ /* 0x000fea0003800200 */
.L_x_1909:
        /* <DEDUP_REMOVED lines=11> */
[----:B------:R-:W-:Y:S05]  /*34d0*/  CALL.REL.NOINC `($__internal_47_$__cuda_sm3x_div_rn_noftz_f32_slowpath) ;  /* 0x0000000c00d87944 */ /* 0x000fea0003c00000 */
.L_x_1912:
[----:B------:R-:W-:Y:S05]  /*34e0*/  BSYNC.RECONVERGENT B3 ;  /* 0x0000000000037941 */ /* 0x000fea0003800200 */
.L_x_1911:
        /* <DEDUP_REMOVED lines=18> */
.L_x_1903:
[----:B------:R-:W-:Y:S05]  /*3610*/  BSYNC.RECONVERGENT B2 ;  /* 0x0000000000027941 */ /* 0x000fea0003800200 */
.L_x_1902:
        /* <DEDUP_REMOVED lines=20> */
.L_x_1916:
[----:B------:R-:W-:Y:S05]  /*3760*/  BSYNC.RECONVERGENT B3 ;  /* 0x0000000000037941 */ /* 0x000fea0003800200 */
.L_x_1915:
        /* <DEDUP_REMOVED lines=8> */
.L_x_1918:
[C---:B-1----:R-:W-:Y:S01]  /*37f0*/  FMUL.FTZ R48, R4.reuse, R3 ;  /* 0x0000000304307220 */ /* 0x042fe20000410000 */
[----:B------:R-:W-:-:S03]  /*3800*/  FMUL.FTZ R4, R4, 0.5 ;  /* 0x3f00000004047820 */ /* 0x000fc60000410000 */
[----:B------:R-:W-:-:S04]  /*3810*/  FFMA R3, -R48, R48, R3 ;  /* 0x0000003030037223 */ /* 0x000fc80000000103 */
[----:B------:R-:W-:-:S07]  /*3820*/  FFMA R48, R3, R4, R48 ;  /* 0x0000000403307223 */ /* 0x000fce0000000030 */
.L_x_1919:
[----:B------:R-:W-:Y:S05]  /*3830*/  BSYNC.RECONVERGENT B0 ;  /* 0x0000000000007941 */ /* 0x000fea0003800200 */
.L_x_1917:
        /* <DEDUP_REMOVED lines=17> */
.L_x_1921:
[----:B------:R-:W-:Y:S05]  /*3950*/  BSYNC.RECONVERGENT B3 ;  /* 0x0000000000037941 */ /* 0x000fea0003800200 */
.L_x_1920:
        /* <DEDUP_REMOVED lines=12> */
.L_x_1923:
[----:B------:R-:W-:Y:S05]  /*3a20*/  BSYNC.RECONVERGENT B3 ;  /* 0x0000000000037941 */ /* 0x000fea0003800200 */
.L_x_1922:
        /* <DEDUP_REMOVED lines=12> */
.L_x_1914:
[----:B------:R-:W-:Y:S05]  /*3af0*/  BSYNC.RECONVERGENT B2 ;  /* 0x0000000000027941 */ /* 0x000fea0003800200 */
.L_x_1913:
        /* <DEDUP_REMOVED lines=9> */
.L_x_1833:
        /* <DEDUP_REMOVED lines=46> */
.L_x_1925:
[----:B------:R-:W-:Y:S05]  /*3e70*/  @!P0 EXIT ;  /* 0x000000000000894d */ /* 0x000fea0003800000 */
[----:B------:R-:W-:-:S04]  /*3e80*/  UIADD3 UR4, UPT, UPT, UR17, 0x1800000, URZ ;  /* 0x0180000011047890 */ /* 0x000fc8000fffe0ff */
[----:B------:R-:W-:-:S04]  /*3e90*/  ULOP3.LUT UR4, UR4, 0x7f800000, URZ, 0xc0, !UPT ;  /* 0x7f80000004047892 */ /* 0x000fc8000f8ec0ff */
[----:B------:R-:W-:-:S09]  /*3ea0*/  UISETP.GT.U32.AND UP0, UPT, UR4, 0x1ffffff, UPT ;  /* 0x01ffffff0400788c */ /* 0x000fd2000bf04070 */
[----:B------:R-:W-:Y:S05]  /*3eb0*/  BRA.U UP0, `(.L_x_1926) ;  /* 0x0000000100107547 */ /* 0x000fea000b800000 */
[----:B------:R-:W-:Y:S02]  /*3ec0*/  MOV R0, UR17 ;  /* 0x0000001100007c02 */ /* 0x000fe40008000f00 */
[----:B------:R-:W-:-:S07]  /*3ed0*/  MOV R7, 0x3ef0 ;  /* 0x00003ef000077802 */ /* 0x000fce0000000f00 */
[----:B0-----:R-:W-:Y:S05]  /*3ee0*/  CALL.REL.NOINC `($__internal_45_$__cuda_sm20_rcp_rn_f32_slowpath) ;  /* 0x0000000000287944 */ /* 0x001fea0003c00000 */
[----:B------:R-:W-:Y:S05]  /*3ef0*/  BRA `(.L_x_1927) ;  /* 0x0000000000147947 */ /* 0x000fea0003800000 */
.L_x_1926:
[----:B0-----:R-:W0:Y:S01]  /*3f00*/  MUFU.RCP R5, UR17 ;  /* 0x0000001100057d08 */ /* 0x001e220008001000 */
[----:B------:R-:W-:-:S04]  /*3f10*/  IMAD.U32 R0, RZ, RZ, UR17 ;  /* 0x00000011ff007e24 */ /* 0x000fc8000f8e00ff */
[----:B0-----:R-:W-:-:S04]  /*3f20*/  FFMA R0, R5, R0, -1 ;  /* 0xbf80000005007423 */ /* 0x001fc80000000000 */
[----:B------:R-:W-:-:S04]  /*3f30*/  FADD.FTZ R0, -R0, -RZ ;  /* 0x800000ff00007221 */ /* 0x000fc80000010100 */
[----:B------:R-:W-:-:S07]  /*3f40*/  FFMA R5, R5, R0, R5 ;  /* 0x0000000005057223 */ /* 0x000fce0000000005 */
.L_x_1927:
[----:B------:R-:W-:Y:S02]  /*3f50*/  MOV R2, UR22 ;  /* 0x0000001600027c02 */ /* 0x000fe40008000f00 */
[----:B------:R-:W-:-:S05]  /*3f60*/  MOV R3, UR23 ;  /* 0x0000001700037c02 */ /* 0x000fca0008000f00 */
[----:B------:R-:W-:Y:S01]  /*3f70*/  STG.E desc[UR18][R2.64], R5 ;  /* 0x0000000502007986 */ /* 0x000fe2000c101912 */
[----:B------:R-:W-:Y:S05]  /*3f80*/  EXIT ;  /* 0x000000000000794d */ /* 0x000fea0003800000 */
        .weak           $__internal_45_$__cuda_sm20_rcp_rn_f32_slowpath
        .type           $__internal_45_$__cuda_sm20_rcp_rn_f32_slowpath,@function
        .size           $__internal_45_$__cuda_sm20_rcp_rn_f32_slowpath,($__internal_46_$__cuda_sm20_sqrt_rn_f32_slowpath - $__internal_45_$__cuda_sm20_rcp_rn_f32_slowpath)
$__internal_45_$__cuda_sm20_rcp_rn_f32_slowpath:
        /* <DEDUP_REMOVED lines=15> */
.L_x_1928:
        /* <DEDUP_REMOVED lines=33> */
.L_x_1930:
[----:B------:R0:W1:Y:S02]  /*4290*/  MUFU.RCP R2, R0 ;  /* 0x0000000000027308 */ /* 0x0000640000001000 */
.L_x_1929:
[----:B------:R-:W-:Y:S02]  /*42a0*/  HFMA2 R3, -RZ, RZ, 0, 0 ;  /* 0x00000000ff037431 */ /* 0x000fe400000001ff */
[----:B-1-3--:R-:W-:Y:S01]  /*42b0*/  IMAD.MOV.U32 R5, RZ, RZ, R2 ;  /* 0x000000ffff057224 */ /* 0x00afe200078e0002 */
[----:B------:R-:W-:-:S04]  /*42c0*/  MOV R2, R7 ;  /* 0x0000000700027202 */ /* 0x000fc80000000f00 */
[----:B0-2---:R-:W-:Y:S05]  /*42d0*/  RET.REL.NODEC R2 `(_Z25multi_tensor_apply_kernelI18TensorListMetadataILi5ELb1EEN18transformer_engine17multi_tensor_adam17AdamFunctorMasterI13__nv_fp8_e5m2fflEEJffffffNS3_10adamMode_tEfEEvlPViT_T0_DpT1_) ;  /* 0xffffffbc02487950 */ /* 0x005fea0003c3ffff */
        .weak           $__internal_46_$__cuda_sm20_sqrt_rn_f32_slowpath
        .type           $__internal_46_$__cuda_sm20_sqrt_rn_f32_slowpath,@function
        .size           $__internal_46_$__cuda_sm20_sqrt_rn_f32_slowpath,($__internal_47_$__cuda_sm3x_div_rn_noftz_f32_slowpath - $__internal_46_$__cuda_sm20_sqrt_rn_f32_slowpath)
$__internal_46_$__cuda_sm20_sqrt_rn_f32_slowpath:
        /* <DEDUP_REMOVED lines=19> */
.L_x_1931:
[----:B------:R-:W-:Y:S02]  /*4410*/  HFMA2 R43, -RZ, RZ, 0, 0 ;  /* 0x00000000ff2b7431 */ /* 0x000fe400000001ff */
[----:B------:R-:W-:-:S04]  /*4420*/  IMAD.MOV.U32 R42, RZ, RZ, R4 ;  /* 0x000000ffff2a7224 */ /* 0x000fc800078e0004 */
[----:B------:R-:W-:Y:S05]  /*4430*/  RET.REL.NODEC R42 `(_Z25multi_tensor_apply_kernelI18TensorListMetadataILi5ELb1EEN18transformer_engine17multi_tensor_adam17AdamFunctorMasterI13__nv_fp8_e5m2fflEEJffffffNS3_10adamMode_tEfEEvlPViT_T0_DpT1_) ;  /* 0xffffffb82af07950 */ /* 0x000fea0003c3ffff */
        .weak           $__internal_47_$__cuda_sm3x_div_rn_noftz_f32_slowpath
        .type           $__internal_47_$__cuda_sm3x_div_rn_noftz_f32_slowpath,@function
        .size           $__internal_47_$__cuda_sm3x_div_rn_noftz_f32_slowpath,(.L_x_5915 - $__internal_47_$__cuda_sm3x_div_rn_noftz_f32_slowpath)
$__internal_47_$__cuda_sm3x_div_rn_noftz_f32_slowpath:
        /* <DEDUP_REMOVED lines=34> */
.L_x_1933:
        /* <DEDUP_REMOVED lines=51> */
.L_x_1940:
[----:B------:R-:W-:-:S04]  /*4990*/  LOP3.LUT R3, R3, 0x80000000, RZ, 0xc0, !PT ;  /* 0x8000000003037812 */ /* 0x000fc800078ec0ff */
[----:B------:R-:W-:Y:S01]  /*49a0*/  LOP3.LUT R3, R3, 0x7f800000, RZ, 0xfc, !PT ;  /* 0x7f80000003037812 */ /* 0x000fe200078efcff */
[----:B------:R-:W-:Y:S06]  /*49b0*/  BRA `(.L_x_1941) ;  /* 0x0000000000047947 */ /* 0x000fec0003800000 */
.L_x_1939:
[----:B------:R-:W-:-:S07]  /*49c0*/  LEA R3, R48, R3, 0x17 ;  /* 0x0000000330037211 */ /* 0x000fce00078eb8ff */
.L_x_1941:
[----:B------:R-:W-:Y:S05]  /*49d0*/  BSYNC.RECONVERGENT B1 ;  /* 0x0000000000017941 */ /* 0x000fea0003800200 */
.L_x_1938:
[----:B------:R-:W-:Y:S05]  /*49e0*/  BRA `(.L_x_1942) ;  /* 0x0000000000207947 */ /* 0x000fea0003800000 */
.L_x_1937:
[----:B------:R-:W-:-:S04]  /*49f0*/  LOP3.LUT R3, R3, 0x80000000, R4, 0x48, !PT ;  /* 0x8000000003037812 */ /* 0x000fc800078e4804 */
[----:B------:R-:W-:Y:S01]  /*4a00*/  LOP3.LUT R3, R3, 0x7f800000, RZ, 0xfc, !PT ;  /* 0x7f80000003037812 */ /* 0x000fe200078efcff */
[----:B------:R-:W-:Y:S06]  /*4a10*/  BRA `(.L_x_1942) ;  /* 0x0000000000147947 */ /* 0x000fec0003800000 */
.L_x_1936:
[----:B------:R-:W-:Y:S01]  /*4a20*/  LOP3.LUT R3, R3, 0x80000000, R4, 0x48, !PT ;  /* 0x8000000003037812 */ /* 0x000fe200078e4804 */
[----:B------:R-:W-:Y:S06]  /*4a30*/  BRA `(.L_x_1942) ;  /* 0x00000000000c7947 */ /* 0x000fec0003800000 */
.L_x_1935:
[----:B------:R-:W0:Y:S01]  /*4a40*/  MUFU.RSQ R3, -QNAN ;  /* 0xffc0000000037908 */ /* 0x000e220000001400 */
[----:B------:R-:W-:Y:S05]  /*4a50*/  BRA `(.L_x_1942) ;  /* 0x0000000000047947 */ /* 0x000fea0003800000 */
.L_x_1934:
[----:B------:R-:W-:-:S07]  /*4a60*/  FADD.FTZ R3, R4, R3 ;  /* 0x0000000304037221 */ /* 0x000fce0000010000 */
.L_x_1942:
[----:B------:R-:W-:Y:S05]  /*4a70*/  BSYNC.RECONVERGENT B0 ;  /* 0x0000000000007941 */ /* 0x000fea0003800200 */
.L_x_1932:
[----:B------:R-:W-:-:S04]  /*4a80*/  HFMA2 R43, -RZ, RZ, 0, 0 ;  /* 0x00000000ff2b7431 */ /* 0x000fc800000001ff */
[----:B0-----:R-:W-:Y:S05]  /*4a90*/  RET.REL.NODEC R42 `(_Z25multi_tensor_apply_kernelI18TensorListMetadataILi5ELb1EEN18transformer_engine17multi_tensor_adam17AdamFunctorMasterI13__nv_fp8_e5m2fflEEJffffffNS3_10adamMode_tEfEEvlPViT_T0_DpT1_) ;  /* 0xffffffb42a587950 */ /* 0x001fea0003c3ffff */
.L_x_1943:
        /* <DEDUP_REMOVED lines=14> */
.L_x_5915:


//--------------------- .text._Z25multi_tensor_apply_kernelI18TensorListMetadataILi5ELb0EEN18transformer_engine17multi_tensor_adam31AdamFunctorMasterParamRemainderI13__nv_bfloat16flEEJffffffNS3_10adamMode_tEfEEvlPViT_T0_DpT1_ --------------------------
	.section	.text._Z25multi_tensor_apply_kernelI18TensorListMetadataILi5ELb0EEN18transformer_engine17multi_tensor_adam31AdamFunctorMasterParamRemainderI13__nv_bfloat16flEEJffffffNS3_10adamMode_tEfEEvlPViT_T0_DpT1_,"ax",@progbits
	.align	128
        .global         _Z25multi_tensor_apply_kernelI18TensorListMetadataILi5ELb0EEN18transformer_engine17multi_tensor_adam31AdamFunctorMasterParamRemainderI13__nv_bfloat16flEEJffffffNS3_10adamMode_tEfEEvlPViT_T0_DpT1_
        .type           _Z25multi_tensor_apply_kernelI18TensorListMetadataILi5ELb0EEN18transformer_engine17multi_tensor_adam31AdamFunctorMasterParamRemainderI13__nv_bfloat16flEEJffffffNS3_10adamMode_tEfEEvlPViT_T0_DpT1_,@function
        .size           _Z25multi_tensor_apply_kernelI18TensorListMetadataILi5ELb0EEN18transformer_engine17multi_tensor_adam31AdamFunctorMasterParamRemainderI13__nv_bfloat16flEEJffffffNS3_10adamMode_tEfEEvlPViT_T0_DpT1_,(.L_x_5917 - _Z25multi_tensor_apply_kernelI18TensorListMetadataILi5ELb0EEN18transformer_engine17multi_tensor_adam31AdamFunctorMasterParamRemainderI13__nv_bfloat16flEEJffffffNS3_10adamMode_tEfEEvlPViT_T0_DpT1_)
        .other          _Z25multi_tensor_apply_kernelI18TensorListMetadataILi5ELb0EEN18transformer_engine17multi_tensor_adam31AdamFunctorMasterParamRemainderI13__nv_bfloat16flEEJffffffNS3_10adamMode_tEfEEvlPViT_T0_DpT1_,@"STO_CUDA_ENTRY STV_DEFAULT"
_Z25multi_tensor_apply_kernelI18TensorListMetadataILi5ELb0EEN18transformer_engine17multi_tensor_adam31AdamFunctorMasterParamRemainderI13__nv_bfloat16flEEJffffffNS3_10adamMode_tEfEEvlPViT_T0_DpT1_:
.text._Z25multi_tensor_apply_kernelI18TensorListMetadataILi5ELb0EEN18transformer_engine17multi_tensor_adam31AdamFunctorMasterParamRemainderI13__nv_bfloat16flEEJffffffNS3_10adamMode_tEfEEvlPViT_T0_DpT1_:
[----:B------:R-:W-:Y:S08]  /*0000*/  LDC R1, c[0x0][0x37c] ;  /* 0x0000df00ff017b82 */ /* 0x000ff00000000800 */
[----:B------:R-:W0:Y:S01]  /*0010*/  S2UR UR4, SR_CTAID.X ;  /* 0x00000000000479c3 */ /* 0x000e220000002500 */
[----:B------:R-:W1:Y:S01]  /*0020*/  LDCU.64 UR8, c[0x0][0x380] ;  /* 0x00007000ff0877ac */ /* 0x000e620008000a00 */
[----:B0-----:R-:W0:Y:S01]  /*0030*/  LDCU.U8 UR5, c[0x0][UR4+0x8b8] ;  /* 0x00011700040577ac */ /* 0x001e220008000000 */
[----:B------:R-:W-:-:S04]  /*0040*/  UIADD3 UR6, UPT, UPT, UR4, 0x10, URZ ;  /* 0x0000001004067890 */ /* 0x000fc8000fffe0ff */
[----:B------:R-:W-:Y:S02]  /*0050*/  UIMAD UR4, UR4, 0x3, UR6 ;  /* 0x00000003040478a4 */ /* 0x000fe4000f8e0206 */
[----:B0-----:R-:W-:-:S10]  /*0060*/  USHF.L.U32 UR6, UR5, 0x2, URZ ;  /* 0x0000000205067899 */ /* 0x001fd400080006ff */
[----:B------:R-:W0:Y:S02]  /*0070*/  LDCU UR4, c[0x0][UR4+0x9e8] ;  /* 0x00013d00040477ac */ /* 0x000e240008000800 */
[----:B------:R-:W2:Y:S01]  /*0080*/  LDCU UR6, c[0x0][UR6+0x840] ;  /* 0x00010800060677ac */ /* 0x000ea20008000800 */
[----:B0-----:R-:W-:Y:S02]  /*0090*/  USHF.R.S32.HI UR7, URZ, 0x1f, UR4 ;  /* 0x0000001fff077899 */ /* 0x001fe40008011404 */
[----:B-1----:R-:W-:Y:S02]  /*00a0*/  UIMAD.WIDE.U32 UR14, UR4, UR8, URZ ;  /* 0x00000008040e72a5 */ /* 0x002fe4000f8e00ff */
[----:B------:R-:W-:-:S04]  /*00b0*/  UIMAD UR7, UR7, UR8, URZ ;  /* 0x00000008070772a4 */ /* 0x000fc8000f8e02ff */
[----:B------:R-:W-:Y:S02]  /*00c0*/  UIMAD UR7, UR4, UR9, UR7 ;  /* 0x00000009040772a4 */ /* 0x000fe4000f8e0207 */
[----:B--2---:R-:W-:Y:S02]  /*00d0*/  UIADD3 UR10, UP1, UPT, UR6, -UR14, URZ ;  /* 0x8000000e060a7290 */ /* 0x004fe4000ff3e0ff */
[----:B------:R-:W-:Y:S02]  /*00e0*/  UIADD3 UR12, UPT, UPT, UR15, UR7, URZ ;  /* 0x000000070f0c7290 */ /* 0x000fe4000fffe0ff */
[----:B------:R-:W-:Y:S02]  /*00f0*/  UISETP.LT.U32.AND UP0, UPT, UR10, UR8, UPT ;  /* 0x000000080a00728c */ /* 0x000fe4000bf01070 */
[----:B------:R-:W-:-:S04]  /*0100*/  ULEA.HI.X.SX32 UR6, UR6, ~UR12, 0x1, UP1 ;  /* 0x8000000c06067291 */ /* 0x000fc800088f0eff */
[----:B------:R-:W-:-:S04]  /*0110*/  UISETP.LT.AND.EX UP0, UPT, UR6, UR9, UPT, UP0 ;  /* 0x000000090600728c */ /* 0x000fc8000bf01300 */
[----:B------:R-:W-:Y:S02]  /*0120*/  USEL UR4, UR10, UR8, UP0 ;  /* 0x000000080a047287 */ /* 0x000fe40008000000 */
[----:B------:R-:W-:Y:S02]  /*0130*/  USEL UR7, UR6, UR9, UP0 ;  /* 0x0000000906077287 */ /* 0x000fe40008000000 */
[----:B------:R-:W-:-:S03]  /*0140*/  UISETP.GE.U32.AND UP0, UPT, UR4, 0x1, UPT ;  /* 0x000000010400788c */ /* 0x000fc6000bf06070 */
[----:B------:R-:W-:Y:S01]  /*0150*/  UMOV UR4, 0x10 ;  /* 0x0000001000047882 */ /* 0x000fe20000000000 */
[----:B------:R-:W-:Y:S02]  /*0160*/  UISETP.GE.AND.EX UP0, UPT, UR7, URZ, UPT, UP0 ;  /* 0x000000ff0700728c */ /* 0x000fe4000bf06300 */
[----:B------:R-:W-:-:S04]  /*0170*/  UIMAD UR4, UR5, 0x4, UR4 ;  /* 0x00000004050478a4 */ /* 0x000fc8000f8e0204 */
[----:B------:R-:W-:Y:S01]  /*0180*/  PLOP3.LUT P0, PT, PT, PT, UP0, 0x80, 0x8 ;  /* 0x000000000008781c */ /* 0x000fe20003f0f008 */
[----:B------:R-:W-:-:S12]  /*0190*/  ULEA UR4, UR5, UR4, 0x2 ;  /* 0x0000000405047291 */ /* 0x000fd8000f8e10ff */
[----:B------:R-:W-:Y:S05]  /*01a0*/  @!P0 EXIT ;  /* 0x000000000000894d */ /* 0x000fea0003800000 */
[----:B------:R-:W0:Y:S01]  /*01b0*/  LDC R0, c[0x0][0xf04] ;  /* 0x0003c100ff007b82 */ /* 0x000e220000000800 */
[----:B------:R-:W1:Y:S01]  /*01c0*/  LDCU.64 UR20, c[0x0][UR4+0x470] ;  /* 0x00008e00041477ac */ /* 0x000e620008000a00 */
[----:B------:R-:W2:Y:S01]  /*01d0*/  S2R R15, SR_TID.X ;  /* 0x00000000000f7919 */ /* 0x000ea20000002100 */
[----:B------:R-:W-:Y:S01]  /*01e0*/  UISETP.LT.U32.AND UP0, UPT, UR10, UR8, UPT ;  /* 0x000000080a00728c */ /* 0x000fe2000bf01070 */
[----:B------:R-:W3:Y:S04]  /*01f0*/  LDCU.64 UR22, c[0x0][UR4+0x560] ;  /* 0x0000ac00041677ac */ /* 0x000ee80008000a00 */
[----:B------:R-:W4:Y:S01]  /*0200*/  LDC R2, c[0x0][0xf08] ;  /* 0x0003c200ff027b82 */ /* 0x000f220000000800 */
[----:B------:R-:W5:Y:S01]  /*0210*/  LDCU UR28, c[0x0][0xf1c] ;  /* 0x0001e380ff1c77ac */ /* 0x000f620008000800 */
[----:B------:R-:W5:Y:S01]  /*0220*/  LDCU.64 UR24, c[0x0][UR4+0x650] ;  /* 0x0000ca00041877ac */ /* 0x000f620008000a00 */
[----:B------:R-:W-:Y:S01]  /*0230*/  UISETP.LT.U32.AND.EX UP0, UPT, UR6, UR9, UPT, UP0 ;  /* 0x000000090600728c */ /* 0x000fe2000bf01100 */
[----:B------:R-:W0:Y:S02]  /*0240*/  LDCU.64 UR16, c[0x0][UR4+0x380] ;  /* 0x00007000041077ac */ /* 0x000e240008000a00 */
[----:B0-----:R-:W-:Y:S01]  /*0250*/  FADD R0, -R0, 1 ;  /* 0x3f80000000007421 */ /* 0x001fe20000000100 */
[----:B------:R-:W-:-:S02]  /*0260*/  USEL UR10, UR10, UR8, UP0 ;  /* 0x000000080a0a7287 */ /* 0x000fc40008000000 */
[----:B------:R-:W-:Y:S01]  /*0270*/  USHF.L.U32 UR8, UR14, 0x1, URZ ;  /* 0x000000010e087899 */ /* 0x000fe200080006ff */
[----:B------:R-:W0:Y:S01]  /*0280*/  LDCU.64 UR4, c[0x0][UR4+0x740] ;  /* 0x0000e800040477ac */ /* 0x000e220008000a00 */
[----:B------:R-:W-:Y:S01]  /*0290*/  R2UR UR13, R0 ;  /* 0x00000000000d72ca */ /* 0x000fe200000e0000 */
[----:B----4-:R-:W-:Y:S01]  /*02a0*/  FADD R2, -R2, 1 ;  /* 0x3f80000002027421 */ /* 0x010fe20000000100 */
[----:B------:R-:W-:Y:S02]  /*02b0*/  USEL UR11, UR6, UR9, UP0 ;  /* 0x00000009060b7287 */ /* 0x000fe40008000000 */
[----:B------:R-:W-:Y:S02]  /*02c0*/  USHF.L.U64.HI UR9, UR14, 0x1, UR12 ;  /* 0x000000010e097899 */ /* 0x000fe4000801020c */
[----:B-1----:R-:W-:Y:S01]  /*02d0*/  UIADD3 UR20, UP0, UPT, UR20, UR8, URZ ;  /* 0x0000000814147290 */ /* 0x002fe2000ff1e0ff */
[----:B------:R-:W1:Y:S01]  /*02e0*/  LDCU UR27, c[0x0][0x360] ;  /* 0x00006c00ff1b77ac */ /* 0x000e620008000800 */
[----:B------:R-:W-:-:S02]  /*02f0*/  USHF.L.U32 UR6, UR14, 0x2, URZ ;  /* 0x000000020e067899 */ /* 0x000fc400080006ff */
[----:B------:R-:W-:Y:S02]  /*0300*/  UIADD3.X UR21, UPT, UPT, UR21, UR9, URZ, UP0, !UPT ;  /* 0x0000000915157290 */ /* 0x000fe400087fe4ff */
[----:B---3--:R-:W-:Y:S02]  /*0310*/  UIADD3 UR22, UP1, UPT, UR22, UR6, URZ ;  /* 0x0000000616167290 */ /* 0x008fe4000ff3e0ff */
[----:B-----5:R-:W-:Y:S02]  /*0320*/  UISETP.NE.AND UP0, UPT, UR28, URZ, UPT ;  /* 0x000000ff1c00728c */ /* 0x020fe4000bf05270 */
[----:B------:R-:W-:Y:S01]  /*0330*/  UIADD3 UR6, UP2, UPT, UR24, UR6, URZ ;  /* 0x0000000618067290 */ /* 0x000fe2000ff5e0ff */
[----:B------:R-:W-:Y:S01]  /*0340*/  R2UR UR24, R2 ;  /* 0x00000000021872ca */ /* 0x000fe200000e0000 */
[----:B------:R-:W-:Y:S02]  /*0350*/  USHF.L.U64.HI UR7, UR14, 0x2, UR12 ;  /* 0x000000020e077899 */ /* 0x000fe4000801020c */
[----:B0-----:R-:W-:-:S02]  /*0360*/  UIADD3 UR8, UP3, UPT, UR4, UR8, URZ ;  /* 0x0000000804087290 */ /* 0x001fc4000ff7e0ff */
[----:B------:R-:W-:Y:S01]  /*0370*/  UIADD3.X UR23, UPT, UPT, UR23, UR7, URZ, UP1, !UPT ;  /* 0x0000000717177290 */ /* 0x000fe20008ffe4ff */
[----:B------:R-:W0:Y:S01]  /*0380*/  LDCU.64 UR18, c[0x0][0x358] ;  /* 0x00006b00ff1277ac */ /* 0x000e220008000a00 */
[----:B-1----:R-:W-:Y:S02]  /*0390*/  USHF.L.U32 UR26, UR27, 0x2, URZ ;  /* 0x000000021b1a7899 */ /* 0x002fe400080006ff */
[----:B------:R-:W-:Y:S02]  /*03a0*/  UIADD3.X UR7, UPT, UPT, UR25, UR7, URZ, UP2, !UPT ;  /* 0x0000000719077290 */ /* 0x000fe400097fe4ff */
[----:B------:R-:W-:Y:S01]  /*03b0*/  UIADD3.X UR9, UPT, UPT, UR5, UR9, URZ, UP3, !UPT ;  /* 0x0000000905097290 */ /* 0x000fe20009ffe4ff */
[----:B--2---:R-:W-:Y:S11]  /*03c0*/  BRA.U !UP0, `(.L_x_1944) ;  /* 0x0000001d088c7547 */ /* 0x004ff6000b800000 */
[----:B------:R-:W1:Y:S01]  /*03d0*/  LDC R0, c[0x0][0x360] ;  /* 0x0000d800ff007b82 */ /* 0x000e620000000800 */
[----:B------:R-:W-:Y:S01]  /*03e0*/  IADD3 R22, PT, PT, R15, UR27, RZ ;  /* 0x0000001b0f167c10 */ /* 0x000fe2000fffe0ff */
[----:B------:R-:W2:Y:S01]  /*03f0*/  LDCU UR30, c[0x0][0xf04] ;  /* 0x0001e080ff1e77ac */ /* 0x000ea20008000800 */
[----:B------:R-:W3:Y:S01]  /*0400*/  LDCU UR25, c[0x0][0xf14] ;  /* 0x0001e280ff1977ac */ /* 0x000ee20008000800 */
[----:B------:R-:W4:Y:S01]  /*0410*/  LDCU UR28, c[0x0][0xf20] ;  /* 0x0001e400ff1c77ac */ /* 0x000f220008000800 */
[----:B------:R-:W0:Y:S01]  /*0420*/  LDCU UR29, c[0x0][0xf18] ;  /* 0x0001e300ff1d77ac */ /* 0x000e220008000800 */
[----:B------:R-:W-:Y:S01]  /*0430*/  UMOV UR4, URZ ;  /* 0x000000ff00047c82 */ /* 0x000fe20008000000 */
[----:B------:R-:W-:Y:S01]  /*0440*/  UMOV UR5, URZ ;  /* 0x000000ff00057c82 */ /* 0x000fe20008000000 */
[C-C-:B-1----:R-:W-:Y:S02]  /*0450*/  IMAD R24, R0.reuse, 0x2, R15.reuse ;  /* 0x0000000200187824 */ /* 0x142fe400078e020f */
[----:B0-234-:R-:W-:-:S07]  /*0460*/  IMAD R23, R0, 0x3, R15 ;  /* 0x0000000300177824 */ /* 0x01dfce00078e020f */
.L_x_1987:
[----:B------:R-:W-:Y:S01]  /*0470*/  ISETP.LT.U32.AND P2, PT, R22, UR10, PT ;  /* 0x0000000a16007c0c */ /* 0x000fe2000bf41070 */
[----:B------:R-:W-:Y:S01]  /*0480*/  IMAD.U32 R5, RZ, RZ, UR11 ;  /* 0x0000000bff057e24 */ /* 0x000fe2000f8e00ff */
[----:B------:R-:W-:Y:S01]  /*0490*/  SHF.R.S32.HI R11, RZ, 0x1f, R22 ;  /* 0x0000001fff0b7819 */ /* 0x000fe20000011416 */
[----:B------:R-:W-:Y:S01]  /*04a0*/  IMAD.MOV.U32 R7, RZ, RZ, 0x4 ;  /* 0x00000004ff077424 */ /* 0x000fe200078e00ff */
[----:B------:R-:W-:Y:S01]  /*04b0*/  MOV R0, UR11 ;  /* 0x0000000b00007c02 */ /* 0x000fe20008000f00 */
[----:B------:R-:W-:Y:S01]  /*04c0*/  IMAD.MOV.U32 R4, RZ, RZ, 0x2 ;  /* 0x00000002ff047424 */ /* 0x000fe200078e00ff */
[----:B------:R-:W-:Y:S01]  /*04d0*/  ISETP.LT.U32.AND P1, PT, R24, UR10, PT ;  /* 0x0000000a18007c0c */ /* 0x000fe2000bf21070 */
[----:B------:R-:W-:Y:S01]  /*04e0*/  IMAD.WIDE R6, R22, R7, UR22 ;  /* 0x0000001616067e25 */ /* 0x000fe2000f8e0207 */
[----:B------:R-:W-:Y:S02]  /*04f0*/  ISETP.GT.AND.EX P2, PT, R0, R11, PT, P2 ;  /* 0x0000000b0000720c */ /* 0x000fe40003f44320 */
[----:B0-----:R-:W-:Y:S01]  /*0500*/  SHF.R.S32.HI R3, RZ, 0x1f, R24 ;  /* 0x0000001fff037819 */ /* 0x001fe20000011418 */
[----:B------:R-:W-:Y:S01]  /*0510*/  IMAD.MOV.U32 R27, RZ, RZ, 0x2 ;  /* 0x00000002ff1b7424 */ /* 0x000fe200078e00ff */
[----:B------:R-:W-:-:S02]  /*0520*/  MOV R2, UR11 ;  /* 0x0000000b00027c02 */ /* 0x000fc40008000f00 */
[----:B------:R-:W-:Y:S02]  /*0530*/  ISETP.LT.U32.AND P0, PT, R15, UR10, PT ;  /* 0x0000000a0f007c0c */ /* 0x000fe4000bf01070 */
[----:B------:R-:W-:Y:S02]  /*0540*/  SHF.R.S32.HI R12, RZ, 0x1f, R15 ;  /* 0x0000001fff0c7819 */ /* 0x000fe4000001140f */
[----:B------:R-:W-:Y:S02]  /*0550*/  MOV R29, 0x2 ;  /* 0x00000002001d7802 */ /* 0x000fe40000000f00 */
[----:B------:R-:W-:Y:S02]  /*0560*/  ISETP.LT.U32.AND P3, PT, R23, UR10, PT ;  /* 0x0000000a17007c0c */ /* 0x000fe4000bf61070 */
[----:B------:R-:W-:Y:S01]  /*0570*/  SHF.R.S32.HI R10, RZ, 0x1f, R23 ;  /* 0x0000001fff0a7819 */ /* 0x000fe20000011417 */
[----:B------:R-:W-:Y:S01]  /*0580*/  IMAD.WIDE R28, R22, R29, UR8 ;  /* 0x00000008161c7e25 */ /* 0x000fe2000f8e021d */
[----:B------:R-:W-:-:S03]  /*0590*/  ISETP.GT.AND.EX P1, PT, R2, R3, PT, P1 ;  /* 0x000000030200720c */ /* 0x000fc60003f24310 */
[----:B------:R-:W-:Y:S01]  /*05a0*/  HFMA2 R2, -RZ, RZ, 0, 0 ;  /* 0x00000000ff027431 */ /* 0x000fe200000001ff */
[----:B------:R-:W-:Y:S01]  /*05b0*/  ISETP.GT.AND.EX P0, PT, R5, R12, PT, P0 ;  /* 0x0000000c0500720c */ /* 0x000fe20003f04300 */
[----:B------:R-:W-:Y:S01]  /*05c0*/  IMAD.WIDE R4, R15, R4, UR20 ;  /* 0x000000140f047e25 */ /* 0x000fe2000f8e0204 */
[----:B------:R-:W-:Y:S02]  /*05d0*/  @P2 IADD3 R13, P4, PT, R22, UR14, RZ ;  /* 0x0000000e160d2c10 */ /* 0x000fe4000ff9e0ff */
[----:B------:R-:W-:Y:S02]  /*05e0*/  MOV R9, UR11 ;  /* 0x0000000b00097c02 */ /* 0x000fe40008000f00 */
[----:B------:R-:W-:Y:S01]  /*05f0*/  PRMT R38, RZ, 0x7610, R38 ;  /* 0x00007610ff267816 */ /* 0x000fe20000000026 */
[----:B------:R-:W-:Y:S01]  /*0600*/  IMAD.MOV.U32 R20, RZ, RZ, 0x2 ;  /* 0x00000002ff147424 */ /* 0x000fe200078e00ff */
[----:B------:R-:W-:Y:S01]  /*0610*/  @P2 IADD3.X R14, PT, PT, R11, UR12, RZ, P4, !PT ;  /* 0x0000000c0b0e2c10 */ /* 0x000fe2000a7fe4ff */
[----:B------:R0:W5:Y:S01]  /*0620*/  @P2 LDG.E R2, desc[UR18][R6.64] ;  /* 0x0000001206022981 */ /* 0x000162000c1e1900 */
[----:B------:R-:W-:Y:S01]  /*0630*/  ISETP.GT.AND.EX P3, PT, R9, R10, PT, P3 ;  /* 0x0000000a0900720c */ /* 0x000fe20003f64330 */
[----:B------:R-:W-:Y:S01]  /*0640*/  HFMA2 R8, -RZ, RZ, 0, 2.384185791015625e-07 ;  /* 0x00000004ff087431 */ /* 0x000fe200000001ff */
[----:B------:R-:W-:Y:S01]  /*0650*/  PRMT R19, RZ, 0x7610, R19 ;  /* 0x00007610ff137816 */ /* 0x000fe20000000013 */
[----:B------:R1:W2:Y:S01]  /*0660*/  @P2 LDG.E.U16 R38, desc[UR18][R28.64] ;  /* 0x000000121c262981 */ /* 0x0002a2000c1e1500 */
[----:B------:R-:W-:Y:S01]  /*0670*/  @P1 IADD3 R0, P5, PT, R24, UR14, RZ ;  /* 0x0000000e18001c10 */ /* 0x000fe2000ffbe0ff */
[----:B------:R-:W-:Y:S01]  /*0680*/  IMAD.WIDE R20, R15, R20, UR8 ;  /* 0x000000080f147e25 */ /* 0x000fe2000f8e0214 */
[----:B------:R-:W-:-:S02]  /*0690*/  PRMT R16, RZ, 0x7610, R16 ;  /* 0x00007610ff107816 */ /* 0x000fc40000000010 */
[----:B------:R3:W4:Y:S01]  /*06a0*/  @P0 LDG.E.U16 R19, desc[UR18][R4.64] ;  /* 0x0000001204130981 */ /* 0x000722000c1e1500 */
[----:B0-----:R-:W-:Y:S01]  /*06b0*/  @P2 LEA R6, P4, R13, UR16, 0x1 ;  /* 0x000000100d062c11 */ /* 0x001fe2000f8808ff */
[----:B------:R-:W-:Y:S01]  /*06c0*/  IMAD.WIDE R26, R22, R27, UR20 ;  /* 0x00000014161a7e25 */ /* 0x000fe2000f8e021b */
[----:B------:R-:W-:Y:S01]  /*06d0*/  @P1 IADD3.X R3, PT, PT, R3, UR12, RZ, P5, !PT ;  /* 0x0000000c03031c10 */ /* 0x000fe2000affe4ff */
[----:B------:R-:W4:Y:S01]  /*06e0*/  @P0 LDG.E.U16 R16, desc[UR18][R20.64] ;  /* 0x0000001214100981 */ /* 0x000f22000c1e1500 */
[----:B------:R-:W-:Y:S02]  /*06f0*/  @P2 LEA.HI.X R7, R13, UR17, R14, 0x1, P4 ;  /* 0x000000110d072c11 */ /* 0x000fe4000a0f0c0e */
[C---:B------:R-:W-:Y:S02]  /*0700*/  @P0 IADD3 R13, P4, PT, R15.reuse, UR14, RZ ;  /* 0x0000000e0f0d0c10 */ /* 0x040fe4000ff9e0ff */
[----:B------:R-:W-:Y:S01]  /*0710*/  PRMT R39, RZ, 0x7610, R39 ;  /* 0x00007610ff277816 */ /* 0x000fe20000000027 */
[----:B------:R-:W-:Y:S01]  /*0720*/  IMAD.MOV.U32 R31, RZ, RZ, RZ ;  /* 0x000000ffff1f7224 */ /* 0x000fe200078e00ff */
[----:B------:R-:W-:Y:S01]  /*0730*/  @P0 IADD3.X R14, PT, PT, R12, UR12, RZ, P4, !PT ;  /* 0x0000000c0c0e0c10 */ /* 0x000fe2000a7fe4ff */
[----:B------:R-:W-:Y:S01]  /*0740*/  IMAD.WIDE R8, R15, R8, UR22 ;  /* 0x000000160f087e25 */ /* 0x000fe2000f8e0208 */
[----:B-1----:R-:W-:-:S03]  /*0750*/  @P0 LEA R28, P4, R13, UR16, 0x1 ;  /* 0x000000100d1c0c11 */ /* 0x002fc6000f8808ff */
[----:B------:R-:W-:Y:S01]  /*0760*/  IMAD.MOV.U32 R25, RZ, RZ, RZ ;  /* 0x000000ffff197224 */ /* 0x000fe200078e00ff */
[C---:B---3--:R-:W-:Y:S01]  /*0770*/  @P1 LEA R4, P5, R0.reuse, UR16, 0x1 ;  /* 0x0000001000041c11 */ /* 0x048fe2000f8a08ff */
[----:B------:R0:W3:Y:S01]  /*0780*/  @P2 LDG.E.U16 R39, desc[UR18][R26.64] ;  /* 0x000000121a272981 */ /* 0x0000e2000c1e1500 */
[----:B------:R-:W-:Y:S02]  /*0790*/  @P0 LEA.HI.X R29, R13, UR17, R14, 0x1, P4 ;  /* 0x000000110d1d0c11 */ /* 0x000fe4000a0f0c0e */
[----:B------:R-:W-:Y:S01]  /*07a0*/  @P1 LEA.HI.X R5, R0, UR17, R3, 0x1, P5 ;  /* 0x0000001100051c11 */ /* 0x000fe2000a8f0c03 */
[----:B------:R1:W3:Y:S01]  /*07b0*/  @P0 LDG.E R31, desc[UR18][R8.64] ;  /* 0x00000012081f0981 */ /* 0x0002e2000c1e1900 */
[----:B------:R-:W-:-:S03]  /*07c0*/  @P3 IADD3 R0, P5, PT, R23, UR14, RZ ;  /* 0x0000000e17003c10 */ /* 0x000fc6000ffbe0ff */
[----:B------:R1:W3:Y:S01]  /*07d0*/  @P0 LDG.E.U16 R47, desc[UR18][R28.64] ;  /* 0x000000121c2f0981 */ /* 0x0002e2000c1e1500 */
[----:B------:R-:W-:Y:S02]  /*07e0*/  @P3 IADD3.X R3, PT, PT, R10, UR12, RZ, P5, !PT ;  /* 0x0000000c0a033c10 */ /* 0x000fe4000affe4ff */
[----:B0-----:R-:W-:Y:S01]  /*07f0*/  MOV R26, 0x4 ;  /* 0x00000004001a7802 */ /* 0x001fe20000000f00 */
[----:B------:R-:W-:Y:S01]  /*0800*/  HFMA2 R33, -RZ, RZ, 0, 1.1920928955078125e-07 ;  /* 0x00000002ff217431 */ /* 0x000fe200000001ff */
[----:B------:R-:W3:Y:S01]  /*0810*/  @P2 LDG.E.U16 R42, desc[UR18][R6.64] ;  /* 0x00000012062a2981 */ /* 0x000ee2000c1e1500 */
[----:B-1----:R-:W-:Y:S02]  /*0820*/  @P3 LEA R8, P5, R0, UR16, 0x1 ;  /* 0x0000001000083c11 */ /* 0x002fe4000f8a08ff */
[----:B------:R-:W-:-:S04]  /*0830*/  IMAD.WIDE R26, R15, R26, UR6 ;  /* 0x000000060f1a7e25 */ /* 0x000fc8000f8e021a */
[----:B------:R-:W-:Y:S01]  /*0840*/  IMAD.MOV.U32 R37, RZ, RZ, 0x2 ;  /* 0x00000002ff257424 */ /* 0x000fe200078e00ff */
[--C-:B------:R-:W-:Y:S01]  /*0850*/  @P3 LEA.HI.X R9, R0, UR17, R3.reuse, 0x1, P5 ;  /* 0x0000001100093c11 */ /* 0x100fe2000a8f0c03 */
[----:B------:R-:W-:Y:S01]  /*0860*/  IMAD.MOV.U32 R0, RZ, RZ, 0x2 ;  /* 0x00000002ff007424 */ /* 0x000fe200078e00ff */
[----:B------:R0:W3:Y:S01]  /*0870*/  @P0 LDG.E R25, desc[UR18][R26.64] ;  /* 0x000000121a190981 */ /* 0x0000e2000c1e1900 */
[----:B------:R-:W-:Y:S01]  /*0880*/  PRMT R3, RZ, 0x7610, R3 ;  /* 0x00007610ff037816 */ /* 0x000fe20000000003 */
[----:B------:R-:W-:Y:S01]  /*0890*/  IMAD.MOV.U32 R28, RZ, RZ, 0x2 ;  /* 0x00000002ff1c7424 */ /* 0x000fe200078e00ff */
[----:B------:R-:W-:Y:S01]  /*08a0*/  PRMT R30, RZ, 0x7610, R30 ;  /* 0x00007610ff1e7816 */ /* 0x000fe2000000001e */
[----:B------:R-:W-:-:S04]  /*08b0*/  IMAD.WIDE R36, R24, R37, UR8 ;  /* 0x0000000818247e25 */ /* 0x000fc8000f8e0225 */
[----:B------:R-:W-:Y:S01]  /*08c0*/  HFMA2 R34, -RZ, RZ, 0, 2.384185791015625e-07 ;  /* 0x00000004ff227431 */ /* 0x000fe200000001ff */
[----:B------:R-:W-:Y:S01]  /*08d0*/  PRMT R44, RZ, 0x7610, R44 ;  /* 0x00007610ff2c7816 */ /* 0x000fe2000000002c */
[----:B------:R-:W-:Y:S02]  /*08e0*/  HFMA2 R13, -RZ, RZ, 0, 0 ;  /* 0x00000000ff0d7431 */ /* 0x000fe400000001ff */
[----:B------:R-:W-:Y:S01]  /*08f0*/  IMAD.WIDE R32, R24, R33, UR20 ;  /* 0x0000001418207e25 */ /* 0x000fe2000f8e0221 */
[----:B------:R-:W-:Y:S01]  /*0900*/  MOV R14, RZ ;  /* 0x000000ff000e7202 */ /* 0x000fe20000000f00 */
[----:B------:R1:W3:Y:S02]  /*0910*/  @P1 LDG.E.U16 R43, desc[UR18][R4.64] ;  /* 0x00000012042b1981 */ /* 0x0002e4000c1e1500 */
[C---:B0-----:R-:W-:Y:S01]  /*0920*/  IMAD.WIDE R26, R23.reuse, R0, UR8 ;  /* 0x00000008171a7e25 */ /* 0x041fe2000f8e0200 */
[----:B------:R-:W-:Y:S01]  /*0930*/  PRMT R0, RZ, 0x7610, R0 ;  /* 0x00007610ff007816 */ /* 0x000fe20000000000 */
[----:B------:R0:W3:Y:S04]  /*0940*/  @P1 LDG.E.U16 R30, desc[UR18][R32.64] ;  /* 0x00000012201e1981 */ /* 0x0000e8000c1e1500 */
[----:B------:R-:W3:Y:S01]  /*0950*/  @P3 LDG.E.U16 R3, desc[UR18][R26.64] ;  /* 0x000000121a033981 */ /* 0x000ee2000c1e1500 */
[----:B------:R-:W-:Y:S01]  /*0960*/  IMAD.WIDE R28, R23, R28, UR20 ;  /* 0x00000014171c7e25 */ /* 0x000fe2000f8e021c */
[----:B-1----:R-:W1:Y:S02]  /*0970*/  LDC.64 R4, c[0x0][0xf08] ;  /* 0x0003c200ff047b82 */ /* 0x002e640000000a00 */
[----:B------:R-:W3:Y:S01]  /*0980*/  @P1 LDG.E.U16 R0, desc[UR18][R36.64] ;  /* 0x0000001224001981 */ /* 0x000ee2000c1e1500 */
[----:B0-----:R-:W-:-:S03]  /*0990*/  IMAD.MOV.U32 R32, RZ, RZ, 0x4 ;  /* 0x00000004ff207424 */ /* 0x001fc600078e00ff */
[----:B------:R-:W3:Y:S01]  /*09a0*/  @P3 LDG.E.U16 R44, desc[UR18][R28.64] ;  /* 0x000000121c2c3981 */ /* 0x000ee2000c1e1500 */
[----:B------:R-:W-:-:S03]  /*09b0*/  IMAD.WIDE R34, R23, R34, UR22 ;  /* 0x0000001617227e25 */ /* 0x000fc6000f8e0222 */
[----:B------:R0:W3:Y:S01]  /*09c0*/  @P3 LDG.E.U16 R45, desc[UR18][R8.64] ;  /* 0x00000012082d3981 */ /* 0x0000e2000c1e1500 */
[----:B------:R-:W-:-:S03]  /*09d0*/  IMAD.WIDE R32, R23, R32, UR6 ;  /* 0x0000000617207e25 */ /* 0x000fc6000f8e0220 */
[----:B------:R-:W5:Y:S04]  /*09e0*/  @P3 LDG.E R14, desc[UR18][R34.64] ;  /* 0x00000012220e3981 */ /* 0x000f68000c1e1900 */
[----:B------:R-:W5:Y:S01]  /*09f0*/  @P3 LDG.E R13, desc[UR18][R32.64] ;  /* 0x00000012200d3981 */ /* 0x000f62000c1e1900 */
[----:B------:R-:W-:Y:S01]  /*0a00*/  IMAD.MOV.U32 R7, RZ, RZ, 0x4 ;  /* 0x00000004ff077424 */ /* 0x000fe200078e00ff */
[----:B0-----:R-:W-:Y:S01]  /*0a10*/  MOV R9, 0x4 ;  /* 0x0000000400097802 */ /* 0x001fe20000000f00 */
[----:B------:R-:W-:Y:S02]  /*0a20*/  HFMA2 R17, -RZ, RZ, 0, 0 ;  /* 0x00000000ff117431 */ /* 0x000fe400000001ff */
[----:B------:R-:W-:Y:S02]  /*0a30*/  IMAD.MOV.U32 R18, RZ, RZ, RZ ;  /* 0x000000ffff127224 */ /* 0x000fe400078e00ff */
[C---:B------:R-:W-:Y:S01]  /*0a40*/  IMAD.WIDE R6, R24.reuse, R7, UR22 ;  /* 0x0000001618067e25 */ /* 0x040fe2000f8e0207 */
[----:B-1----:R-:W0:Y:S03]  /*0a50*/  MUFU.RCP R46, R5 ;  /* 0x00000005002e7308 */ /* 0x002e260000001000 */
[----:B------:R-:W-:Y:S01]  /*0a60*/  IMAD.WIDE R8, R24, R9, UR6 ;  /* 0x0000000618087e25 */ /* 0x000fe2000f8e0209 */
[----:B------:R1:W5:Y:S01]  /*0a70*/  @P1 LDG.E R18, desc[UR18][R6.64] ;  /* 0x0000001206121981 */ /* 0x000362000c1e1900 */
[----:B------:R-:W-:-:S03]  /*0a80*/  MOV R41, 0x4 ;  /* 0x0000000400297802 */ /* 0x000fc60000000f00 */
[----:B------:R0:W5:Y:S01]  /*0a90*/  @P1 LDG.E R17, desc[UR18][R8.64] ;  /* 0x0000001208111981 */ /* 0x000162000c1e1900 */
[----:B-1----:R-:W-:Y:S01]  /*0aa0*/  IMAD.MOV.U32 R6, RZ, RZ, RZ ;  /* 0x000000ffff067224 */ /* 0x002fe200078e00ff */
[----:B------:R-:W-:Y:S01]  /*0ab0*/  CS2R R20, SRZ ;  /* 0x0000000000147805 */ /* 0x000fe2000001ff00 */
[----:B------:R-:W-:-:S05]  /*0ac0*/  IMAD.WIDE R40, R22, R41, UR6 ;  /* 0x0000000616287e25 */ /* 0x000fca000f8e0229 */
[----:B------:R1:W5:Y:S01]  /*0ad0*/  @P2 LDG.E R21, desc[UR18][R40.64] ;  /* 0x0000001228152981 */ /* 0x000362000c1e1900 */
[----:B------:R-:W-:Y:S01]  /*0ae0*/  BSSY.RECONVERGENT B2, `(.L_x_1945) ;  /* 0x0000026000027945 */ /* 0x000fe20003800200 */
[----:B--2---:R-:W-:Y:S02]  /*0af0*/  PRMT R50, R38, 0x9910, RZ ;  /* 0x0000991026327816 */ /* 0x004fe400000000ff */
[----:B----4-:R-:W-:-:S04]  /*0b00*/  PRMT R48, R16, 0x9910, RZ ;  /* 0x0000991010307816 */ /* 0x010fc800000000ff */
[----:B0-----:R-:W-:-:S04]  /*0b10*/  LEA.HI.SX32 R9, R48, R19, 0x11 ;  /* 0x0000001330097211 */ /* 0x001fc800078f8aff */
[----:B------:R-:W-:Y:S02]  /*0b20*/  PRMT R9, R16, 0x5410, R9 ;  /* 0x0000541010097816 */ /* 0x000fe40000000009 */
[----:B---3--:R-:W-:Y:S02]  /*0b30*/  LEA.HI.SX32 R39, R50, R39, 0x11 ;  /* 0x0000002732277211 */ /* 0x008fe400078f8aff */
[----:B------:R-:W-:Y:S02]  /*0b40*/  @P0 SHF.L.U32 R6, R47, 0x10, RZ ;  /* 0x000000102f060819 */ /* 0x000fe400000006ff */
[----:B------:R-:W-:-:S03]  /*0b50*/  PRMT R8, R38, 0x5410, R39 ;  /* 0x0000541026087816 */ /* 0x000fc60000000027 */
[C---:B------:R-:W-:Y:S01]  /*0b60*/  FMUL R7, R6.reuse, UR24 ;  /* 0x0000001806077c20 */ /* 0x040fe20008400000 */
[----:B------:R-:W-:-:S03]  /*0b70*/  FMUL R16, R6, UR13 ;  /* 0x0000000d06107c20 */ /* 0x000fc60008400000 */
[----:B------:R-:W-:Y:S01]  /*0b80*/  FMUL R38, R7, R6 ;  /* 0x0000000607267220 */ /* 0x000fe20000400000 */
[----:B------:R-:W-:Y:S01]  /*0b90*/  FFMA R6, R31, UR30, R16 ;  /* 0x0000001e1f067c23 */ /* 0x000fe20008000010 */
[----:B------:R-:W-:Y:S02]  /*0ba0*/  @P2 IMAD.U32 R20, R42, 0x10000, RZ ;  /* 0x000100002a142824 */ /* 0x000fe400078e00ff */
[C---:B------:R-:W-:Y:S01]  /*0bb0*/  FFMA R39, R46.reuse, -R5, 1 ;  /* 0x3f8000002e277423 */ /* 0x040fe20000000805 */
[----:B------:R0:W2:Y:S03]  /*0bc0*/  FCHK P2, R6, R5 ;  /* 0x0000000506007302 */ /* 0x0000a60000040000 */
[----:B------:R-:W-:Y:S01]  /*0bd0*/  FFMA R39, R46, R39, R46 ;  /* 0x000000272e277223 */ /* 0x000fe2000000002e */
[----:B------:R-:W-:Y:S01]  /*0be0*/  MOV R19, RZ ;  /* 0x000000ff00137202 */ /* 0x000fe20000000f00 */
[----:B------:R-:W-:-:S02]  /*0bf0*/  IMAD.MOV.U32 R16, RZ, RZ, RZ ;  /* 0x000000ffff107224 */ /* 0x000fc400078e00ff */
[----:B------:R-:W-:Y:S01]  /*0c00*/  FFMA R4, R25, R4, R38 ;  /* 0x0000000419047223 */ /* 0x000fe20000000026 */
[----:B------:R-:W-:-:S04]  /*0c10*/  PRMT R42, R3, 0x9910, RZ ;  /* 0x00009910032a7816 */ /* 0x000fc800000000ff */
[----:B------:R-:W-:Y:S01]  /*0c20*/  MOV R31, R42 ;  /* 0x0000002a001f7202 */ /* 0x000fe20000000f00 */
[----:B------:R-:W-:Y:S01]  /*0c30*/  FFMA R42, R6, R39, RZ ;  /* 0x00000027062a7223 */ /* 0x000fe200000000ff */
[----:B------:R-:W-:Y:S02]  /*0c40*/  PRMT R7, R0, 0x9910, RZ ;  /* 0x0000991000077816 */ /* 0x000fe400000000ff */
[----:B------:R-:W-:Y:S01]  /*0c50*/  LEA.HI.SX32 R44, R31, R44, 0x11 ;  /* 0x0000002c1f2c7211 */ /* 0x000fe200078f8aff */
[----:B------:R-:W-:Y:S01]  /*0c60*/  FFMA R31, R42, -R5, R6 ;  /* 0x800000052a1f7223 */ /* 0x000fe20000000006 */
[----:B------:R-:W-:Y:S01]  /*0c70*/  LEA.HI.SX32 R7, R7, R30, 0x11 ;  /* 0x0000001e07077211 */ /* 0x000fe200078f8aff */
[----:B------:R-:W-:Y:S01]  /*0c80*/  @P1 IMAD.U32 R19, R43, 0x10000, RZ ;  /* 0x000100002b131824 */ /* 0x000fe200078e00ff */
[----:B------:R-:W-:Y:S01]  /*0c90*/  @P3 SHF.L.U32 R16, R45, 0x10, RZ ;  /* 0x000000102d103819 */ /* 0x000fe200000006ff */
[----:B------:R-:W-:Y:S01]  /*0ca0*/  FFMA R25, R39, R31, R42 ;  /* 0x0000001f27197223 */ /* 0x000fe2000000002a */
[----:B0-----:R-:W-:-:S02]  /*0cb0*/  PRMT R5, R3, 0x5410, R44 ;  /* 0x0000541003057816 */ /* 0x001fc4000000002c */
[----:B------:R-:W-:Y:S01]  /*0cc0*/  PRMT R7, R0, 0x5410, R7 ;  /* 0x0000541000077816 */ /* 0x000fe20000000007 */
[----:B-12---:R-:W-:Y:S06]  /*0cd0*/  @!P2 BRA `(.L_x_1946) ;  /* 0x000000000018a947 */ /* 0x006fec0003800000 */
[----:B------:R-:W0:Y:S01]  /*0ce0*/  LDCU UR27, c[0x0][0xf0c] ;  /* 0x0001e180ff1b77ac */ /* 0x000e220008000800 */
[----:B------:R-:W-:Y:S01]  /*0cf0*/  IMAD.MOV.U32 R3, RZ, RZ, R6 ;  /* 0x000000ffff037224 */ /* 0x000fe200078e0006 */
[----:B------:R-:W-:Y:S02]  /*0d00*/  MOV R38, 0xd30 ;  /* 0x00000d3000267802 */ /* 0x000fe40000000f00 */
[----:B0-----:R-:W-:-:S07]  /*0d10*/  MOV R0, UR27 ;  /* 0x0000001b00007c02 */ /* 0x001fce0008000f00 */
[----:B-----5:R-:W-:Y:S05]  /*0d20*/  CALL.REL.NOINC `($__internal_49_$__cuda_sm3x_div_rn_noftz_f32_slowpath) ;  /* 0x0000003000d87944 */ /* 0x020fea0003c00000 */
[----:B------:R-:W-:-:S07]  /*0d30*/  IMAD.MOV.U32 R25, RZ, RZ, R0 ;  /* 0x000000ffff197224 */ /* 0x000fce00078e0000 */
.L_x_1946:
[----:B------:R-:W-:Y:S05]  /*0d40*/  BSYNC.RECONVERGENT B2 ;  /* 0x0000000000027941 */ /* 0x000fea0003800200 */
.L_x_1945:
        /* <DEDUP_REMOVED lines=14> */
[----:B-----5:R-:W-:Y:S05]  /*0e30*/  CALL.REL.NOINC `($__internal_49_$__cuda_sm3x_div_rn_noftz_f32_slowpath) ;  /* 0x0000003000947944 */ /* 0x020fea0003c00000 */
[----:B------:R-:W-:-:S07]  /*0e40*/  MOV R3, R0 ;  /* 0x0000000000037202 */ /* 0x000fce0000000f00 */
.L_x_1948:
[----:B------:R-:W-:Y:S05]  /*0e50*/  BSYNC.RECONVERGENT B2 ;  /* 0x0000000000027941 */ /* 0x000fea0003800200 */
.L_x_1947:
[----:B------:R-:W-:Y:S01]  /*0e60*/  VIADD R0, R3, 0xf3000000 ;  /* 0xf300000003007836 */ /* 0x000fe20000000000 */
[----:B------:R0:W1:Y:S01]  /*0e70*/  MUFU.RSQ R30, R3 ;  /* 0x00000003001e7308 */ /* 0x0000620000001400 */
[----:B------:R-:W-:Y:S03]  /*0e80*/  BSSY.RECONVERGENT B0, `(.L_x_1949) ;  /* 0x000000a000007945 */ /* 0x000fe60003800200 */
[----:B------:R-:W-:-:S13]  /*0e90*/  ISETP.GT.U32.AND P2, PT, R0, 0x727fffff, PT ;  /* 0x727fffff0000780c */ /* 0x000fda0003f44070 */
[----:B01----:R-:W-:Y:S05]  /*0ea0*/  @!P2 BRA `(.L_x_1950) ;  /* 0x00000000000ca947 */ /* 0x003fea0003800000 */
[----:B------:R-:W-:-:S07]  /*0eb0*/  MOV R0, 0xed0 ;  /* 0x00000ed000007802 */ /* 0x000fce0000000f00 */
[----:B-----5:R-:W-:Y:S05]  /*0ec0*/  CALL.REL.NOINC `($__internal_48_$__cuda_sm20_sqrt_rn_f32_slowpath) ;  /* 0x0000003000187944 */ /* 0x020fea0003c00000 */
[----:B------:R-:W-:Y:S05]  /*0ed0*/  BRA `(.L_x_1951) ;  /* 0x0000000000107947 */ /* 0x000fea0003800000 */
.L_x_1950:
[C---:B------:R-:W-:Y:S01]  /*0ee0*/  FMUL.FTZ R0, R30.reuse, R3 ;  /* 0x000000031e007220 */ /* 0x040fe20000410000 */
[----:B------:R-:W-:-:S03]  /*0ef0*/  FMUL.FTZ R39, R30, 0.5 ;  /* 0x3f0000001e277820 */ /* 0x000fc60000410000 */
[----:B------:R-:W-:-:S04]  /*0f00*/  FFMA R3, -R0, R0, R3 ;  /* 0x0000000000037223 */ /* 0x000fc80000000103 */
[----:B------:R-:W-:-:S07]  /*0f10*/  FFMA R39, R3, R39, R0 ;  /* 0x0000002703277223 */ /* 0x000fce0000000000 */
.L_x_1951:
[----:B------:R-:W-:Y:S05]  /*0f20*/  BSYNC.RECONVERGENT B0 ;  /* 0x0000000000007941 */ /* 0x000fea0003800200 */
.L_x_1949:
        /* <DEDUP_REMOVED lines=13> */
[----:B-----5:R-:W-:Y:S05]  /*1000*/  CALL.REL.NOINC `($__internal_49_$__cuda_sm3x_div_rn_noftz_f32_slowpath) ;  /* 0x0000003000207944 */ /* 0x020fea0003c00000 */
.L_x_1953:
[----:B------:R-:W-:Y:S05]  /*1010*/  BSYNC.RECONVERGENT B2 ;  /* 0x0000000000027941 */ /* 0x000fea0003800200 */
.L_x_1952:
[----:B------:R-:W0:Y:S01]  /*1020*/  LDC.64 R30, c[0x0][0xf08] ;  /* 0x0003c200ff1e7b82 */ /* 0x000e220000000a00 */
[----:B------:R-:W-:Y:S01]  /*1030*/  FMUL R3, R20, UR13 ;  /* 0x0000000d14037c20 */ /* 0x000fe20008400000 */
[----:B------:R-:W-:Y:S01]  /*1040*/  FFMA R0, R9, UR28, R0 ;  /* 0x0000001c09007c23 */ /* 0x000fe20008000000 */
[----:B------:R-:W-:Y:S02]  /*1050*/  BSSY.RECONVERGENT B2, `(.L_x_1954) ;  /* 0x0000014000027945 */ /* 0x000fe40003800200 */
[----:B-----5:R-:W-:Y:S01]  /*1060*/  FFMA R2, R2, UR30, R3 ;  /* 0x0000001e02027c23 */ /* 0x020fe20008000003 */
        /* <DEDUP_REMOVED lines=14> */
[----:B------:R-:W-:Y:S01]  /*1150*/  MOV R38, 0x1180 ;  /* 0x0000118000267802 */ /* 0x000fe20000000f00 */
[----:B0-----:R-:W-:-:S07]  /*1160*/  IMAD.U32 R0, RZ, RZ, UR27 ;  /* 0x0000001bff007e24 */ /* 0x001fce000f8e00ff */
[----:B------:R-:W-:Y:S05]  /*1170*/  CALL.REL.NOINC `($__internal_49_$__cuda_sm3x_div_rn_noftz_f32_slowpath) ;  /* 0x0000002c00c47944 */ /* 0x000fea0003c00000 */
[----:B------:R-:W-:-:S07]  /*1180*/  MOV R20, R0 ;  /* 0x0000000000147202 */ /* 0x000fce0000000f00 */
.L_x_1955:
[----:B------:R-:W-:Y:S05]  /*1190*/  BSYNC.RECONVERGENT B2 ;  /* 0x0000000000027941 */ /* 0x000fea0003800200 */
.L_x_1954:
        /* <DEDUP_REMOVED lines=14> */
[----:B------:R-:W-:Y:S05]  /*1280*/  CALL.REL.NOINC `($__internal_49_$__cuda_sm3x_div_rn_noftz_f32_slowpath) ;  /* 0x0000002c00807944 */ /* 0x000fea0003c00000 */
[----:B------:R-:W-:-:S07]  /*1290*/  IMAD.MOV.U32 R3, RZ, RZ, R0 ;  /* 0x000000ffff037224 */ /* 0x000fce00078e0000 */
.L_x_1957:
[----:B------:R-:W-:Y:S05]  /*12a0*/  BSYNC.RECONVERGENT B2 ;  /* 0x0000000000027941 */ /* 0x000fea0003800200 */
.L_x_1956:
[----:B------:R-:W-:Y:S01]  /*12b0*/  IADD3 R0, PT, PT, R3, -0xd000000, RZ ;  /* 0xf300000003007810 */ /* 0x000fe20007ffe0ff */
[----:B------:R0:W1:Y:S01]  /*12c0*/  MUFU.RSQ R30, R3 ;  /* 0x00000003001e7308 */ /* 0x0000620000001400 */
[----:B------:R-:W-:Y:S02]  /*12d0*/  BSSY.RECONVERGENT B0, `(.L_x_1958) ;  /* 0x000000a000007945 */ /* 0x000fe40003800200 */
[----:B------:R-:W-:-:S13]  /*12e0*/  ISETP.GT.U32.AND P2, PT, R0, 0x727fffff, PT ;  /* 0x727fffff0000780c */ /* 0x000fda0003f44070 */
[----:B0-----:R-:W-:Y:S05]  /*12f0*/  @!P2 BRA `(.L_x_1959) ;  /* 0x00000000000ca947 */ /* 0x001fea0003800000 */
[----:B------:R-:W-:-:S07]  /*1300*/  MOV R0, 0x1320 ;  /* 0x0000132000007802 */ /* 0x000fce0000000f00 */
[----:B-1----:R-:W-:Y:S05]  /*1310*/  CALL.REL.NOINC `($__internal_48_$__cuda_sm20_sqrt_rn_f32_slowpath) ;  /* 0x0000002c00047944 */ /* 0x002fea0003c00000 */
[----:B------:R-:W-:Y:S05]  /*1320*/  BRA `(.L_x_1960) ;  /* 0x0000000000107947 */ /* 0x000fea0003800000 */
.L_x_1959:
[C---:B-1----:R-:W-:Y:S01]  /*1330*/  FMUL.FTZ R0, R30.reuse, R3 ;  /* 0x000000031e007220 */ /* 0x042fe20000410000 */
[----:B------:R-:W-:-:S03]  /*1340*/  FMUL.FTZ R39, R30, 0.5 ;  /* 0x3f0000001e277820 */ /* 0x000fc60000410000 */
[----:B------:R-:W-:-:S04]  /*1350*/  FFMA R3, -R0, R0, R3 ;  /* 0x0000000000037223 */ /* 0x000fc80000000103 */
[----:B------:R-:W-:-:S07]  /*1360*/  FFMA R39, R3, R39, R0 ;  /* 0x0000002703277223 */ /* 0x000fce0000000000 */
.L_x_1960:
[----:B------:R-:W-:Y:S05]  /*1370*/  BSYNC.RECONVERGENT B0 ;  /* 0x0000000000007941 */ /* 0x000fea0003800200 */
.L_x_1958:
        /* <DEDUP_REMOVED lines=13> */
[----:B------:R-:W-:Y:S05]  /*1450*/  CALL.REL.NOINC `($__internal_49_$__cuda_sm3x_div_rn_noftz_f32_slowpath) ;  /* 0x0000002c000c7944 */ /* 0x000fea0003c00000 */
.L_x_1962:
[----:B------:R-:W-:Y:S05]  /*1460*/  BSYNC.RECONVERGENT B2 ;  /* 0x0000000000027941 */ /* 0x000fea0003800200 */
.L_x_1961:
[----:B------:R-:W0:Y:S01]  /*1470*/  LDC.64 R30, c[0x0][0xf08] ;  /* 0x0003c200ff1e7b82 */ /* 0x000e220000000a00 */
[----:B------:R-:W-:Y:S01]  /*1480*/  FMUL R3, R19, UR13 ;  /* 0x0000000d13037c20 */ /* 0x000fe20008400000 */
[----:B------:R-:W-:Y:S03]  /*1490*/  BSSY.RECONVERGENT B2, `(.L_x_1963) ;  /* 0x0000015000027945 */ /* 0x000fe60003800200 */
[----:B------:R-:W-:Y:S01]  /*14a0*/  FFMA R18, R18, UR30, R3 ;  /* 0x0000001e12127c23 */ /* 0x000fe20008000003 */
[----:B0-----:R-:W0:Y:S08]  /*14b0*/  MUFU.RCP R20, R31 ;  /* 0x0000001f00147308 */ /* 0x001e300000001000 */
[----:B------:R-:W1:Y:S01]  /*14c0*/  FCHK P2, R18, R31 ;  /* 0x0000001f12007302 */ /* 0x000e620000040000 */
[----:B0-----:R-:W-:-:S04]  /*14d0*/  FFMA R25, R20, -R31, 1 ;  /* 0x3f80000014197423 */ /* 0x001fc8000000081f */
[----:B------:R-:W-:Y:S01]  /*14e0*/  FFMA R3, R20, R25, R20 ;  /* 0x0000001914037223 */ /* 0x000fe20000000014 */
[----:B------:R-:W-:Y:S01]  /*14f0*/  FMUL R20, R19, UR24 ;  /* 0x0000001813147c20 */ /* 0x000fe20008400000 */
[----:B------:R-:W-:Y:S02]  /*1500*/  FFMA R25, R8, UR28, R0 ;  /* 0x0000001c08197c23 */ /* 0x000fe40008000000 */
        /* <DEDUP_REMOVED lines=13> */
.L_x_1964:
[----:B------:R-:W-:Y:S05]  /*15e0*/  BSYNC.RECONVERGENT B2 ;  /* 0x0000000000027941 */ /* 0x000fea0003800200 */
.L_x_1963:
        /* <DEDUP_REMOVED lines=16> */
.L_x_1966:
[----:B------:R-:W-:Y:S05]  /*16f0*/  BSYNC.RECONVERGENT B2 ;  /* 0x0000000000027941 */ /* 0x000fea0003800200 */
.L_x_1965:
[----:B------:R-:W-:Y:S01]  /*1700*/  VIADD R0, R3, 0xf3000000 ;  /* 0xf300000003007836 */ /* 0x000fe20000000000 */
[----:B------:R0:W1:Y:S01]  /*1710*/  MUFU.RSQ R20, R3 ;  /* 0x0000000300147308 */ /* 0x0000620000001400 */
[----:B------:R-:W-:Y:S03]  /*1720*/  BSSY.RECONVERGENT B0, `(.L_x_1967) ;  /* 0x000000a000007945 */ /* 0x000fe60003800200 */
[----:B------:R-:W-:-:S13]  /*1730*/  ISETP.GT.U32.AND P2, PT, R0, 0x727fffff, PT ;  /* 0x727fffff0000780c */ /* 0x000fda0003f44070 */
[----:B01----:R-:W-:Y:S05]  /*1740*/  @!P2 BRA `(.L_x_1968) ;  /* 0x00000000000ca947 */ /* 0x003fea0003800000 */
[----:B------:R-:W-:-:S07]  /*1750*/  MOV R0, 0x1770 ;  /* 0x0000177000007802 */ /* 0x000fce0000000f00 */
[----:B------:R-:W-:Y:S05]  /*1760*/  CALL.REL.NOINC `($__internal_48_$__cuda_sm20_sqrt_rn_f32_slowpath) ;  /* 0x0000002400f07944 */ /* 0x000fea0003c00000 */
[----:B------:R-:W-:Y:S05]  /*1770*/  BRA `(.L_x_1969) ;  /* 0x0000000000107947 */ /* 0x000fea0003800000 */
.L_x_1968:
[C---:B------:R-:W-:Y:S01]  /*1780*/  FMUL.FTZ R0, R20.reuse, R3 ;  /* 0x0000000314007220 */ /* 0x040fe20000410000 */
[----:B------:R-:W-:-:S03]  /*1790*/  FMUL.FTZ R39, R20, 0.5 ;  /* 0x3f00000014277820 */ /* 0x000fc60000410000 */
[----:B------:R-:W-:-:S04]  /*17a0*/  FFMA R3, -R0, R0, R3 ;  /* 0x0000000000037223 */ /* 0x000fc80000000103 */
[----:B------:R-:W-:-:S07]  /*17b0*/  FFMA R39, R3, R39, R0 ;  /* 0x0000002703277223 */ /* 0x000fce0000000000 */
.L_x_1969:
[----:B------:R-:W-:Y:S05]  /*17c0*/  BSYNC.RECONVERGENT B0 ;  /* 0x0000000000007941 */ /* 0x000fea0003800200 */
.L_x_1967:
        /* <DEDUP_REMOVED lines=13> */
[----:B------:R-:W-:Y:S05]  /*18a0*/  CALL.REL.NOINC `($__internal_49_$__cuda_sm3x_div_rn_noftz_f32_slowpath) ;  /* 0x0000002400f87944 */ /* 0x000fea0003c00000 */
.L_x_1971:
[----:B------:R-:W-:Y:S05]  /*18b0*/  BSYNC.RECONVERGENT B2 ;  /* 0x0000000000027941 */ /* 0x000fea0003800200 */
.L_x_1970:
        /* <DEDUP_REMOVED lines=23> */
.L_x_1973:
[----:B------:R-:W-:Y:S05]  /*1a30*/  BSYNC.RECONVERGENT B2 ;  /* 0x0000000000027941 */ /* 0x000fea0003800200 */
.L_x_1972:
        /* <DEDUP_REMOVED lines=16> */
.L_x_1975:
[----:B------:R-:W-:Y:S05]  /*1b40*/  BSYNC.RECONVERGENT B2 ;  /* 0x0000000000027941 */ /* 0x000fea0003800200 */
.L_x_1974:
        /* <DEDUP_REMOVED lines=8> */
.L_x_1977:
[C---:B-1----:R-:W-:Y:S01]  /*1bd0*/  FMUL.FTZ R0, R20.reuse, R3 ;  /* 0x0000000314007220 */ /* 0x042fe20000410000 */
[----:B------:R-:W-:-:S03]  /*1be0*/  FMUL.FTZ R39, R20, 0.5 ;  /* 0x3f00000014277820 */ /* 0x000fc60000410000 */
[----:B------:R-:W-:-:S04]  /*1bf0*/  FFMA R3, -R0, R0, R3 ;  /* 0x0000000000037223 */ /* 0x000fc80000000103 */
[----:B------:R-:W-:-:S07]  /*1c00*/  FFMA R39, R3, R39, R0 ;  /* 0x0000002703277223 */ /* 0x000fce0000000000 */
.L_x_1978:
[----:B------:R-:W-:Y:S05]  /*1c10*/  BSYNC.RECONVERGENT B0 ;  /* 0x0000000000007941 */ /* 0x000fea0003800200 */
.L_x_1976:
        /* <DEDUP_REMOVED lines=14> */
.L_x_1980:
[----:B------:R-:W-:Y:S05]  /*1d00*/  BSYNC.RECONVERGENT B2 ;  /* 0x0000000000027941 */ /* 0x000fea0003800200 */
.L_x_1979:
[----:B------:R-:W-:Y:S01]  /*1d10*/  IMAD.U32 R16, RZ, RZ, UR11 ;  /* 0x0000000bff107e24 */ /* 0x000fe2000f8e00ff */
[----:B------:R-:W-:Y:S01]  /*1d20*/  ISETP.LT.U32.AND P2, PT, R22, UR10, PT ;  /* 0x0000000a16007c0c */ /* 0x000fe2000bf41070 */
[----:B------:R-:W-:Y:S01]  /*1d30*/  BSSY.RECONVERGENT B0, `(.L_x_1981) ;  /* 0x0000017000007945 */ /* 0x000fe20003800200 */
[----:B------:R-:W-:Y:S02]  /*1d40*/  FFMA R0, R5, UR28, R0 ;  /* 0x0000001c05007c23 */ /* 0x000fe40008000000 */
[----:B------:R-:W-:Y:S01]  /*1d50*/  ISETP.GT.AND.EX P2, PT, R16, R11, PT, P2 ;  /* 0x0000000b1000720c */ /* 0x000fe20003f44320 */
[----:B------:R-:W-:-:S12]  /*1d60*/  @!P0 BRA `(.L_x_1982) ;  /* 0x00000000004c8947 */ /* 0x000fd80003800000 */
[C---:B------:R-:W-:Y:S01]  /*1d70*/  SHF.L.U32 R30, R15.reuse, 0x1, RZ ;  /* 0x000000010f1e7819 */ /* 0x040fe200000006ff */
[C---:B------:R-:W-:Y:S01]  /*1d80*/  IMAD.SHL.U32 R42, R15.reuse, 0x4, RZ ;  /* 0x000000040f2a7824 */ /* 0x040fe200078e00ff */
[----:B------:R-:W-:Y:S02]  /*1d90*/  SHF.L.U64.HI R11, R15, 0x1, R12 ;  /* 0x000000010f0b7819 */ /* 0x000fe4000001020c */
[C---:B------:R-:W-:Y:S02]  /*1da0*/  IADD3 R44, P0, PT, R30.reuse, UR8, RZ ;  /* 0x000000081e2c7c10 */ /* 0x040fe4000ff1e0ff */
[C---:B------:R-:W-:Y:S02]  /*1db0*/  PRMT R3, R9.reuse, 0x7632, R3 ;  /* 0x0000763209037816 */ /* 0x040fe40000000003 */
[----:B------:R-:W-:Y:S02]  /*1dc0*/  LOP3.LUT R16, R9, 0xffff, RZ, 0xc0, !PT ;  /* 0x0000ffff09107812 */ /* 0x000fe400078ec0ff */
[----:B------:R-:W-:-:S02]  /*1dd0*/  IADD3 R30, P3, PT, R30, UR20, RZ ;  /* 0x000000141e1e7c10 */ /* 0x000fc4000ff7e0ff */
[----:B------:R-:W-:Y:S02]  /*1de0*/  SHF.L.U64.HI R12, R15, 0x2, R12 ;  /* 0x000000020f0c7819 */ /* 0x000fe4000001020c */
[C---:B------:R-:W-:Y:S02]  /*1df0*/  IADD3 R38, P4, PT, R42.reuse, UR22, RZ ;  /* 0x000000162a267c10 */ /* 0x040fe4000ff9e0ff */
[----:B------:R-:W-:Y:S02]  /*1e00*/  IADD3 R42, P5, PT, R42, UR6, RZ ;  /* 0x000000062a2a7c10 */ /* 0x000fe4000ffbe0ff */
[C---:B------:R-:W-:Y:S02]  /*1e10*/  IADD3.X R45, PT, PT, R11.reuse, UR9, RZ, P0, !PT ;  /* 0x000000090b2d7c10 */ /* 0x040fe400087fe4ff */
[----:B------:R-:W-:Y:S02]  /*1e20*/  LEA.HI R3, R16, R3, RZ, 0x11 ;  /* 0x0000000310037211 */ /* 0x000fe400078f88ff */
[----:B------:R-:W-:Y:S01]  /*1e30*/  IADD3.X R31, PT, PT, R11, UR21, RZ, P3, !PT ;  /* 0x000000150b1f7c10 */ /* 0x000fe20009ffe4ff */
[----:B------:R0:W-:Y:S01]  /*1e40*/  STG.E.U16 desc[UR18][R44.64], R9 ;  /* 0x000000092c007986 */ /* 0x0001e2000c101512 */
[----:B------:R-:W-:-:S02]  /*1e50*/  IADD3.X R39, PT, PT, R12, UR23, RZ, P4, !PT ;  /* 0x000000170c277c10 */ /* 0x000fc4000a7fe4ff */
[----:B------:R-:W-:Y:S01]  /*1e60*/  IADD3.X R43, PT, PT, R12, UR7, RZ, P5, !PT ;  /* 0x000000070c2b7c10 */ /* 0x000fe2000affe4ff */
[----:B------:R0:W-:Y:S04]  /*1e70*/  STG.E.U16 desc[UR18][R30.64], R3 ;  /* 0x000000031e007986 */ /* 0x0001e8000c101512 */
[----:B------:R0:W-:Y:S04]  /*1e80*/  STG.E desc[UR18][R38.64], R6 ;  /* 0x0000000626007986 */ /* 0x0001e8000c101912 */
[----:B------:R0:W-:Y:S02]  /*1e90*/  STG.E desc[UR18][R42.64], R4 ;  /* 0x000000042a007986 */ /* 0x0001e4000c101912 */
.L_x_1982:
[----:B------:R-:W-:Y:S05]  /*1ea0*/  BSYNC.RECONVERGENT B0 ;  /* 0x0000000000007941 */ /* 0x000fea0003800200 */
.L_x_1981:
[----:B------:R-:W-:Y:S04]  /*1eb0*/  BSSY.RECONVERGENT B0, `(.L_x_1983) ;  /* 0x000000f000007945 */ /* 0x000fe80003800200 */
[----:B------:R-:W-:Y:S05]  /*1ec0*/  @!P2 BRA `(.L_x_1984) ;  /* 0x000000000034a947 */ /* 0x000fea0003800000 */
[----:B0-----:R-:W-:Y:S01]  /*1ed0*/  HFMA2 R31, -RZ, RZ, 0, 1.1920928955078125e-07 ;  /* 0x00000002ff1f7431 */ /* 0x001fe200000001ff */
[C---:B------:R-:W-:Y:S01]  /*1ee0*/  PRMT R3, R8.reuse, 0x7632, R3 ;  /* 0x0000763208037816 */ /* 0x040fe20000000003 */
[----:B------:R-:W-:Y:S01]  /*1ef0*/  IMAD.MOV.U32 R39, RZ, RZ, 0x2 ;  /* 0x00000002ff277424 */ /* 0x000fe200078e00ff */
[----:B------:R-:W-:Y:S02]  /*1f00*/  LOP3.LUT R4, R8, 0xffff, RZ, 0xc0, !PT ;  /* 0x0000ffff08047812 */ /* 0x000fe400078ec0ff */
[----:B------:R-:W-:Y:S01]  /*1f10*/  MOV R43, 0x4 ;  /* 0x00000004002b7802 */ /* 0x000fe20000000f00 */
[----:B------:R-:W-:Y:S01]  /*1f20*/  IMAD.WIDE R38, R22, R39, UR20 ;  /* 0x0000001416267e25 */ /* 0x000fe2000f8e0227 */
[----:B------:R-:W-:-:S03]  /*1f30*/  LEA.HI R3, R4, R3, RZ, 0x11 ;  /* 0x0000000304037211 */ /* 0x000fc600078f88ff */
[----:B------:R-:W-:-:S04]  /*1f40*/  IMAD.WIDE R30, R22, R31, UR8 ;  /* 0x00000008161e7e25 */ /* 0x000fc8000f8e021f */
[----:B------:R-:W-:Y:S01]  /*1f50*/  IMAD.WIDE R42, R22, R43, UR22 ;  /* 0x00000016162a7e25 */ /* 0x000fe2000f8e022b */
[----:B------:R1:W-:Y:S04]  /*1f60*/  STG.E.U16 desc[UR18][R30.64], R8 ;  /* 0x000000081e007986 */ /* 0x0003e8000c101512 */
[----:B------:R1:W-:Y:S04]  /*1f70*/  STG.E.U16 desc[UR18][R38.64], R3 ;  /* 0x0000000326007986 */ /* 0x0003e8000c101512 */
[----:B------:R1:W-:Y:S04]  /*1f80*/  STG.E desc[UR18][R42.64], R2 ;  /* 0x000000022a007986 */ /* 0x0003e8000c101912 */
[----:B------:R1:W-:Y:S02]  /*1f90*/  STG.E desc[UR18][R40.64], R21 ;  /* 0x0000001528007986 */ /* 0x0003e4000c101912 */
.L_x_1984:
[----:B------:R-:W-:Y:S05]  /*1fa0*/  BSYNC.RECONVERGENT B0 ;  /* 0x0000000000007941 */ /* 0x000fea0003800200 */
.L_x_1983:
[----:B------:R-:W-:Y:S01]  /*1fb0*/  BSSY.RECONVERGENT B0, `(.L_x_1985) ;  /* 0x0000010000007945 */ /* 0x000fe20003800200 */
[----:B------:R-:W-:-:S03]  /*1fc0*/  FFMA R19, -R0, UR29, R5 ;  /* 0x0000001d00137c23 */ /* 0x000fc60008000105 */
[----:B------:R-:W-:Y:S05]  /*1fd0*/  @!P1 BRA `(.L_x_1986) ;  /* 0x0000000000349947 */ /* 0x000fea0003800000 */
[----:B------:R-:W-:Y:S01]  /*1fe0*/  HFMA2 R5, -RZ, RZ, 0, 2.384185791015625e-07 ;  /* 0x00000004ff057431 */ /* 0x000fe200000001ff */
[C---:B------:R-:W-:Y:S01]  /*1ff0*/  PRMT R0, R7.reuse, 0x7632, R0 ;  /* 0x0000763207007816 */ /* 0x040fe20000000000 */
[----:B01----:R-:W-:Y:S01]  /*2000*/  IMAD.MOV.U32 R3, RZ, RZ, 0x2 ;  /* 0x00000002ff037424 */ /* 0x003fe200078e00ff */
[----:B------:R-:W-:Y:S01]  /*2010*/  LOP3.LUT R11, R7, 0xffff, RZ, 0xc0, !PT ;  /* 0x0000ffff070b7812 */ /* 0x000fe200078ec0ff */
[----:B------:R-:W-:Y:S01]  /*2020*/  IMAD.MOV.U32 R9, RZ, RZ, 0x4 ;  /* 0x00000004ff097424 */ /* 0x000fe200078e00ff */
[----:B------:R2:W-:Y:S01]  /*2030*/  STG.E.U16 desc[UR18][R36.64], R7 ;  /* 0x0000000724007986 */ /* 0x0005e2000c101512 */
[----:B------:R-:W-:Y:S01]  /*2040*/  IMAD.WIDE R2, R24, R3, UR20 ;  /* 0x0000001418027e25 */ /* 0x000fe2000f8e0203 */
[----:B------:R-:W-:-:S03]  /*2050*/  LEA.HI R11, R11, R0, RZ, 0x11 ;  /* 0x000000000b0b7211 */ /* 0x000fc600078f88ff */
[C---:B------:R-:W-:Y:S02]  /*2060*/  IMAD.WIDE R4, R24.reuse, R5, UR22 ;  /* 0x0000001618047e25 */ /* 0x040fe4000f8e0205 */
[----:B------:R2:W-:Y:S02]  /*2070*/  STG.E.U16 desc[UR18][R2.64], R11 ;  /* 0x0000000b02007986 */ /* 0x0005e4000c101512 */
[----:B------:R-:W-:Y:S02]  /*2080*/  IMAD.WIDE R8, R24, R9, UR6 ;  /* 0x0000000618087e25 */ /* 0x000fe4000f8e0209 */
[----:B------:R2:W-:Y:S04]  /*2090*/  STG.E desc[UR18][R4.64], R18 ;  /* 0x0000001204007986 */ /* 0x0005e8000c101912 */
[----:B------:R2:W-:Y:S02]  /*20a0*/  STG.E desc[UR18][R8.64], R17 ;  /* 0x0000001108007986 */ /* 0x0005e4000c101912 */
.L_x_1986:
[----:B------:R-:W-:Y:S05]  /*20b0*/  BSYNC.RECONVERGENT B0 ;  /* 0x0000000000007941 */ /* 0x000fea0003800200 */
.L_x_1985:
[----:B------:R-:W-:Y:S01]  /*20c0*/  ISETP.LT.U32.AND P0, PT, R23, UR10, PT ;  /* 0x0000000a17007c0c */ /* 0x000fe2000bf01070 */
[----:B------:R-:W-:Y:S01]  /*20d0*/  UIADD3 UR4, UP0, UPT, UR26, UR4, URZ ;  /* 0x000000041a047290 */ /* 0x000fe2000ff1e0ff */
[----:B012---:R-:W-:Y:S01]  /*20e0*/  MOV R3, UR11 ;  /* 0x0000000b00037c02 */ /* 0x007fe20008000f00 */
[----:B------:R-:W-:Y:S01]  /*20f0*/  VIADD R24, R24, UR26 ;  /* 0x0000001a18187c36 */ /* 0x000fe20008000000 */
[----:B------:R-:W-:Y:S01]  /*2100*/  IADD3 R15, PT, PT, R15, UR26, RZ ;  /* 0x0000001a0f0f7c10 */ /* 0x000fe2000fffe0ff */
[----:B------:R-:W-:Y:S01]  /*2110*/  UIADD3.X UR5, UPT, UPT, URZ, UR5, URZ, UP0, !UPT ;  /* 0x00000005ff057290 */ /* 0x000fe200087fe4ff */
[----:B------:R-:W-:Y:S01]  /*2120*/  ISETP.GT.AND.EX P0, PT, R3, R10, PT, P0 ;  /* 0x0000000a0300720c */ /* 0x000fe20003f04300 */
[----:B------:R-:W-:Y:S01]  /*2130*/  UISETP.GE.U32.AND UP0, UPT, UR4, UR10, UPT ;  /* 0x0000000a0400728c */ /* 0x000fe2000bf06070 */
[----:B------:R-:W-:Y:S02]  /*2140*/  IADD3 R22, PT, PT, R22, UR26, RZ ;  /* 0x0000001a16167c10 */ /* 0x000fe4000fffe0ff */
[----:B------:R-:W-:Y:S01]  /*2150*/  IADD3 R23, PT, PT, R23, UR26, RZ ;  /* 0x0000001a17177c10 */ /* 0x000fe2000fffe0ff */
[----:B------:R-:W-:-:S08]  /*2160*/  UISETP.GE.AND.EX UP0, UPT, UR5, UR11, UPT, UP0 ;  /* 0x0000000b0500728c */ /* 0x000fd0000bf06300 */
[C---:B------:R-:W-:Y:S01]  /*2170*/  @P0 PRMT R0, R19.reuse, 0x7632, R0 ;  /* 0x0000763213000816 */ /* 0x040fe20000000000 */
[----:B------:R0:W-:Y:S01]  /*2180*/  @P0 STG.E.U16 desc[UR18][R26.64], R19 ;  /* 0x000000131a000986 */ /* 0x0001e2000c101512 */
[----:B------:R-:W-:-:S04]  /*2190*/  @P0 LOP3.LUT R3, R19, 0xffff, RZ, 0xc0, !PT ;  /* 0x0000ffff13030812 */ /* 0x000fc800078ec0ff */
[----:B------:R-:W-:-:S05]  /*21a0*/  @P0 LEA.HI R3, R3, R0, RZ, 0x11 ;  /* 0x0000000003030211 */ /* 0x000fca00078f88ff */
[----:B------:R0:W-:Y:S04]  /*21b0*/  @P0 STG.E.U16 desc[UR18][R28.64], R3 ;  /* 0x000000031c000986 */ /* 0x0001e8000c101512 */
[----:B------:R0:W-:Y:S04]  /*21c0*/  @P0 STG.E desc[UR18][R34.64], R14 ;  /* 0x0000000e22000986 */ /* 0x0001e8000c101912 */
[----:B------:R0:W-:Y:S01]  /*21d0*/  @P0 STG.E desc[UR18][R32.64], R13 ;  /* 0x0000000d20000986 */ /* 0x0001e2000c101912 */
[----:B------:R-:W-:Y:S05]  /*21e0*/  BRA.U !UP0, `(.L_x_1987) ;  /* 0xffffffe108a07547 */ /* 0x000fea000b83ffff */
[----:B------:R-:W-:Y:S05]  /*21f0*/  EXIT ;  /* 0x000000000000794d */ /* 0x000fea0003800000 */
.L_x_1944:
[----:B------:R-:W1:Y:S01]  /*2200*/  LDC R0, c[0x0][0x360] ;  /* 0x0000d800ff007b82 */ /* 0x000e620000000800 */
[----:B------:R-:W-:Y:S01]  /*2210*/  VIADD R13, R15, UR27 ;  /* 0x0000001b0f0d7c36 */ /* 0x000fe20008000000 */
[----:B------:R-:W2:Y:S01]  /*2220*/  LDCU UR30, c[0x0][0xf04] ;  /* 0x0001e080ff1e77ac */ /* 0x000ea20008000800 */
[----:B------:R-:W3:Y:S01]  /*2230*/  LDCU UR28, c[0x0][0xf14] ;  /* 0x0001e280ff1c77ac */ /* 0x000ee20008000800 */
[----:B------:R-:W4:Y:S01]  /*2240*/  LDCU UR25, c[0x0][0xf20] ;  /* 0x0001e400ff1977ac */ /* 0x000f220008000800 */
[----:B------:R-:W0:Y:S01]  /*2250*/  LDCU UR29, c[0x0][0xf18] ;  /* 0x0001e300ff1d77ac */ /* 0x000e220008000800 */
[----:B------:R-:W-:Y:S01]  /*2260*/  UMOV UR4, URZ ;  /* 0x000000ff00047c82 */ /* 0x000fe20008000000 */
[----:B------:R-:W-:Y:S01]  /*2270*/  UMOV UR5, URZ ;  /* 0x000000ff00057c82 */ /* 0x000fe20008000000 */
[C---:B-1----:R-:W-:Y:S01]  /*2280*/  LEA R12, R0.reuse, R15, 0x1 ;  /* 0x0000000f000c7211 */ /* 0x042fe200078e08ff */
[----:B0-234-:R-:W-:-:S07]  /*2290*/  IMAD R11, R0, 0x3, R15 ;  /* 0x00000003000b7824 */ /* 0x01dfce00078e020f */
.L_x_2026:
[----:B------:R-:W-:Y:S02]  /*22a0*/  ISETP.LT.U32.AND P0, PT, R15, UR10, PT ;  /* 0x0000000a0f007c0c */ /* 0x000fe4000bf01070 */
[----:B------:R-:W-:Y:S02]  /*22b0*/  SHF.R.S32.HI R10, RZ, 0x1f, R15 ;  /* 0x0000001fff0a7819 */ /* 0x000fe4000001140f */
[----:B0-----:R-:W-:Y:S01]  /*22c0*/  MOV R3, UR11 ;  /* 0x0000000b00037c02 */ /* 0x001fe20008000f00 */
[----:B------:R-:W-:Y:S01]  /*22d0*/  IMAD.MOV.U32 R2, RZ, RZ, 0x2 ;  /* 0x00000002ff027424 */ /* 0x000fe200078e00ff */
[----:B------:R-:W-:Y:S02]  /*22e0*/  ISETP.LT.U32.AND P1, PT, R12, UR10, PT ;  /* 0x0000000a0c007c0c */ /* 0x000fe4000bf21070 */
[----:B------:R-:W-:Y:S01]  /*22f0*/  ISETP.GT.AND.EX P0, PT, R3, R10, PT, P0 ;  /* 0x0000000a0300720c */ /* 0x000fe20003f04300 */
[----:B------:R-:W-:Y:S01]  /*2300*/  HFMA2 R6, -RZ, RZ, 0, 1.1920928955078125e-07 ;  /* 0x00000002ff067431 */ /* 0x000fe200000001ff */
[----:B------:R-:W-:Y:S01]  /*2310*/  PRMT R42, RZ, 0x7610, R42 ;  /* 0x00007610ff2a7816 */ /* 0x000fe2000000002a */
[----:B------:R-:W-:Y:S01]  /*2320*/  IMAD.WIDE R2, R15, R2, UR8 ;  /* 0x000000080f027e25 */ /* 0x000fe2000f8e0202 */
[----:B------:R-:W-:-:S02]  /*2330*/  SHF.R.S32.HI R20, RZ, 0x1f, R12 ;  /* 0x0000001fff147819 */ /* 0x000fc4000001140c */
[----:B------:R-:W-:Y:S02]  /*2340*/  MOV R7, UR11 ;  /* 0x0000000b00077c02 */ /* 0x000fe40008000f00 */
[----:B------:R-:W-:Y:S02]  /*2350*/  PRMT R14, RZ, 0x7610, R14 ;  /* 0x00007610ff0e7816 */ /* 0x000fe4000000000e */
[----:B------:R-:W-:-:S03]  /*2360*/  ISETP.GT.AND.EX P1, PT, R7, R20, PT, P1 ;  /* 0x000000140700720c */ /* 0x000fc60003f24310 */
[C---:B------:R-:W-:Y:S01]  /*2370*/  @P0 IADD3 R0, P2, PT, R15.reuse, UR14, RZ ;  /* 0x0000000e0f000c10 */ /* 0x040fe2000ff5e0ff */
[----:B------:R-:W-:Y:S01]  /*2380*/  IMAD.WIDE R6, R15, R6, UR20 ;  /* 0x000000140f067e25 */ /* 0x000fe2000f8e0206 */
[----:B------:R0:W2:Y:S02]  /*2390*/  @P0 LDG.E.U16 R42, desc[UR18][R2.64] ;  /* 0x00000012022a0981 */ /* 0x0000a4000c1e1500 */
[----:B------:R-:W-:Y:S02]  /*23a0*/  @P0 IADD3.X R5, PT, PT, R10, UR12, RZ, P2, !PT ;  /* 0x0000000c0a050c10 */ /* 0x000fe400097fe4ff */
[C---:B------:R-:W-:Y:S01]  /*23b0*/  @P0 LEA R4, P2, R0.reuse, UR16, 0x1 ;  /* 0x0000001000040c11 */ /* 0x040fe2000f8408ff */
[----:B------:R-:W3:Y:S03]  /*23c0*/  @P0 LDG.E.U16 R14, desc[UR18][R6.64] ;  /* 0x00000012060e0981 */ /* 0x000ee6000c1e1500 */
[----:B------:R-:W-:-:S05]  /*23d0*/  @P0 LEA.HI.X R5, R0, UR17, R5, 0x1, P2 ;  /* 0x0000001100050c11 */ /* 0x000fca00090f0c05 */
[----:B------:R1:W4:Y:S01]  /*23e0*/  @P0 LDG.E.U16 R46, desc[UR18][R4.64] ;  /* 0x00000012042e0981 */ /* 0x000322000c1e1500 */
[----:B------:R-:W-:Y:S01]  /*23f0*/  IMAD.U32 R0, RZ, RZ, UR11 ;  /* 0x0000000bff007e24 */ /* 0x000fe2000f8e00ff */
[----:B------:R-:W-:Y:S01]  /*2400*/  ISETP.LT.U32.AND P3, PT, R13, UR10, PT ;  /* 0x0000000a0d007c0c */ /* 0x000fe2000bf61070 */
[----:B0-----:R-:W-:Y:S01]  /*2410*/  HFMA2 R2, -RZ, RZ, 0, 0 ;  /* 0x00000000ff027431 */ /* 0x001fe200000001ff */
[----:B------:R-:W-:Y:S02]  /*2420*/  ISETP.LT.U32.AND P2, PT, R11, UR10, PT ;  /* 0x0000000a0b007c0c */ /* 0x000fe4000bf41070 */
[----:B------:R-:W-:Y:S02]  /*2430*/  SHF.R.S32.HI R9, RZ, 0x1f, R13 ;  /* 0x0000001fff097819 */ /* 0x000fe4000001140d */
[----:B------:R-:W-:Y:S02]  /*2440*/  SHF.R.S32.HI R8, RZ, 0x1f, R11 ;  /* 0x0000001fff087819 */ /* 0x000fe4000001140b */
[----:B------:R-:W-:-:S02]  /*2450*/  MOV R17, UR11 ;  /* 0x0000000b00117c02 */ /* 0x000fc40008000f00 */
[----:B------:R-:W-:Y:S01]  /*2460*/  MOV R16, 0x4 ;  /* 0x0000000400107802 */ /* 0x000fe20000000f00 */
[----:B------:R-:W-:Y:S01]  /*2470*/  IMAD.MOV.U32 R18, RZ, RZ, 0x4 ;  /* 0x00000004ff127424 */ /* 0x000fe200078e00ff */
[----:B------:R-:W-:Y:S02]  /*2480*/  ISETP.GT.AND.EX P3, PT, R0, R9, PT, P3 ;  /* 0x000000090000720c */ /* 0x000fe40003f64330 */
[----:B------:R-:W-:Y:S01]  /*2490*/  ISETP.GT.AND.EX P2, PT, R17, R8, PT, P2 ;  /* 0x000000081100720c */ /* 0x000fe20003f44320 */
[C---:B------:R-:W-:Y:S01]  /*24a0*/  IMAD.WIDE R16, R15.reuse, R16, UR22 ;  /* 0x000000160f107e25 */ /* 0x040fe2000f8e0210 */
[----:B------:R-:W-:Y:S02]  /*24b0*/  @P1 IADD3 R0, P4, PT, R12, UR14, RZ ;  /* 0x0000000e0c001c10 */ /* 0x000fe4000ff9e0ff */
[----:B------:R-:W-:Y:S01]  /*24c0*/  MOV R47, RZ ;  /* 0x000000ff002f7202 */ /* 0x000fe20000000f00 */
[----:B------:R-:W-:Y:S01]  /*24d0*/  IMAD.WIDE R18, R15, R18, UR6 ;  /* 0x000000060f127e25 */ /* 0x000fe2000f8e0212 */
[----:B------:R-:W4:Y:S01]  /*24e0*/  @P0 LDG.E R2, desc[UR18][R16.64] ;  /* 0x0000001210020981 */ /* 0x000f22000c1e1900 */
[----:B------:R-:W-:-:S02]  /*24f0*/  @P1 IADD3.X R3, PT, PT, R20, UR12, RZ, P4, !PT ;  /* 0x0000000c14031c10 */ /* 0x000fc4000a7fe4ff */
[C---:B------:R-:W-:Y:S01]  /*2500*/  @P1 LEA R44, P4, R0.reuse, UR16, 0x1 ;  /* 0x00000010002c1c11 */ /* 0x040fe2000f8808ff */
[----:B------:R-:W4:Y:S03]  /*2510*/  @P0 LDG.E R47, desc[UR18][R18.64] ;  /* 0x00000012122f0981 */ /* 0x000f26000c1e1900 */
[----:B------:R-:W-:Y:S02]  /*2520*/  @P1 LEA.HI.X R45, R0, UR17, R3, 0x1, P4 ;  /* 0x00000011002d1c11 */ /* 0x000fe4000a0f0c03 */
[----:B-1----:R-:W-:Y:S01]  /*2530*/  @P3 IADD3 R5, P4, PT, R13, UR14, RZ ;  /* 0x0000000e0d053c10 */ /* 0x002fe2000ff9e0ff */
[----:B------:R-:W-:Y:S01]  /*2540*/  HFMA2 R23, -RZ, RZ, 0, 1.1920928955078125e-07 ;  /* 0x00000002ff177431 */ /* 0x000fe200000001ff */
[----:B------:R-:W-:Y:S01]  /*2550*/  MOV R34, 0x2 ;  /* 0x0000000200227802 */ /* 0x000fe20000000f00 */
[----:B------:R-:W-:Y:S01]  /*2560*/  HFMA2 R30, -RZ, RZ, 0, 1.1920928955078125e-07 ;  /* 0x00000002ff1e7431 */ /* 0x000fe200000001ff */
[----:B------:R-:W-:Y:S01]  /*2570*/  @P3 IADD3.X R24, PT, PT, R9, UR12, RZ, P4, !PT ;  /* 0x0000000c09183c10 */ /* 0x000fe2000a7fe4ff */
[----:B------:R-:W4:Y:S01]  /*2580*/  @P1 LDG.E.U16 R44, desc[UR18][R44.64] ;  /* 0x000000122c2c1981 */ /* 0x000f22000c1e1500 */
[----:B------:R-:W-:-:S04]  /*2590*/  @P3 LEA R38, P4, R5, UR16, 0x1 ;  /* 0x0000001005263c11 */ /* 0x000fc8000f8808ff */
[----:B------:R-:W-:Y:S01]  /*25a0*/  @P3 LEA.HI.X R39, R5, UR17, R24, 0x1, P4 ;  /* 0x0000001105273c11 */ /* 0x000fe2000a0f0c18 */
[----:B------:R-:W-:Y:S01]  /*25b0*/  HFMA2 R28, -RZ, RZ, 0, 1.1920928955078125e-07 ;  /* 0x00000002ff1c7431 */ /* 0x000fe200000001ff */
[----:B------:R-:W-:Y:S01]  /*25c0*/  PRMT R37, RZ, 0x7610, R37 ;  /* 0x00007610ff257816 */ /* 0x000fe20000000025 */
[----:B------:R-:W-:Y:S01]  /*25d0*/  IMAD.WIDE R34, R13, R34, UR8 ;  /* 0x000000080d227e25 */ /* 0x000fe2000f8e0222 */
[----:B------:R-:W-:Y:S01]  /*25e0*/  MOV R32, 0x2 ;  /* 0x0000000200207802 */ /* 0x000fe20000000f00 */
[----:B------:R0:W4:Y:S01]  /*25f0*/  @P3 LDG.E.U16 R38, desc[UR18][R38.64] ;  /* 0x0000001226263981 */ /* 0x000122000c1e1500 */
[----:B------:R-:W-:Y:S01]  /*2600*/  @P2 IADD3 R3, P5, PT, R11, UR14, RZ ;  /* 0x0000000e0b032c10 */ /* 0x000fe2000ffbe0ff */
[----:B------:R-:W-:Y:S01]  /*2610*/  IMAD.MOV.U32 R21, RZ, RZ, 0x4 ;  /* 0x00000004ff157424 */ /* 0x000fe200078e00ff */
[----:B------:R-:W-:Y:S01]  /*2620*/  PRMT R0, RZ, 0x7610, R0 ;  /* 0x00007610ff007816 */ /* 0x000fe20000000000 */
[----:B------:R-:W-:Y:S01]  /*2630*/  IMAD.WIDE R32, R13, R32, UR20 ;  /* 0x000000140d207e25 */ /* 0x000fe2000f8e0220 */
[----:B------:R-:W-:Y:S01]  /*2640*/  PRMT R36, RZ, 0x7610, R36 ;  /* 0x00007610ff247816 */ /* 0x000fe20000000024 */
[----:B------:R-:W4:Y:S01]  /*2650*/  @P3 LDG.E.U16 R37, desc[UR18][R34.64] ;  /* 0x0000001222253981 */ /* 0x000f22000c1e1500 */
[----:B------:R-:W-:Y:S01]  /*2660*/  MOV R27, 0x2 ;  /* 0x00000002001b7802 */ /* 0x000fe20000000f00 */
[----:B------:R-:W-:Y:S01]  /*2670*/  IMAD.WIDE R22, R12, R23, UR8 ;  /* 0x000000080c167e25 */ /* 0x000fe2000f8e0217 */
[----:B0-----:R-:W-:-:S02]  /*2680*/  PRMT R39, RZ, 0x7610, R39 ;  /* 0x00007610ff277816 */ /* 0x001fc40000000027 */
[----:B------:R-:W-:Y:S02]  /*2690*/  CS2R R6, SRZ ;  /* 0x0000000000067805 */ /* 0x000fe4000001ff00 */
[----:B------:R-:W-:Y:S01]  /*26a0*/  @P2 IADD3.X R16, PT, PT, R8, UR12, RZ, P5, !PT ;  /* 0x0000000c08102c10 */ /* 0x000fe2000affe4ff */
[----:B------:R-:W-:Y:S01]  /*26b0*/  IMAD.WIDE R30, R11, R30, UR8 ;  /* 0x000000080b1e7e25 */ /* 0x000fe2000f8e021e */
[----:B------:R-:W-:-:S03]  /*26c0*/  @P2 LEA R4, P5, R3, UR16, 0x1 ;  /* 0x0000001003042c11 */ /* 0x000fc6000f8a08ff */
[----:B------:R-:W-:Y:S01]  /*26d0*/  HFMA2 R19, -RZ, RZ, 0, 2.384185791015625e-07 ;  /* 0x00000004ff137431 */ /* 0x000fe200000001ff */
[----:B------:R-:W-:Y:S01]  /*26e0*/  PRMT R41, RZ, 0x7610, R41 ;  /* 0x00007610ff297816 */ /* 0x000fe20000000029 */
[C---:B------:R-:W-:Y:S01]  /*26f0*/  IMAD.WIDE R20, R12.reuse, R21, UR22 ;  /* 0x000000160c147e25 */ /* 0x040fe2000f8e0215 */
[----:B------:R-:W-:Y:S01]  /*2700*/  PRMT R45, RZ, 0x7610, R45 ;  /* 0x00007610ff2d7816 */ /* 0x000fe2000000002d */
[----:B------:R-:W4:Y:S01]  /*2710*/  @P3 LDG.E.U16 R39, desc[UR18][R32.64] ;  /* 0x0000001220273981 */ /* 0x000f22000c1e1500 */
[----:B------:R-:W-:Y:S01]  /*2720*/  @P2 LEA.HI.X R5, R3, UR17, R16, 0x1, P5 ;  /* 0x0000001103052c11 */ /* 0x000fe2000a8f0c10 */
[----:B------:R-:W-:Y:S01]  /*2730*/  IMAD.WIDE R28, R11, R28, UR20 ;  /* 0x000000140b1c7e25 */ /* 0x000fe2000f8e021c */
[----:B------:R-:W0:Y:S01]  /*2740*/  LDC.64 R16, c[0x0][0xf08] ;  /* 0x0003c200ff107b82 */ /* 0x000e220000000a00 */
[----:B------:R1:W4:Y:S02]  /*2750*/  @P1 LDG.E.U16 R0, desc[UR18][R22.64] ;  /* 0x0000001216001981 */ /* 0x000324000c1e1500 */
[----:B------:R-:W-:-:S02]  /*2760*/  IMAD.WIDE R26, R12, R27, UR20 ;  /* 0x000000140c1a7e25 */ /* 0x000fc4000f8e021b */
[----:B------:R-:W4:Y:S04]  /*2770*/  @P2 LDG.E.U16 R36, desc[UR18][R30.64] ;  /* 0x000000121e242981 */ /* 0x000f28000c1e1500 */
[----:B------:R1:W5:Y:S02]  /*2780*/  @P1 LDG.E R6, desc[UR18][R20.64] ;  /* 0x0000001214061981 */ /* 0x000364000c1e1900 */
[----:B-1----:R-:W-:Y:S02]  /*2790*/  IMAD.MOV.U32 R22, RZ, RZ, 0x4 ;  /* 0x00000004ff167424 */ /* 0x002fe400078e00ff */
[----:B------:R-:W4:Y:S01]  /*27a0*/  @P2 LDG.E.U16 R41, desc[UR18][R28.64] ;  /* 0x000000121c292981 */ /* 0x000f22000c1e1500 */
[----:B------:R-:W-:-:S03]  /*27b0*/  IMAD.WIDE R18, R12, R19, UR6 ;  /* 0x000000060c127e25 */ /* 0x000fc6000f8e0213 */
[----:B------:R-:W4:Y:S01]  /*27c0*/  @P1 LDG.E.U16 R45, desc[UR18][R26.64] ;  /* 0x000000121a2d1981 */ /* 0x000f22000c1e1500 */
[----:B------:R-:W-:-:S03]  /*27d0*/  IMAD.MOV.U32 R20, RZ, RZ, 0x4 ;  /* 0x00000004ff147424 */ /* 0x000fc600078e00ff */
[----:B------:R1:W4:Y:S01]  /*27e0*/  @P2 LDG.E.U16 R3, desc[UR18][R4.64] ;  /* 0x0000001204032981 */ /* 0x000322000c1e1500 */
[----:B------:R-:W-:-:S04]  /*27f0*/  IMAD.WIDE R22, R11, R22, UR22 ;  /* 0x000000160b167e25 */ /* 0x000fc8000f8e0216 */
[----:B------:R-:W-:Y:S01]  /*2800*/  IMAD.WIDE R20, R11, R20, UR6 ;  /* 0x000000060b147e25 */ /* 0x000fe2000f8e0214 */
[----:B-1----:R-:W-:-:S04]  /*2810*/  CS2R R4, SRZ ;  /* 0x0000000000047805 */ /* 0x002fc8000001ff00 */
[----:B------:R1:W5:Y:S04]  /*2820*/  @P2 LDG.E R7, desc[UR18][R20.64] ;  /* 0x0000001214072981 */ /* 0x000368000c1e1900 */
[----:B------:R1:W5:Y:S04]  /*2830*/  @P2 LDG.E R4, desc[UR18][R22.64] ;  /* 0x0000001216042981 */ /* 0x000368000c1e1900 */
[----:B------:R1:W5:Y:S01]  /*2840*/  @P1 LDG.E R5, desc[UR18][R18.64] ;  /* 0x0000001212051981 */ /* 0x000362000c1e1900 */
[----:B------:R-:W-:Y:S01]  /*2850*/  MOV R49, RZ ;  /* 0x000000ff00317202 */ /* 0x000fe20000000f00 */
[----:B------:R-:W-:-:S02]  /*2860*/  HFMA2 R40, -RZ, RZ, 0, 0 ;  /* 0x00000000ff287431 */ /* 0x000fc400000001ff */
[----:B------:R-:W-:Y:S02]  /*2870*/  IMAD.MOV.U32 R50, RZ, RZ, 0x4 ;  /* 0x00000004ff327424 */ /* 0x000fe400078e00ff */
[----:B------:R-:W-:Y:S01]  /*2880*/  IMAD.MOV.U32 R24, RZ, RZ, 0x4 ;  /* 0x00000004ff187424 */ /* 0x000fe200078e00ff */
[----:B------:R-:W-:Y:S01]  /*2890*/  MOV R43, RZ ;  /* 0x000000ff002b7202 */ /* 0x000fe20000000f00 */
[----:B------:R-:W-:-:S04]  /*28a0*/  IMAD.WIDE R50, R13, R50, UR22 ;  /* 0x000000160d327e25 */ /* 0x000fc8000f8e0232 */
[----:B------:R-:W-:Y:S01]  /*28b0*/  IMAD.WIDE R24, R13, R24, UR6 ;  /* 0x000000060d187e25 */ /* 0x000fe2000f8e0218 */
[----:B------:R1:W5:Y:S04]  /*28c0*/  @P3 LDG.E R40, desc[UR18][R50.64] ;  /* 0x0000001232283981 */ /* 0x000368000c1e1900 */
[----:B------:R1:W5:Y:S01]  /*28d0*/  @P3 LDG.E R43, desc[UR18][R24.64] ;  /* 0x00000012182b3981 */ /* 0x000362000c1e1900 */
[----:B------:R-:W-:Y:S01]  /*28e0*/  BSSY.RECONVERGENT B2, `(.L_x_1988) ;  /* 0x0000028000027945 */ /* 0x000fe20003800200 */
[----:B--2---:R-:W-:-:S04]  /*28f0*/  PRMT R53, R42, 0x9910, RZ ;  /* 0x000099102a357816 */ /* 0x004fc800000000ff */
[----:B---3--:R-:W-:Y:S02]  /*2900*/  LEA.HI.SX32 R53, R53, R14, 0x11 ;  /* 0x0000000e35357211 */ /* 0x008fe400078f8aff */
[----:B0-----:R-:W0:Y:S02]  /*2910*/  MUFU.RCP R14, R17 ;  /* 0x00000011000e7308 */ /* 0x001e240000001000 */
[----:B------:R-:W-:Y:S01]  /*2920*/  PRMT R42, R42, 0x5410, R53 ;  /* 0x000054102a2a7816 */ /* 0x000fe20000000035 */
[----:B----4-:R-:W-:-:S04]  /*2930*/  @P0 IMAD.U32 R49, R46, 0x10000, RZ ;  /* 0x000100002e310824 */ /* 0x010fc800078e00ff */
[----:B------:R-:W-:-:S04]  /*2940*/  FFMA R49, R42, UR25, R49 ;  /* 0x000000192a317c23 */ /* 0x000fc80008000031 */
[C---:B------:R-:W-:Y:S01]  /*2950*/  FMUL R46, R49.reuse, UR24 ;  /* 0x00000018312e7c20 */ /* 0x040fe20008400000 */
[----:B------:R-:W-:-:S03]  /*2960*/  FMUL R53, R49, UR13 ;  /* 0x0000000d31357c20 */ /* 0x000fc60008400000 */
[----:B------:R-:W-:Y:S01]  /*2970*/  FMUL R46, R49, R46 ;  /* 0x0000002e312e7220 */ /* 0x000fe20000400000 */
[----:B0-----:R-:W-:-:S04]  /*2980*/  FFMA R49, R14, -R17, 1 ;  /* 0x3f8000000e317423 */ /* 0x001fc80000000811 */
[----:B------:R-:W-:Y:S01]  /*2990*/  FFMA R49, R14, R49, R14 ;  /* 0x000000310e317223 */ /* 0x000fe2000000000e */
[----:B------:R-:W-:Y:S01]  /*29a0*/  FFMA R2, R2, UR30, R53 ;  /* 0x0000001e02027c23 */ /* 0x000fe20008000035 */
[----:B------:R-:W-:-:S03]  /*29b0*/  FFMA R16, R47, R16, R46 ;  /* 0x000000102f107223 */ /* 0x000fc6000000002e */
[----:B------:R-:W-:-:S04]  /*29c0*/  FFMA R47, R49, R2, RZ ;  /* 0x00000002312f7223 */ /* 0x000fc800000000ff */
[----:B------:R-:W-:-:S04]  /*29d0*/  FFMA R14, R47, -R17, R2 ;  /* 0x800000112f0e7223 */ /* 0x000fc80000000002 */
[----:B------:R-:W-:Y:S01]  /*29e0*/  FFMA R49, R49, R14, R47 ;  /* 0x0000000e31317223 */ /* 0x000fe2000000002f */
[----:B------:R-:W-:Y:S01]  /*29f0*/  HFMA2 R14, -RZ, RZ, 0, 0 ;  /* 0x00000000ff0e7431 */ /* 0x000fe200000001ff */
[----:B------:R-:W-:Y:S01]  /*2a00*/  @P1 SHF.L.U32 R14, R44, 0x10, RZ ;  /* 0x000000102c0e1819 */ /* 0x000fe200000006ff */
[----:B------:R-:W-:Y:S01]  /*2a10*/  IMAD.MOV.U32 R44, RZ, RZ, RZ ;  /* 0x000000ffff2c7224 */ /* 0x000fe200078e00ff */
[----:B------:R-:W-:Y:S01]  /*2a20*/  @P3 SHF.L.U32 R44, R38, 0x10, RZ ;  /* 0x00000010262c3819 */ /* 0x000fe200000006ff */
[----:B------:R0:W2:Y:S01]  /*2a30*/  FCHK P3, R2, R17 ;  /* 0x0000001102007302 */ /* 0x0000a20000060000 */
[----:B------:R-:W-:-:S04]  /*2a40*/  PRMT R46, R37, 0x9910, RZ ;  /* 0x00009910252e7816 */ /* 0x000fc800000000ff */
[----:B------:R-:W-:Y:S02]  /*2a50*/  LEA.HI.SX32 R38, R46, R39, 0x11 ;  /* 0x000000272e267211 */ /* 0x000fe400078f8aff */
[----:B------:R-:W-:Y:S02]  /*2a60*/  PRMT R46, R0, 0x9910, RZ ;  /* 0x00009910002e7816 */ /* 0x000fe400000000ff */
[----:B------:R-:W-:Y:S02]  /*2a70*/  PRMT R48, R36, 0x9910, RZ ;  /* 0x0000991024307816 */ /* 0x000fe400000000ff */
[----:B------:R-:W-:Y:S02]  /*2a80*/  PRMT R37, R37, 0x5410, R38 ;  /* 0x0000541025257816 */ /* 0x000fe40000000026 */
[----:B------:R-:W-:Y:S02]  /*2a90*/  LEA.HI.SX32 R39, R48, R41, 0x11 ;  /* 0x0000002930277211 */ /* 0x000fe400078f8aff */
[----:B------:R-:W-:-:S02]  /*2aa0*/  LEA.HI.SX32 R45, R46, R45, 0x11 ;  /* 0x0000002d2e2d7211 */ /* 0x000fc400078f8aff */
[----:B------:R-:W-:Y:S01]  /*2ab0*/  MOV R41, RZ ;  /* 0x000000ff00297202 */ /* 0x000fe20000000f00 */
[----:B------:R-:W-:Y:S01]  /*2ac0*/  @P2 IMAD.U32 R41, R3, 0x10000, RZ ;  /* 0x0001000003292824 */ /* 0x000fe200078e00ff */
[----:B------:R-:W-:Y:S02]  /*2ad0*/  PRMT R36, R36, 0x5410, R39 ;  /* 0x0000541024247816 */ /* 0x000fe40000000027 */
[----:B0-----:R-:W-:Y:S01]  /*2ae0*/  PRMT R17, R0, 0x5410, R45 ;  /* 0x0000541000117816 */ /* 0x001fe2000000002d */
[----:B-12---:R-:W-:Y:S06]  /*2af0*/  @!P3 BRA `(.L_x_1989) ;  /* 0x000000000018b947 */ /* 0x006fec0003800000 */
[----:B------:R-:W0:Y:S01]  /*2b00*/  LDCU UR27, c[0x0][0xf0c] ;  /* 0x0001e180ff1b77ac */ /* 0x000e220008000800 */
[----:B------:R-:W-:Y:S02]  /*2b10*/  MOV R3, R2 ;  /* 0x0000000200037202 */ /* 0x000fe40000000f00 */
[----:B------:R-:W-:Y:S02]  /*2b20*/  MOV R38, 0x2b50 ;  /* 0x00002b5000267802 */ /* 0x000fe40000000f00 */
[----:B0-----:R-:W-:-:S07]  /*2b30*/  MOV R0, UR27 ;  /* 0x0000001b00007c02 */ /* 0x001fce0008000f00 */
[----:B-----5:R-:W-:Y:S05]  /*2b40*/  CALL.REL.NOINC `($__internal_49_$__cuda_sm3x_div_rn_noftz_f32_slowpath) ;  /* 0x0000001400507944 */ /* 0x020fea0003c00000 */
[----:B------:R-:W-:-:S07]  /*2b50*/  IMAD.MOV.U32 R49, RZ, RZ, R0 ;  /* 0x000000ffff317224 */ /* 0x000fce00078e0000 */
.L_x_1989:
[----:B------:R-:W-:Y:S05]  /*2b60*/  BSYNC.RECONVERGENT B2 ;  /* 0x0000000000027941 */ /* 0x000fea0003800200 */
.L_x_1988:
        /* <DEDUP_REMOVED lines=14> */
[----:B-----5:R-:W-:Y:S05]  /*2c50*/  CALL.REL.NOINC `($__internal_49_$__cuda_sm3x_div_rn_noftz_f32_slowpath) ;  /* 0x00000014000c7944 */ /* 0x020fea0003c00000 */
[----:B------:R-:W-:-:S07]  /*2c60*/  IMAD.MOV.U32 R3, RZ, RZ, R0 ;  /* 0x000000ffff037224 */ /* 0x000fce00078e0000 */
.L_x_1991:
[----:B------:R-:W-:Y:S05]  /*2c70*/  BSYNC.RECONVERGENT B2 ;  /* 0x0000000000027941 */ /* 0x000fea0003800200 */
.L_x_1990:
[----:B------:R-:W-:Y:S01]  /*2c80*/  IADD3 R0, PT, PT, R3, -0xd000000, RZ ;  /* 0xf300000003007810 */ /* 0x000fe20007ffe0ff */
[----:B------:R0:W1:Y:S01]  /*2c90*/  MUFU.RSQ R38, R3 ;  /* 0x0000000300267308 */ /* 0x0000620000001400 */
[----:B------:R-:W-:Y:S02]  /*2ca0*/  BSSY.RECONVERGENT B0, `(.L_x_1992) ;  /* 0x000000a000007945 */ /* 0x000fe40003800200 */
[----:B------:R-:W-:-:S13]  /*2cb0*/  ISETP.GT.U32.AND P2, PT, R0, 0x727fffff, PT ;  /* 0x727fffff0000780c */ /* 0x000fda0003f44070 */
[----:B0-----:R-:W-:Y:S05]  /*2cc0*/  @!P2 BRA `(.L_x_1993) ;  /* 0x00000000000ca947 */ /* 0x001fea0003800000 */
[----:B------:R-:W-:-:S07]  /*2cd0*/  MOV R0, 0x2cf0 ;  /* 0x00002cf000007802 */ /* 0x000fce0000000f00 */
[----:B-1---5:R-:W-:Y:S05]  /*2ce0*/  CALL.REL.NOINC `($__internal_48_$__cuda_sm20_sqrt_rn_f32_slowpath) ;  /* 0x0000001000907944 */ /* 0x022fea0003c00000 */
[----:B------:R-:W-:Y:S05]  /*2cf0*/  BRA `(.L_x_1994) ;  /* 0x0000000000107947 */ /* 0x000fea0003800000 */
.L_x_1993:
[C---:B-1----:R-:W-:Y:S01]  /*2d00*/  FMUL.FTZ R0, R38.reuse, R3 ;  /* 0x0000000326007220 */ /* 0x042fe20000410000 */
[----:B------:R-:W-:-:S03]  /*2d10*/  FMUL.FTZ R39, R38, 0.5 ;  /* 0x3f00000026277820 */ /* 0x000fc60000410000 */
[----:B------:R-:W-:-:S04]  /*2d20*/  FFMA R3, -R0, R0, R3 ;  /* 0x0000000000037223 */ /* 0x000fc80000000103 */
[----:B------:R-:W-:-:S07]  /*2d30*/  FFMA R39, R3, R39, R0 ;  /* 0x0000002703277223 */ /* 0x000fce0000000000 */
.L_x_1994:
[----:B------:R-:W-:Y:S05]  /*2d40*/  BSYNC.RECONVERGENT B0 ;  /* 0x0000000000007941 */ /* 0x000fea0003800200 */
.L_x_1992:
        /* <DEDUP_REMOVED lines=13> */
[----:B-----5:R-:W-:Y:S05]  /*2e20*/  CALL.REL.NOINC `($__internal_49_$__cuda_sm3x_div_rn_noftz_f32_slowpath) ;  /* 0x0000001000987944 */ /* 0x020fea0003c00000 */
.L_x_1996:
[----:B------:R-:W-:Y:S05]  /*2e30*/  BSYNC.RECONVERGENT B2 ;  /* 0x0000000000027941 */ /* 0x000fea0003800200 */
.L_x_1995:
[----:B------:R-:W0:Y:S01]  /*2e40*/  LDC.64 R38, c[0x0][0xf08] ;  /* 0x0003c200ff267b82 */ /* 0x000e220000000a00 */
[----:B------:R-:W-:Y:S01]  /*2e50*/  FFMA R44, R37, UR25, R44 ;  /* 0x00000019252c7c23 */ /* 0x000fe2000800002c */
[----:B------:R-:W-:Y:S01]  /*2e60*/  BSSY.RECONVERGENT B2, `(.L_x_1997) ;  /* 0x0000015000027945 */ /* 0x000fe20003800200 */
[----:B------:R-:W-:Y:S02]  /*2e70*/  FFMA R42, -R0, UR29, R42 ;  /* 0x0000001d002a7c23 */ /* 0x000fe4000800012a */
[C---:B------:R-:W-:Y:S01]  /*2e80*/  FMUL R3, R44.reuse, UR13 ;  /* 0x0000000d2c037c20 */ /* 0x040fe20008400000 */
[----:B------:R-:W-:-:S03]  /*2e90*/  FMUL R45, R44, UR24 ;  /* 0x000000182c2d7c20 */ /* 0x000fc60008400000 */
[----:B-----5:R-:W-:Y:S01]  /*2ea0*/  FFMA R40, R40, UR30, R3 ;  /* 0x0000001e28287c23 */ /* 0x020fe20008000003 */
        /* <DEDUP_REMOVED lines=14> */
[----:B------:R-:W-:Y:S05]  /*2f90*/  CALL.REL.NOINC `($__internal_49_$__cuda_sm3x_div_rn_noftz_f32_slowpath) ;  /* 0x00000010003c7944 */ /* 0x000fea0003c00000 */
[----:B------:R-:W-:-:S07]  /*2fa0*/  IMAD.MOV.U32 R44, RZ, RZ, R0 ;  /* 0x000000ffff2c7224 */ /* 0x000fce00078e0000 */
.L_x_1998:
[----:B------:R-:W-:Y:S05]  /*2fb0*/  BSYNC.RECONVERGENT B2 ;  /* 0x0000000000027941 */ /* 0x000fea0003800200 */
.L_x_1997:
        /* <DEDUP_REMOVED lines=16> */
.L_x_2000:
[----:B------:R-:W-:Y:S05]  /*30c0*/  BSYNC.RECONVERGENT B2 ;  /* 0x0000000000027941 */ /* 0x000fea0003800200 */
.L_x_1999:
        /* <DEDUP_REMOVED lines=8> */
.L_x_2002:
[C---:B-1----:R-:W-:Y:S01]  /*3150*/  FMUL.FTZ R0, R38.reuse, R3 ;  /* 0x0000000326007220 */ /* 0x042fe20000410000 */
[----:B------:R-:W-:-:S03]  /*3160*/  FMUL.FTZ R39, R38, 0.5 ;  /* 0x3f00000026277820 */ /* 0x000fc60000410000 */
[----:B------:R-:W-:-:S04]  /*3170*/  FFMA R3, -R0, R0, R3 ;  /* 0x0000000000037223 */ /* 0x000fc80000000103 */
[----:B------:R-:W-:-:S07]  /*3180*/  FFMA R39, R3, R39, R0 ;  /* 0x0000002703277223 */ /* 0x000fce0000000000 */
.L_x_2003:
[----:B------:R-:W-:Y:S05]  /*3190*/  BSYNC.RECONVERGENT B0 ;  /* 0x0000000000007941 */ /* 0x000fea0003800200 */
.L_x_2001:
        /* <DEDUP_REMOVED lines=14> */
.L_x_2005:
[----:B------:R-:W-:Y:S05]  /*3280*/  BSYNC.RECONVERGENT B2 ;  /* 0x0000000000027941 */ /* 0x000fea0003800200 */
.L_x_2004:
[----:B------:R-:W0:Y:S01]  /*3290*/  LDC.64 R38, c[0x0][0xf08] ;  /* 0x0003c200ff267b82 */ /* 0x000e220000000a00 */
[----:B------:R-:W-:Y:S01]  /*32a0*/  FFMA R14, R17, UR25, R14 ;  /* 0x00000019110e7c23 */ /* 0x000fe2000800000e */
[----:B------:R-:W-:Y:S01]  /*32b0*/  BSSY.RECONVERGENT B2, `(.L_x_2006) ;  /* 0x0000015000027945 */ /* 0x000fe20003800200 */
[----:B------:R-:W-:Y:S02]  /*32c0*/  FFMA R37, -R0, UR29, R37 ;  /* 0x0000001d00257c23 */ /* 0x000fe40008000125 */
[----:B------:R-:W-:-:S04]  /*32d0*/  FMUL R3, R14, UR13 ;  /* 0x0000000d0e037c20 */ /* 0x000fc80008400000 */
[----:B------:R-:W-:Y:S01]  /*32e0*/  FFMA R6, R6, UR30, R3 ;  /* 0x0000001e06067c23 */ /* 0x000fe20008000003 */
        /* <DEDUP_REMOVED lines=17> */
.L_x_2007:
[----:B------:R-:W-:Y:S05]  /*3400*/  BSYNC.RECONVERGENT B2 ;  /* 0x0000000000027941 */ /* 0x000fea0003800200 */
.L_x_2006:
        /* <DEDUP_REMOVED lines=16> */
.L_x_2009:
[----:B------:R-:W-:Y:S05]  /*3510*/  BSYNC.RECONVERGENT B2 ;  /* 0x0000000000027941 */ /* 0x000fea0003800200 */
.L_x_2008:
        /* <DEDUP_REMOVED lines=8> */
.L_x_2011:
[C---:B-1----:R-:W-:Y:S01]  /*35a0*/  FMUL.FTZ R0, R38.reuse, R3 ;  /* 0x0000000326007220 */ /* 0x042fe20000410000 */
[----:B------:R-:W-:-:S03]  /*35b0*/  FMUL.FTZ R39, R38, 0.5 ;  /* 0x3f00000026277820 */ /* 0x000fc60000410000 */
[----:B------:R-:W-:-:S04]  /*35c0*/  FFMA R3, -R0, R0, R3 ;  /* 0x0000000000037223 */ /* 0x000fc80000000103 */
[----:B------:R-:W-:-:S07]  /*35d0*/  FFMA R39, R3, R39, R0 ;  /* 0x0000002703277223 */ /* 0x000fce0000000000 */
.L_x_2012:
[----:B------:R-:W-:Y:S05]  /*35e0*/  BSYNC.RECONVERGENT B0 ;  /* 0x0000000000007941 */ /* 0x000fea0003800200 */
.L_x_2010:
        /* <DEDUP_REMOVED lines=14> */
.L_x_2014:
[----:B------:R-:W-:Y:S05]  /*36d0*/  BSYNC.RECONVERGENT B2 ;  /* 0x0000000000027941 */ /* 0x000fea0003800200 */
.L_x_2013:
        /* <DEDUP_REMOVED lines=23> */
.L_x_2016:
[----:B------:R-:W-:Y:S05]  /*3850*/  BSYNC.RECONVERGENT B2 ;  /* 0x0000000000027941 */ /* 0x000fea0003800200 */
.L_x_2015:
        /* <DEDUP_REMOVED lines=16> */
.L_x_2018:
[----:B------:R-:W-:Y:S05]  /*3960*/  BSYNC.RECONVERGENT B2 ;  /* 0x0000000000027941 */ /* 0x000fea0003800200 */
.L_x_2017:
        /* <DEDUP_REMOVED lines=8> */
.L_x_2020:
[C---:B-1----:R-:W-:Y:S01]  /*39f0*/  FMUL.FTZ R0, R38.reuse, R3 ;  /* 0x0000000326007220 */ /* 0x042fe20000410000 */
[----:B------:R-:W-:-:S03]  /*3a00*/  FMUL.FTZ R39, R38, 0.5 ;  /* 0x3f00000026277820 */ /* 0x000fc60000410000 */
[----:B------:R-:W-:-:S04]  /*3a10*/  FFMA R3, -R0, R0, R3 ;  /* 0x0000000000037223 */ /* 0x000fc80000000103 */
[----:B------:R-:W-:-:S07]  /*3a20*/  FFMA R39, R3, R39, R0 ;  /* 0x0000002703277223 */ /* 0x000fce0000000000 */
.L_x_2021:
[----:B------:R-:W-:Y:S05]  /*3a30*/  BSYNC.RECONVERGENT B0 ;  /* 0x0000000000007941 */ /* 0x000fea0003800200 */
.L_x_2019:
        /* <DEDUP_REMOVED lines=14> */
.L_x_2023:
[----:B------:R-:W-:Y:S05]  /*3b20*/  BSYNC.RECONVERGENT B2 ;  /* 0x0000000000027941 */ /* 0x000fea0003800200 */
.L_x_2022:
[----:B------:R-:W-:Y:S01]  /*3b30*/  BSSY.RECONVERGENT B0, `(.L_x_2024) ;  /* 0x0000016000007945 */ /* 0x000fe20003800200 */
[----:B------:R-:W-:-:S03]  /*3b40*/  FFMA R3, -R0, UR29, R36 ;  /* 0x0000001d00037c23 */ /* 0x000fc60008000124 */
[----:B------:R-:W-:Y:S05]  /*3b50*/  @!P0 BRA `(.L_x_2025) ;  /* 0x00000000004c8947 */ /* 0x000fea0003800000 */
[C---:B------:R-:W-:Y:S02]  /*3b60*/  SHF.L.U32 R46, R15.reuse, 0x1, RZ ;  /* 0x000000010f2e7819 */ /* 0x040fe400000006ff */
[C---:B------:R-:W-:Y:S02]  /*3b70*/  SHF.L.U64.HI R14, R15.reuse, 0x1, R10 ;  /* 0x000000010f0e7819 */ /* 0x040fe4000001020a */
[----:B------:R-:W-:Y:S02]  /*3b80*/  IADD3 R48, P0, PT, R46, UR8, RZ ;  /* 0x000000082e307c10 */ /* 0x000fe4000ff1e0ff */
[----:B------:R-:W-:Y:S02]  /*3b90*/  SHF.L.U32 R38, R15, 0x2, RZ ;  /* 0x000000020f267819 */ /* 0x000fe400000006ff */
[----:B------:R-:W-:Y:S02]  /*3ba0*/  IADD3.X R49, PT, PT, R14, UR9, RZ, P0, !PT ;  /* 0x000000090e317c10 */ /* 0x000fe400087fe4ff */
[----:B------:R-:W-:-:S02]  /*3bb0*/  PRMT R0, R42, 0x7632, R0 ;  /* 0x000076322a007816 */ /* 0x000fc40000000000 */
[----:B------:R-:W-:Y:S01]  /*3bc0*/  IADD3 R46, P0, PT, R46, UR20, RZ ;  /* 0x000000142e2e7c10 */ /* 0x000fe2000ff1e0ff */
[----:B------:R0:W-:Y:S01]  /*3bd0*/  STG.E.U16 desc[UR18][R48.64], R42 ;  /* 0x0000002a30007986 */ /* 0x0001e2000c101512 */
[----:B------:R-:W-:Y:S02]  /*3be0*/  LOP3.LUT R41, R42, 0xffff, RZ, 0xc0, !PT ;  /* 0x0000ffff2a297812 */ /* 0x000fe400078ec0ff */
[----:B------:R-:W-:Y:S02]  /*3bf0*/  SHF.L.U64.HI R10, R15, 0x2, R10 ;  /* 0x000000020f0a7819 */ /* 0x000fe4000001020a */
[C---:B------:R-:W-:Y:S02]  /*3c00*/  IADD3 R44, P2, PT, R38.reuse, UR22, RZ ;  /* 0x00000016262c7c10 */ /* 0x040fe4000ff5e0ff */
[----:B------:R-:W-:Y:S02]  /*3c10*/  IADD3 R38, P3, PT, R38, UR6, RZ ;  /* 0x0000000626267c10 */ /* 0x000fe4000ff7e0ff */
[----:B------:R-:W-:-:S02]  /*3c20*/  IADD3.X R47, PT, PT, R14, UR21, RZ, P0, !PT ;  /* 0x000000150e2f7c10 */ /* 0x000fc400087fe4ff */
[----:B------:R-:W-:Y:S02]  /*3c30*/  LEA.HI R41, R41, R0, RZ, 0x11 ;  /* 0x0000000029297211 */ /* 0x000fe400078f88ff */
[C---:B------:R-:W-:Y:S02]  /*3c40*/  IADD3.X R45, PT, PT, R10.reuse, UR23, RZ, P2, !PT ;  /* 0x000000170a2d7c10 */ /* 0x040fe400097fe4ff */
[----:B------:R-:W-:Y:S01]  /*3c50*/  IADD3.X R39, PT, PT, R10, UR7, RZ, P3, !PT ;  /* 0x000000070a277c10 */ /* 0x000fe20009ffe4ff */
[----:B------:R0:W-:Y:S04]  /*3c60*/  STG.E.U16 desc[UR18][R46.64], R41 ;  /* 0x000000292e007986 */ /* 0x0001e8000c101512 */
[----:B------:R0:W-:Y:S04]  /*3c70*/  STG.E desc[UR18][R44.64], R2 ;  /* 0x000000022c007986 */ /* 0x0001e8000c101912 */
[----:B------:R0:W-:Y:S02]  /*3c80*/  STG.E desc[UR18][R38.64], R16 ;  /* 0x0000001026007986 */ /* 0x0001e4000c101912 */
.L_x_2025:
[----:B------:R-:W-:Y:S05]  /*3c90*/  BSYNC.RECONVERGENT B0 ;  /* 0x0000000000007941 */ /* 0x000fea0003800200 */
.L_x_2024:
[----:B------:R-:W-:Y:S01]  /*3ca0*/  IMAD.U32 R0, RZ, RZ, UR11 ;  /* 0x0000000bff007e24 */ /* 0x000fe2000f8e00ff */
[----:B------:R-:W-:Y:S01]  /*3cb0*/  ISETP.LT.U32.AND P0, PT, R13, UR10, PT ;  /* 0x0000000a0d007c0c */ /* 0x000fe2000bf01070 */
[----:B------:R-:W-:Y:S01]  /*3cc0*/  UIADD3 UR4, UP0, UPT, UR26, UR4, URZ ;  /* 0x000000041a047290 */ /* 0x000fe2000ff1e0ff */
[----:B------:R-:W-:Y:S01]  /*3cd0*/  ISETP.LT.U32.AND P2, PT, R11, UR10, PT ;  /* 0x0000000a0b007c0c */ /* 0x000fe2000bf41070 */
[----:B------:R-:W-:Y:S01]  /*3ce0*/  VIADD R13, R13, UR26 ;  /* 0x0000001a0d0d7c36 */ /* 0x000fe20008000000 */
[----:B------:R-:W-:Y:S01]  /*3cf0*/  ISETP.GT.AND.EX P0, PT, R0, R9, PT, P0 ;  /* 0x000000090000720c */ /* 0x000fe20003f04300 */
[----:B------:R-:W-:Y:S01]  /*3d00*/  HFMA2 R9, -RZ, RZ, 0, 1.1920928955078125e-07 ;  /* 0x00000002ff097431 */ /* 0x000fe200000001ff */
[----:B0-----:R-:W-:Y:S01]  /*3d10*/  MOV R39, UR11 ;  /* 0x0000000b00277c02 */ /* 0x001fe20008000f00 */
[----:B------:R-:W-:Y:S01]  /*3d20*/  UIADD3.X UR5, UPT, UPT, URZ, UR5, URZ, UP0, !UPT ;  /* 0x00000005ff057290 */ /* 0x000fe200087fe4ff */
[----:B------:R-:W-:Y:S01]  /*3d30*/  @P1 PRMT R0, R17, 0x7632, R0 ;  /* 0x0000763211001816 */ /* 0x000fe20000000000 */
[----:B------:R-:W-:Y:S01]  /*3d40*/  UISETP.GE.U32.AND UP0, UPT, UR4, UR10, UPT ;  /* 0x0000000a0400728c */ /* 0x000fe2000bf06070 */
[----:B------:R-:W-:Y:S01]  /*3d50*/  ISETP.GT.AND.EX P2, PT, R39, R8, PT, P2 ;  /* 0x000000082700720c */ /* 0x000fe20003f44320 */
[----:B------:R-:W-:Y:S01]  /*3d60*/  IMAD.MOV.U32 R39, RZ, RZ, 0x4 ;  /* 0x00000004ff277424 */ /* 0x000fe200078e00ff */
[----:B------:R-:W-:Y:S01]  /*3d70*/  @P1 LOP3.LUT R45, R17, 0xffff, RZ, 0xc0, !PT ;  /* 0x0000ffff112d1812 */ /* 0x000fe200078ec0ff */
[----:B------:R-:W-:Y:S01]  /*3d80*/  UISETP.GE.AND.EX UP0, UPT, UR5, UR11, UPT, UP0 ;  /* 0x0000000b0500728c */ /* 0x000fe2000bf06300 */
[----:B------:R-:W-:Y:S01]  /*3d90*/  IADD3 R15, PT, PT, R15, UR26, RZ ;  /* 0x0000001a0f0f7c10 */ /* 0x000fe2000fffe0ff */
[C---:B------:R-:W-:Y:S01]  /*3da0*/  @P1 IMAD.WIDE R8, R12.reuse, R9, UR8 ;  /* 0x000000080c081e25 */ /* 0x040fe2000f8e0209 */
[----:B------:R-:W-:Y:S01]  /*3db0*/  @P1 LEA.HI R45, R45, R0, RZ, 0x11 ;  /* 0x000000002d2d1211 */ /* 0x000fe200078f88ff */
[----:B------:R0:W-:Y:S01]  /*3dc0*/  @P0 STG.E.U16 desc[UR18][R34.64], R37 ;  /* 0x0000002522000986 */ /* 0x0001e2000c101512 */
[C---:B------:R-:W-:Y:S01]  /*3dd0*/  @P0 PRMT R0, R37.reuse, 0x7632, R0 ;  /* 0x0000763225000816 */ /* 0x040fe20000000000 */
[----:B------:R-:W-:Y:S01]  /*3de0*/  @P1 IMAD.WIDE R38, R12, R39, UR22 ;  /* 0x000000160c261e25 */ /* 0x000fe2000f8e0227 */
[----:B------:R-:W-:-:S02]  /*3df0*/  @P0 LOP3.LUT R41, R37, 0xffff, RZ, 0xc0, !PT ;  /* 0x0000ffff25290812 */ /* 0x000fc400078ec0ff */
[----:B------:R-:W-:Y:S02]  /*3e00*/  IADD3 R11, PT, PT, R11, UR26, RZ ;  /* 0x0000001a0b0b7c10 */ /* 0x000fe4000fffe0ff */
[----:B------:R-:W-:Y:S02]  /*3e10*/  @P0 LEA.HI R41, R41, R0, RZ, 0x11 ;  /* 0x0000000029290211 */ /* 0x000fe400078f88ff */
[C---:B------:R-:W-:Y:S02]  /*3e20*/  @P2 PRMT R2, R3.reuse, 0x7632, R2 ;  /* 0x0000763203022816 */ /* 0x040fe40000000002 */
[----:B------:R-:W-:Y:S01]  /*3e30*/  @P2 LOP3.LUT R47, R3, 0xffff, RZ, 0xc0, !PT ;  /* 0x0000ffff032f2812 */ /* 0x000fe200078ec0ff */
[----:B------:R0:W-:Y:S01]  /*3e40*/  @P0 STG.E.U16 desc[UR18][R32.64], R41 ;  /* 0x0000002920000986 */ /* 0x0001e2000c101512 */
[----:B------:R-:W-:Y:S02]  /*3e50*/  IADD3 R12, PT, PT, R12, UR26, RZ ;  /* 0x0000001a0c0c7c10 */ /* 0x000fe4000fffe0ff */
[----:B------:R-:W-:Y:S01]  /*3e60*/  @P2 LEA.HI R47, R47, R2, RZ, 0x11 ;  /* 0x000000022f2f2211 */ /* 0x000fe200078f88ff */
[----:B------:R0:W-:Y:S04]  /*3e70*/  @P0 STG.E desc[UR18][R50.64], R40 ;  /* 0x0000002832000986 */ /* 0x0001e8000c101912 */
[----:B------:R0:W-:Y:S04]  /*3e80*/  @P0 STG.E desc[UR18][R24.64], R43 ;  /* 0x0000002b18000986 */ /* 0x0001e8000c101912 */
[----:B------:R0:W-:Y:S04]  /*3e90*/  @P1 STG.E.U16 desc[UR18][R8.64], R17 ;  /* 0x0000001108001986 */ /* 0x0001e8000c101512 */
[----:B------:R0:W-:Y:S04]  /*3ea0*/  @P1 STG.E.U16 desc[UR18][R26.64], R45 ;  /* 0x0000002d1a001986 */ /* 0x0001e8000c101512 */
[----:B------:R0:W-:Y:S04]  /*3eb0*/  @P1 STG.E desc[UR18][R38.64], R6 ;  /* 0x0000000626001986 */ /* 0x0001e8000c101912 */
[----:B------:R0:W-:Y:S04]  /*3ec0*/  @P1 STG.E desc[UR18][R18.64], R5 ;  /* 0x0000000512001986 */ /* 0x0001e8000c101912 */
[----:B------:R0:W-:Y:S04]  /*3ed0*/  @P2 STG.E.U16 desc[UR18][R30.64], R3 ;  /* 0x000000031e002986 */ /* 0x0001e8000c101512 */
[----:B------:R0:W-:Y:S04]  /*3ee0*/  @P2 STG.E.U16 desc[UR18][R28.64], R47 ;  /* 0x0000002f1c002986 */ /* 0x0001e8000c101512 */
[----:B------:R0:W-:Y:S04]  /*3ef0*/  @P2 STG.E desc[UR18][R22.64], R4 ;  /* 0x0000000416002986 */ /* 0x0001e8000c101912 */
[----:B------:R0:W-:Y:S01]  /*3f00*/  @P2 STG.E desc[UR18][R20.64], R7 ;  /* 0x0000000714002986 */ /* 0x0001e2000c101912 */
[----:B------:R-:W-:Y:S05]  /*3f10*/  BRA.U !UP0, `(.L_x_2026) ;  /* 0xffffffe108e07547 */ /* 0x000fea000b83ffff */
[----:B------:R-:W-:Y:S05]  /*3f20*/  EXIT ;  /* 0x000000000000794d */ /* 0x000fea0003800000 */
        .weak           $__internal_48_$__cuda_sm20_sqrt_rn_f32_slowpath
        .type           $__internal_48_$__cuda_sm20_sqrt_rn_f32_slowpath,@function
        .size           $__internal_48_$__cuda_sm20_sqrt_rn_f32_slowpath,($__internal_49_$__cuda_sm3x_div_rn_noftz_f32_slowpath - $__internal_48_$__cuda_sm20_sqrt_rn_f32_slowpath)
$__internal_48_$__cuda_sm20_sqrt_rn_f32_slowpath:
        /* <DEDUP_REMOVED lines=15> */
[----:B------:R-:W-:-:S04]  /*4020*/  @P2 FFMA R38, R39, R38, R46 ;  /* 0x0000002627262223 */ /* 0x000fc8000000002e */
[----:B------:R-:W-:Y:S01]  /*4030*/  @P2 FFMA R38, R38, R45, R39 ;  /* 0x0000002d26262223 */ /* 0x000fe20000000027 */
[----:B------:R-:W-:-:S03]  /*4040*/  @!P2 MOV R39, R3 ;  /* 0x000000030027a202 */ /* 0x000fc60000000f00 */
[----:B------:R-:W-:-:S07]  /*4050*/  @P2 FMUL.FTZ R39, R38, 2.3283064365386962891e-10 ;  /* 0x2f80000026272820 */ /* 0x000fce0000410000 */
.L_x_2027:
[----:B------:R-:W-:Y:S01]  /*4060*/  MOV R46, R0 ;  /* 0x00000000002e7202 */ /* 0x000fe20000000f00 */
[----:B------:R-:W-:-:S04]  /*4070*/  IMAD.MOV.U32 R47, RZ, RZ, 0x0 ;  /* 0x00000000ff2f7424 */ /* 0x000fc800078e00ff */
[----:B------:R-:W-:Y:S05]  /*4080*/  RET.REL.NODEC R46 `(_Z25multi_tensor_apply_kernelI18TensorListMetadataILi5ELb0EEN18transformer_engine17multi_tensor_adam31AdamFunctorMasterParamRemainderI13__nv_bfloat16flEEJffffffNS3_10adamMode_tEfEEvlPViT_T0_DpT1_) ;  /* 0xffffffbc2edc7950 */ /* 0x000fea0003c3ffff */
        .weak           $__internal_49_$__cuda_sm3x_div_rn_noftz_f32_slowpath
        .type           $__internal_49_$__cuda_sm3x_div_rn_noftz_f32_slowpath,@function
        .size           $__internal_49_$__cuda_sm3x_div_rn_noftz_f32_slowpath,(.L_x_5917 - $__internal_49_$__cuda_sm3x_div_rn_noftz_f32_slowpath)
$__internal_49_$__cuda_sm3x_div_rn_noftz_f32_slowpath:
        /* <DEDUP_REMOVED lines=34> */
.L_x_2029:
        /* <DEDUP_REMOVED lines=8> */
[----:B------:R-:W-:Y:S01]  /*4330*/  FFMA R0, R47, R0, R47 ;  /* 0x000000002f007223 */ /* 0x000fe2000000002f */
[----:B------:R-:W-:-:S03]  /*4340*/  IADD3 R47, PT, PT, R52, 0x7f, -R39 ;  /* 0x0000007f342f7810 */ /* 0x000fc60007ffe827 */
[----:B------:R-:W-:Y:S02]  /*4350*/  FFMA R45, R3, R0, RZ ;  /* 0x00000000032d7223 */ /* 0x000fe400000000ff */
[----:B------:R-:W-:Y:S02]  /*4360*/  IMAD.IADD R47, R47, 0x1, R48 ;  /* 0x000000012f2f7824 */ /* 0x000fe400078e0230 */
        /* <DEDUP_REMOVED lines=17> */
[CCC-:B------:R-:W-:Y:S01]  /*4480*/  FFMA.RP R47, R0.reuse, R3.reuse, R39.reuse ;  /* 0x00000003002f7223 */ /* 0x1c0fe20000008027 */
[CCC-:B------:R-:W-:Y:S01]  /*4490*/  FFMA.RM R46, R0.reuse, R3.reuse, R39.reuse ;  /* 0x00000003002e7223 */ /* 0x1c0fe20000004027 */
[----:B------:R-:W-:Y:S01]  /*44a0*/  FFMA.RZ R0, R0, R3, R39 ;  /* 0x0000000300007223 */ /* 0x000fe2000000c027 */
[C---:B------:R-:W-:Y:S02]  /*44b0*/  ISETP.NE.AND P4, PT, R45.reuse, RZ, PT ;  /* 0x000000ff2d00720c */ /* 0x040fe40003f85270 */
[----:B------:R-:W-:Y:S02]  /*44c0*/  ISETP.NE.AND P3, PT, R45, RZ, PT ;  /* 0x000000ff2d00720c */ /* 0x000fe40003f65270 */
[----:B------:R-:W-:Y:S02]  /*44d0*/  LOP3.LUT R0, R0, 0x7fffff, RZ, 0xc0, !PT ;  /* 0x007fffff00007812 */ /* 0x000fe400078ec0ff */
[----:B------:R-:W-:Y:S02]  /*44e0*/  FSETP.NEU.FTZ.AND P2, PT, R47, R46, PT ;  /* 0x0000002e2f00720b */ /* 0x000fe40003f5d000 */
[----:B------:R-:W-:Y:S01]  /*44f0*/  LOP3.LUT R3, R0, 0x800000, RZ, 0xfc, !PT ;  /* 0x0080000000037812 */ /* 0x000fe200078efcff */
[C---:B------:R-:W-:Y:S01]  /*4500*/  VIADD R0, R45.reuse, 0x20 ;  /* 0x000000202d007836 */ /* 0x040fe20000000000 */
[----:B------:R-:W-:-:S04]  /*4510*/  IADD3 R45, PT, PT, -R45, RZ, RZ ;  /* 0x000000ff2d2d7210 */ /* 0x000fc80007ffe1ff */
[----:B------:R-:W-:-:S04]  /*4520*/  SHF.L.U32 R0, R3, R0, RZ ;  /* 0x0000000003007219 */ /* 0x000fc800000006ff */
[----:B------:R-:W-:Y:S02]  /*4530*/  ISETP.NE.AND P3, PT, R0, RZ, P3 ;  /* 0x000000ff0000720c */ /* 0x000fe40001f65270 */
[----:B------:R-:W-:Y:S02]  /*4540*/  SEL R0, R45, RZ, P4 ;  /* 0x000000ff2d007207 */ /* 0x000fe40002000000 */
[----:B------:R-:W-:Y:S02]  /*4550*/  PLOP3.LUT P2, PT, P2, P3, PT, 0xf8, 0x8f ;  /* 0x00000000008f781c */ /* 0x000fe40001747f70 */
[----:B------:R-:W-:Y:S02]  /*4560*/  SHF.R.U32.HI R39, RZ, R0, R3 ;  /* 0x00000000ff277219 */ /* 0x000fe40000011603 */
[----:B------:R-:W-:Y:S02]  /*4570*/  SEL R0, RZ, 0x1, !P2 ;  /* 0x00000001ff007807 */ /* 0x000fe40005000000 */
[----:B------:R-:W-:-:S04]  /*4580*/  SHF.R.U32.HI R3, RZ, 0x1, R39 ;  /* 0x00000001ff037819 */ /* 0x000fc80000011627 */
[----:B------:R-:W-:-:S04]  /*4590*/  LOP3.LUT R0, R0, 0x1, R3, 0xf8, !PT ;  /* 0x0000000100007812 */ /* 0x000fc800078ef803 */
[----:B------:R-:W-:-:S04]  /*45a0*/  LOP3.LUT R0, R0, R39, RZ, 0xc0, !PT ;  /* 0x0000002700007212 */ /* 0x000fc800078ec0ff */
[----:B------:R-:W-:-:S04]  /*45b0*/  IADD3 R3, PT, PT, R3, R0, RZ ;  /* 0x0000000003037210 */ /* 0x000fc80007ffe0ff */
[----:B------:R-:W-:Y:S01]  /*45c0*/  LOP3.LUT R48, R3, R48, RZ, 0xfc, !PT ;  /* 0x0000003003307212 */ /* 0x000fe200078efcff */
[----:B------:R-:W-:Y:S06]  /*45d0*/  BRA `(.L_x_2037) ;  /* 0x0000000000107947 */ /* 0x000fec0003800000 */
.L_x_2036:
[----:B------:R-:W-:-:S04]  /*45e0*/  LOP3.LUT R48, R48, 0x80000000, RZ, 0xc0, !PT ;  /* 0x8000000030307812 */ /* 0x000fc800078ec0ff */
[----:B------:R-:W-:Y:S01]  /*45f0*/  LOP3.LUT R48, R48, 0x7f800000, RZ, 0xfc, !PT ;  /* 0x7f80000030307812 */ /* 0x000fe200078efcff */
[----:B------:R-:W-:Y:S06]  /*4600*/  BRA `(.L_x_2037) ;  /* 0x0000000000047947 */ /* 0x000fec0003800000 */
.L_x_2035:
[----:B------:R-:W-:-:S07]  /*4610*/  IMAD R48, R47, 0x800000, R48 ;  /* 0x008000002f307824 */ /* 0x000fce00078e0230 */
.L_x_2037:
[----:B------:R-:W-:Y:S05]  /*4620*/  BSYNC.RECONVERGENT B1 ;  /* 0x0000000000017941 */ /* 0x000fea0003800200 */
.L_x_2034:
[----:B------:R-:W-:Y:S01]  /*4630*/  MOV R0, R48 ;  /* 0x0000003000007202 */ /* 0x000fe20000000f00 */
[----:B------:R-:W-:Y:S06]  /*4640*/  BRA `(.L_x_2038) ;  /* 0x0000000000207947 */ /* 0x000fec0003800000 */
.L_x_2033:
[----:B------:R-:W-:-:S04]  /*4650*/  LOP3.LUT R0, R0, 0x80000000, R3, 0x48, !PT ;  /* 0x8000000000007812 */ /* 0x000fc800078e4803 */
[----:B------:R-:W-:Y:S01]  /*4660*/  LOP3.LUT R0, R0, 0x7f800000, RZ, 0xfc, !PT ;  /* 0x7f80000000007812 */ /* 0x000fe200078efcff */
[----:B------:R-:W-:Y:S06]  /*4670*/  BRA `(.L_x_2038) ;  /* 0x0000000000147947 */ /* 0x000fec0003800000 */
.L_x_2032:
[----:B------:R-:W-:Y:S01]  /*4680*/  LOP3.LUT R0, R0, 0x80000000, R3, 0x48, !PT ;  /* 0x8000000000007812 */ /* 0x000fe200078e4803 */
[----:B------:R-:W-:Y:S06]  /*4690*/  BRA `(.L_x_2038) ;  /* 0x00000000000c7947 */ /* 0x000fec0003800000 */
.L_x_2031:
[----:B------:R-:W0:Y:S01]  /*46a0*/  MUFU.RSQ R0, -QNAN ;  /* 0xffc0000000007908 */ /* 0x000e220000001400 */
[----:B------:R-:W-:Y:S05]  /*46b0*/  BRA `(.L_x_2038) ;  /* 0x0000000000047947 */ /* 0x000fea0003800000 */
.L_x_2030:
[----:B------:R-:W-:-:S07]  /*46c0*/  FADD.FTZ R0, R3, R0 ;  /* 0x0000000003007221 */ /* 0x000fce0000010000 */
.L_x_2038:
[----:B------:R-:W-:Y:S05]  /*46d0*/  BSYNC.RECONVERGENT B0 ;  /* 0x0000000000007941 */ /* 0x000fea0003800200 */
.L_x_2028:
[----:B------:R-:W-:-:S04]  /*46e0*/  HFMA2 R39, -RZ, RZ, 0, 0 ;  /* 0x00000000ff277431 */ /* 0x000fc800000001ff */
[----:B0-----:R-:W-:Y:S05]  /*46f0*/  RET.REL.NODEC R38 `(_Z25multi_tensor_apply_kernelI18TensorListMetadataILi5ELb0EEN18transformer_engine17multi_tensor_adam31AdamFunctorMasterParamRemainderI13__nv_bfloat16flEEJffffffNS3_10adamMode_tEfEEvlPViT_T0_DpT1_) ;  /* 0xffffffb826407950 */ /* 0x001fea0003c3ffff */
.L_x_2039:
        /* <DEDUP_REMOVED lines=16> */
.L_x_5917:


//--------------------- .text._Z25multi_tensor_apply_kernelI18TensorListMetadataILi5ELb0EEN18transformer_engine17multi_tensor_adam31AdamFunctorMasterParamRemainderI6__halfflEEJffffffNS3_10adamMode_tEfEEvlPViT_T0_DpT1_ --------------------------
	.section	.text._Z25multi_tensor_apply_kernelI18TensorListMetadataILi5ELb0EEN18transformer_engine17multi_tensor_adam31AdamFunctorMasterParamRemainderI6__halfflEEJffffffNS3_10adamMode_tEfEEvlPViT_T0_DpT1_,"ax",@progbits
	.align	128
        .global         _Z25multi_tensor_apply_kernelI18TensorListMetadataILi5ELb0EEN18transformer_engine17multi_tensor_adam31AdamFunctorMasterParamRemainderI6__halfflEEJffffffNS3_10adamMode_tEfEEvlPViT_T0_DpT1_
        .type           _Z25multi_tensor_apply_kernelI18TensorListMetadataILi5ELb0EEN18transformer_engine17multi_tensor_adam31AdamFunctorMasterParamRemainderI6__halfflEEJffffffNS3_10adamMode_tEfEEvlPViT_T0_DpT1_,@function
        .size           _Z25multi_tensor_apply_kernelI18TensorListMetadataILi5ELb0EEN18transformer_engine17multi_tensor_adam31AdamFunctorMasterParamRemainderI6__halfflEEJffffffNS3_10adamMode_tEfEEvlPViT_T0_DpT1_,(.L_x_5919 - _Z25multi_tensor_apply_kernelI18TensorListMetadataILi5ELb0EEN18transformer_engine17multi_tensor_adam31AdamFunctorMasterParamRemainderI6__halfflEEJffffffNS3_10adamMode_tEfEEvlPViT_T0_DpT1_)
        .other          _Z25multi_tensor_apply_kernelI18TensorListMetadataILi5ELb0EEN18transformer_engine17multi_tensor_adam31AdamFunctorMasterParamRemainderI6__halfflEEJffffffNS3_10adamMode_tEfEEvlPViT_T0_DpT1_,@"STO_CUDA_ENTRY STV_DEFAULT"
_Z25multi_tensor_apply_kernelI18TensorListMetadataILi5ELb0EEN18transformer_engine17multi_tensor_adam31AdamFunctorMasterParamRemainderI6__halfflEEJffffffNS3_10adamMode_tEfEEvlPViT_T0_DpT1_:
.text._Z25multi_tensor_apply_kernelI18TensorListMetadataILi5ELb0EEN18transformer_engine17multi_tensor_adam31AdamFunctorMasterParamRemainderI6__halfflEEJffffffNS3_10adamMode_tEfEEvlPViT_T0_DpT1_:
        /* <DEDUP_REMOVED lines=71> */
.L_x_2083:
[----:B------:R-:W-:Y:S01]  /*0470*/  ISETP.LT.U32.AND P2, PT, R22, UR10, PT ;  /* 0x0000000a16007c0c */ /* 0x000fe2000bf41070 */
[----:B------:R-:W-:Y:S01]  /*0480*/  IMAD.U32 R5, RZ, RZ, UR11 ;  /* 0x0000000bff057e24 */ /* 0x000fe2000f8e00ff */
[----:B------:R-:W-:Y:S01]  /*0490*/  SHF.R.S32.HI R11, RZ, 0x1f, R22 ;  /* 0x0000001fff0b7819 */ /* 0x000fe20000011416 */
[----:B------:R-:W-:Y:S01]  /*04a0*/  IMAD.MOV.U32 R7, RZ, RZ, 0x4 ;  /* 0x00000004ff077424 */ /* 0x000fe200078e00ff */
[----:B------:R-:W-:Y:S02]  /*04b0*/  MOV R0, UR11 ;  /* 0x0000000b00007c02 */ /* 0x000fe40008000f00 */
[----:B------:R-:W-:Y:S01]  /*04c0*/  ISETP.LT.U32.AND P1, PT, R24, UR10, PT ;  /* 0x0000000a18007c0c */ /* 0x000fe2000bf21070 */
[----:B------:R-:W-:Y:S01]  /*04d0*/  IMAD.WIDE R6, R22, R7, UR22 ;  /* 0x0000001616067e25 */ /* 0x000fe2000f8e0207 */
[----:B------:R-:W-:Y:S02]  /*04e0*/  ISETP.GT.AND.EX P2, PT, R0, R11, PT, P2 ;  /* 0x0000000b0000720c */ /* 0x000fe40003f44320 */
[----:B0-----:R-:W-:-:S02]  /*04f0*/  SHF.R.S32.HI R3, RZ, 0x1f, R24 ;  /* 0x0000001fff037819 */ /* 0x001fc40000011418 */
[----:B------:R-:W-:Y:S01]  /*0500*/  MOV R2, UR11 ;  /* 0x0000000b00027c02 */ /* 0x000fe20008000f00 */
[----:B------:R-:W-:Y:S01]  /*0510*/  IMAD.MOV.U32 R4, RZ, RZ, 0x2 ;  /* 0x00000002ff047424 */ /* 0x000fe200078e00ff */
[----:B------:R-:W-:Y:S01]  /*0520*/  ISETP.LT.U32.AND P0, PT, R15, UR10, PT ;  /* 0x0000000a0f007c0c */ /* 0x000fe2000bf01070 */
[----:B------:R-:W-:Y:S01]  /*0530*/  IMAD.MOV.U32 R21, RZ, RZ, 0x2 ;  /* 0x00000002ff157424 */ /* 0x000fe200078e00ff */
[----:B------:R-:W-:Y:S02]  /*0540*/  SHF.R.S32.HI R12, RZ, 0x1f, R15 ;  /* 0x0000001fff0c7819 */ /* 0x000fe4000001140f */
[----:B------:R-:W-:Y:S01]  /*0550*/  ISETP.GT.AND.EX P1, PT, R2, R3, PT, P1 ;  /* 0x000000030200720c */ /* 0x000fe20003f24310 */
[----:B------:R-:W-:Y:S01]  /*0560*/  HFMA2 R2, -RZ, RZ, 0, 0 ;  /* 0x00000000ff027431 */ /* 0x000fe200000001ff */
[----:B------:R-:W-:Y:S01]  /*0570*/  ISETP.GT.AND.EX P0, PT, R5, R12, PT, P0 ;  /* 0x0000000c0500720c */ /* 0x000fe20003f04300 */
[----:B------:R-:W-:Y:S01]  /*0580*/  HFMA2 R8, -RZ, RZ, 0, 2.384185791015625e-07 ;  /* 0x00000004ff087431 */ /* 0x000fe200000001ff */
[----:B------:R-:W-:Y:S01]  /*0590*/  @P2 IADD3 R13, P4, PT, R22, UR14, RZ ;  /* 0x0000000e160d2c10 */ /* 0x000fe2000ff9e0ff */
[----:B------:R-:W-:Y:S01]  /*05a0*/  IMAD.WIDE R4, R15, R4, UR20 ;  /* 0x000000140f047e25 */ /* 0x000fe2000f8e0204 */
[----:B------:R-:W-:-:S02]  /*05b0*/  ISETP.LT.U32.AND P3, PT, R23, UR10, PT ;  /* 0x0000000a17007c0c */ /* 0x000fc4000bf61070 */
[----:B------:R-:W-:Y:S02]  /*05c0*/  SHF.R.S32.HI R10, RZ, 0x1f, R23 ;  /* 0x0000001fff0a7819 */ /* 0x000fe40000011417 */
[----:B------:R-:W-:Y:S01]  /*05d0*/  MOV R9, UR11 ;  /* 0x0000000b00097c02 */ /* 0x000fe20008000f00 */
[----:B------:R0:W5:Y:S01]  /*05e0*/  @P2 LDG.E R2, desc[UR18][R6.64] ;  /* 0x0000001206022981 */ /* 0x000162000c1e1900 */
[----:B------:R-:W-:Y:S02]  /*05f0*/  @P2 IADD3.X R14, PT, PT, R11, UR12, RZ, P4, !PT ;  /* 0x0000000c0b0e2c10 */ /* 0x000fe4000a7fe4ff */
[----:B------:R-:W-:Y:S02]  /*0600*/  PRMT R39, RZ, 0x7610, R39 ;  /* 0x00007610ff277816 */ /* 0x000fe40000000027 */
[----:B------:R-:W-:Y:S02]  /*0610*/  CS2R R16, SRZ ;  /* 0x0000000000107805 */ /* 0x000fe4000001ff00 */
[----:B------:R-:W-:Y:S01]  /*0620*/  ISETP.GT.AND.EX P3, PT, R9, R10, PT, P3 ;  /* 0x0000000a0900720c */ /* 0x000fe20003f64330 */
[----:B------:R-:W-:Y:S01]  /*0630*/  IMAD.WIDE R8, R15, R8, UR22 ;  /* 0x000000160f087e25 */ /* 0x000fe2000f8e0208 */
[----:B------:R-:W-:Y:S01]  /*0640*/  @P1 IADD3 R0, P5, PT, R24, UR14, RZ ;  /* 0x0000000e18001c10 */ /* 0x000fe2000ffbe0ff */
[----:B------:R1:W2:Y:S01]  /*0650*/  @P0 LDG.E.U16 R39, desc[UR18][R4.64] ;  /* 0x0000001204270981 */ /* 0x0002a2000c1e1500 */
[C---:B0-----:R-:W-:Y:S01]  /*0660*/  @P2 LEA R6, P4, R13.reuse, UR16, 0x1 ;  /* 0x000000100d062c11 */ /* 0x041fe2000f8808ff */
[----:B------:R-:W-:Y:S01]  /*0670*/  IMAD.MOV.U32 R26, RZ, RZ, 0x2 ;  /* 0x00000002ff1a7424 */ /* 0x000fe200078e00ff */
[----:B------:R-:W-:Y:S01]  /*0680*/  PRMT R38, RZ, 0x7610, R38 ;  /* 0x00007610ff267816 */ /* 0x000fe20000000026 */
[----:B------:R0:W3:Y:S01]  /*0690*/  @P0 LDG.E R16, desc[UR18][R8.64] ;  /* 0x0000001208100981 */ /* 0x0000e2000c1e1900 */
[----:B------:R-:W-:Y:S01]  /*06a0*/  @P2 LEA.HI.X R7, R13, UR17, R14, 0x1, P4 ;  /* 0x000000110d072c11 */ /* 0x000fe2000a0f0c0e */
[----:B------:R-:W-:Y:S01]  /*06b0*/  IMAD.WIDE R20, R22, R21, UR20 ;  /* 0x0000001416147e25 */ /* 0x000fe2000f8e0215 */
[----:B------:R-:W-:-:S02]  /*06c0*/  @P0 IADD3 R13, P4, PT, R15, UR14, RZ ;  /* 0x0000000e0f0d0c10 */ /* 0x000fc4000ff9e0ff */
[----:B------:R-:W-:Y:S01]  /*06d0*/  @P1 IADD3.X R3, PT, PT, R3, UR12, RZ, P5, !PT ;  /* 0x0000000c03031c10 */ /* 0x000fe2000affe4ff */
[----:B------:R-:W-:Y:S01]  /*06e0*/  IMAD.WIDE R26, R15, R26, UR8 ;  /* 0x000000080f1a7e25 */ /* 0x000fe2000f8e021a */
[----:B-1----:R-:W-:Y:S01]  /*06f0*/  @P1 LEA R4, P5, R0, UR16, 0x1 ;  /* 0x0000001000041c11 */ /* 0x002fe2000f8a08ff */
[----:B------:R-:W4:Y:S01]  /*0700*/  @P2 LDG.E.U16 R43, desc[UR18][R6.64] ;  /* 0x00000012062b2981 */ /* 0x000f22000c1e1500 */
[----:B------:R-:W-:Y:S02]  /*0710*/  @P0 IADD3.X R14, PT, PT, R12, UR12, RZ, P4, !PT ;  /* 0x0000000c0c0e0c10 */ /* 0x000fe4000a7fe4ff */
[----:B0-----:R-:W-:Y:S01]  /*0720*/  @P0 LEA R8, P4, R13, UR16, 0x1 ;  /* 0x000000100d080c11 */ /* 0x001fe2000f8808ff */
[----:B------:R0:W2:Y:S01]  /*0730*/  @P0 LDG.E.U16 R38, desc[UR18][R26.64] ;  /* 0x000000121a260981 */ /* 0x0000a2000c1e1500 */
[----:B------:R-:W-:Y:S01]  /*0740*/  @P1 LEA.HI.X R5, R0, UR17, R3, 0x1, P5 ;  /* 0x0000001100051c11 */ /* 0x000fe2000a8f0c03 */
[----:B------:R-:W-:Y:S01]  /*0750*/  IMAD.MOV.U32 R3, RZ, RZ, 0x2 ;  /* 0x00000002ff037424 */ /* 0x000fe200078e00ff */
[----:B------:R-:W-:-:S02]  /*0760*/  MOV R29, 0x2 ;  /* 0x00000002001d7802 */ /* 0x000fc40000000f00 */
[----:B------:R-:W-:Y:S02]  /*0770*/  @P3 IADD3 R0, P5, PT, R23, UR14, RZ ;  /* 0x0000000e17003c10 */ /* 0x000fe4000ffbe0ff */
[----:B------:R-:W-:Y:S01]  /*0780*/  PRMT R31, RZ, 0x7610, R31 ;  /* 0x00007610ff1f7816 */ /* 0x000fe2000000001f */
[----:B------:R-:W-:Y:S01]  /*0790*/  IMAD.WIDE R28, R22, R29, UR8 ;  /* 0x00000008161c7e25 */ /* 0x000fe2000f8e021d */
[----:B------:R-:W-:Y:S02]  /*07a0*/  @P0 LEA.HI.X R9, R13, UR17, R14, 0x1, P4 ;  /* 0x000000110d090c11 */ /* 0x000fe4000a0f0c0e */
[----:B------:R-:W-:Y:S01]  /*07b0*/  PRMT R19, RZ, 0x7610, R19 ;  /* 0x00007610ff137816 */ /* 0x000fe20000000013 */
[----:B0-----:R-:W-:Y:S01]  /*07c0*/  IMAD.WIDE R26, R24, R3, UR20 ;  /* 0x00000014181a7e25 */ /* 0x001fe2000f8e0203 */
[----:B------:R-:W-:Y:S01]  /*07d0*/  @P3 IADD3.X R3, PT, PT, R10, UR12, RZ, P5, !PT ;  /* 0x0000000c0a033c10 */ /* 0x000fe2000affe4ff */
[----:B------:R-:W3:Y:S01]  /*07e0*/  @P0 LDG.E.U16 R47, desc[UR18][R8.64] ;  /* 0x00000012082f0981 */ /* 0x000ee2000c1e1500 */
[----:B------:R-:W-:-:S03]  /*07f0*/  @P3 LEA R44, P5, R0, UR16, 0x1 ;  /* 0x00000010002c3c11 */ /* 0x000fc6000f8a08ff */
[----:B------:R0:W4:Y:S01]  /*0800*/  @P2 LDG.E.U16 R31, desc[UR18][R28.64] ;  /* 0x000000121c1f2981 */ /* 0x000122000c1e1500 */
[--C-:B------:R-:W-:Y:S01]  /*0810*/  @P3 LEA.HI.X R45, R0, UR17, R3.reuse, 0x1, P5 ;  /* 0x00000011002d3c11 */ /* 0x100fe2000a8f0c03 */
[----:B------:R-:W-:Y:S01]  /*0820*/  HFMA2 R0, -RZ, RZ, 0, 1.1920928955078125e-07 ;  /* 0x00000002ff007431 */ /* 0x000fe200000001ff */
[----:B------:R-:W-:Y:S01]  /*0830*/  PRMT R30, RZ, 0x7610, R30 ;  /* 0x00007610ff1e7816 */ /* 0x000fe2000000001e */
[----:B------:R-:W4:Y:S01]  /*0840*/  @P2 LDG.E.U16 R19, desc[UR18][R20.64] ;  /* 0x0000001214132981 */ /* 0x000f22000c1e1500 */
[----:B------:R-:W-:Y:S02]  /*0850*/  MOV R37, 0x2 ;  /* 0x0000000200257802 */ /* 0x000fe40000000f00 */
[----:B------:R-:W-:Y:S01]  /*0860*/  PRMT R3, RZ, 0x7610, R3 ;  /* 0x00007610ff037816 */ /* 0x000fe20000000003 */
[----:B------:R-:W4:Y:S04]  /*0870*/  @P3 LDG.E.U16 R44, desc[UR18][R44.64] ;  /* 0x000000122c2c3981 */ /* 0x000f28000c1e1500 */
[----:B------:R1:W4:Y:S01]  /*0880*/  @P1 LDG.E.U16 R30, desc[UR18][R26.64] ;  /* 0x000000121a1e1981 */ /* 0x000322000c1e1500 */
[----:B------:R-:W-:-:S04]  /*0890*/  IMAD.WIDE R36, R24, R37, UR8 ;  /* 0x0000000818247e25 */ /* 0x000fc8000f8e0225 */
[----:B------:R-:W-:Y:S01]  /*08a0*/  HFMA2 R34, -RZ, RZ, 0, 2.384185791015625e-07 ;  /* 0x00000004ff227431 */ /* 0x000fe200000001ff */
[----:B------:R1:W4:Y:S01]  /*08b0*/  @P1 LDG.E.U16 R42, desc[UR18][R4.64] ;  /* 0x00000012042a1981 */ /* 0x000322000c1e1500 */
[----:B0-----:R-:W-:Y:S02]  /*08c0*/  IMAD.MOV.U32 R28, RZ, RZ, 0x2 ;  /* 0x00000002ff1c7424 */ /* 0x001fe400078e00ff */
[C---:B-1----:R-:W-:Y:S01]  /*08d0*/  IMAD.WIDE R26, R23.reuse, R0, UR8 ;  /* 0x00000008171a7e25 */ /* 0x042fe2000f8e0200 */
[----:B------:R-:W-:Y:S02]  /*08e0*/  PRMT R0, RZ, 0x7610, R0 ;  /* 0x00007610ff007816 */ /* 0x000fe40000000000 */
[----:B------:R-:W-:Y:S01]  /*08f0*/  PRMT R45, RZ, 0x7610, R45 ;  /* 0x00007610ff2d7816 */ /* 0x000fe2000000002d */
[----:B------:R-:W-:Y:S01]  /*0900*/  IMAD.MOV.U32 R20, RZ, RZ, 0x4 ;  /* 0x00000004ff147424 */ /* 0x000fe200078e00ff */
[----:B------:R-:W4:Y:S01]  /*0910*/  @P3 LDG.E.U16 R3, desc[UR18][R26.64] ;  /* 0x000000121a033981 */ /* 0x000f22000c1e1500 */
[----:B------:R-:W-:Y:S01]  /*0920*/  IMAD.WIDE R28, R23, R28, UR20 ;  /* 0x00000014171c7e25 */ /* 0x000fe2000f8e021c */
[----:B------:R-:W-:Y:S01]  /*0930*/  MOV R25, RZ ;  /* 0x000000ff00197202 */ /* 0x000fe20000000f00 */
[----:B------:R-:W0:Y:S01]  /*0940*/  LDC.64 R4, c[0x0][0xf08] ;  /* 0x0003c200ff047b82 */ /* 0x000e220000000a00 */
[----:B------:R-:W4:Y:S01]  /*0950*/  @P1 LDG.E.U16 R0, desc[UR18][R36.64] ;  /* 0x0000001224001981 */ /* 0x000f22000c1e1500 */
[----:B------:R-:W-:Y:S01]  /*0960*/  IMAD.WIDE R20, R15, R20, UR6 ;  /* 0x000000060f147e25 */ /* 0x000fe2000f8e0214 */
[----:B------:R-:W-:-:S02]  /*0970*/  MOV R32, 0x4 ;  /* 0x0000000400207802 */ /* 0x000fc40000000f00 */
[----:B------:R-:W4:Y:S01]  /*0980*/  @P3 LDG.E.U16 R45, desc[UR18][R28.64] ;  /* 0x000000121c2d3981 */ /* 0x000f22000c1e1500 */
[----:B------:R-:W-:Y:S02]  /*0990*/  IMAD.MOV.U32 R14, RZ, RZ, RZ ;  /* 0x000000ffff0e7224 */ /* 0x000fe400078e00ff */
[----:B------:R-:W-:Y:S01]  /*09a0*/  IMAD.MOV.U32 R13, RZ, RZ, RZ ;  /* 0x000000ffff0d7224 */ /* 0x000fe200078e00ff */
[----:B------:R1:W4:Y:S01]  /*09b0*/  @P0 LDG.E R25, desc[UR18][R20.64] ;  /* 0x0000001214190981 */ /* 0x000322000c1e1900 */
[----:B------:R-:W-:-:S04]  /*09c0*/  IMAD.WIDE R34, R23, R34, UR22 ;  /* 0x0000001617227e25 */ /* 0x000fc8000f8e0222 */
[----:B------:R-:W-:Y:S01]  /*09d0*/  IMAD.WIDE R32, R23, R32, UR6 ;  /* 0x0000000617207e25 */ /* 0x000fe2000f8e0220 */
[----:B------:R-:W5:Y:S04]  /*09e0*/  @P3 LDG.E R14, desc[UR18][R34.64] ;  /* 0x00000012220e3981 */ /* 0x000f68000c1e1900 */
[----:B------:R-:W5:Y:S01]  /*09f0*/  @P3 LDG.E R13, desc[UR18][R32.64] ;  /* 0x00000012200d3981 */ /* 0x000f62000c1e1900 */
[----:B------:R-:W-:Y:S01]  /*0a00*/  HFMA2 R7, -RZ, RZ, 0, 2.384185791015625e-07 ;  /* 0x00000004ff077431 */ /* 0x000fe200000001ff */
[----:B------:R-:W-:Y:S01]  /*0a10*/  MOV R18, RZ ;  /* 0x000000ff00127202 */ /* 0x000fe20000000f00 */
[----:B------:R-:W-:Y:S01]  /*0a20*/  IMAD.MOV.U32 R9, RZ, RZ, 0x4 ;  /* 0x00000004ff097424 */ /* 0x000fe200078e00ff */
[----:B0-----:R-:W0:Y:S01]  /*0a30*/  MUFU.RCP R48, R5 ;  /* 0x0000000500307308 */ /* 0x001e220000001000 */
[----:B------:R-:W-:-:S02]  /*0a40*/  IMAD.MOV.U32 R46, RZ, RZ, RZ ;  /* 0x000000ffff2e7224 */ /* 0x000fc400078e00ff */
[----:B------:R-:W-:-:S04]  /*0a50*/  IMAD.WIDE R6, R24, R7, UR22 ;  /* 0x0000001618067e25 */ /* 0x000fc8000f8e0207 */
[----:B------:R-:W-:Y:S01]  /*0a60*/  IMAD.WIDE R8, R24, R9, UR6 ;  /* 0x0000000618087e25 */ /* 0x000fe2000f8e0209 */
[----:B------:R2:W5:Y:S03]  /*0a70*/  @P1 LDG.E R18, desc[UR18][R6.64] ;  /* 0x0000001206121981 */ /* 0x000566000c1e1900 */
[----:B------:R-:W-:Y:S01]  /*0a80*/  IMAD.MOV.U32 R41, RZ, RZ, 0x4 ;  /* 0x00000004ff297424 */ /* 0x000fe200078e00ff */
[----:B-1----:R-:W-:Y:S01]  /*0a90*/  CS2R R20, SRZ ;  /* 0x0000000000147805 */ /* 0x002fe2000001ff00 */
[----:B------:R1:W5:Y:S02]  /*0aa0*/  @P1 LDG.E R17, desc[UR18][R8.64] ;  /* 0x0000001208111981 */ /* 0x000364000c1e1900 */
[----:B------:R-:W-:-:S05]  /*0ab0*/  IMAD.WIDE R40, R22, R41, UR6 ;  /* 0x0000000616287e25 */ /* 0x000fca000f8e0229 */
[----:B------:R0:W5:Y:S01]  /*0ac0*/  @P2 LDG.E R21, desc[UR18][R40.64] ;  /* 0x0000001228152981 */ /* 0x000162000c1e1900 */
[----:B------:R-:W-:Y:S01]  /*0ad0*/  BSSY.RECONVERGENT B2, `(.L_x_2041) ;  /* 0x0000025000027945 */ /* 0x000fe20003800200 */
[----:B--2---:R-:W-:-:S04]  /*0ae0*/  PRMT R6, R38, 0x9910, RZ ;  /* 0x0000991026067816 */ /* 0x004fc800000000ff */
[----:B-1----:R-:W-:Y:S01]  /*0af0*/  LEA.HI.SX32 R9, R6, R39, 0x11 ;  /* 0x0000002706097211 */ /* 0x002fe200078f8aff */
[----:B---3--:R-:W-:Y:S01]  /*0b00*/  @P0 HADD2.F32 R46, -RZ, R47.H0_H0 ;  /* 0x2000002fff2e0230 */ /* 0x008fe20000004100 */
[----:B----4-:R-:W-:-:S04]  /*0b10*/  PRMT R50, R31, 0x9910, RZ ;  /* 0x000099101f327816 */ /* 0x010fc800000000ff */
[----:B------:R-:W-:Y:S01]  /*0b20*/  FMUL R7, R46, UR13 ;  /* 0x0000000d2e077c20 */ /* 0x000fe20008400000 */
[----:B------:R-:W-:-:S03]  /*0b30*/  LEA.HI.SX32 R8, R50, R19, 0x11 ;  /* 0x0000001332087211 */ /* 0x000fc600078f8aff */
[----:B------:R-:W-:Y:S01]  /*0b40*/  FFMA R6, R16, UR30, R7 ;  /* 0x0000001e10067c23 */ /* 0x000fe20008000007 */
[----:B------:R-:W-:Y:S01]  /*0b50*/  @P2 HADD2.F32 R20, -RZ, R43.H0_H0 ;  /* 0x2000002bff142230 */ /* 0x000fe20000004100 */
[----:B------:R-:W-:Y:S02]  /*0b60*/  PRMT R8, R31, 0x5410, R8 ;  /* 0x000054101f087816 */ /* 0x000fe40000000008 */
[----:B------:R1:W2:Y:S01]  /*0b70*/  FCHK P2, R6, R5 ;  /* 0x0000000506007302 */ /* 0x0002a20000040000 */
[----:B0-----:R-:W-:Y:S01]  /*0b80*/  FFMA R31, R48, -R5, 1 ;  /* 0x3f800000301f7423 */ /* 0x001fe20000000805 */
[----:B------:R-:W-:-:S03]  /*0b90*/  HFMA2 R19, -RZ, RZ, 0, 0 ;  /* 0x00000000ff137431 */ /* 0x000fc600000001ff */
[----:B------:R-:W-:Y:S01]  /*0ba0*/  FFMA R31, R48, R31, R48 ;  /* 0x0000001f301f7223 */ /* 0x000fe20000000030 */
[----:B------:R-:W-:Y:S01]  /*0bb0*/  PRMT R9, R38, 0x5410, R9 ;  /* 0x0000541026097816 */ /* 0x000fe20000000009 */
[----:B------:R-:W-:Y:S02]  /*0bc0*/  @P1 HADD2.F32 R19, -RZ, R42.H0_H0 ;  /* 0x2000002aff131230 */ /* 0x000fe40000004100 */
[----:B------:R-:W-:Y:S01]  /*0bd0*/  FMUL R7, R46, UR24 ;  /* 0x000000182e077c20 */ /* 0x000fe20008400000 */
[----:B------:R-:W-:-:S03]  /*0be0*/  FFMA R42, R6, R31, RZ ;  /* 0x0000001f062a7223 */ /* 0x000fc600000000ff */
[----:B------:R-:W-:Y:S01]  /*0bf0*/  FMUL R46, R7, R46 ;  /* 0x0000002e072e7220 */ /* 0x000fe20000400000 */
[----:B------:R-:W-:Y:S01]  /*0c00*/  FFMA R39, R42, -R5, R6 ;  /* 0x800000052a277223 */ /* 0x000fe20000000006 */
[----:B------:R-:W-:Y:S02]  /*0c10*/  PRMT R38, R3, 0x9910, RZ ;  /* 0x0000991003267816 */ /* 0x000fe400000000ff */
[----:B------:R-:W-:Y:S01]  /*0c20*/  PRMT R43, R0, 0x9910, RZ ;  /* 0x00009910002b7816 */ /* 0x000fe200000000ff */
[----:B------:R-:W-:Y:S01]  /*0c30*/  IMAD.MOV.U32 R16, RZ, RZ, RZ ;  /* 0x000000ffff107224 */ /* 0x000fe200078e00ff */
[----:B------:R-:W-:Y:S02]  /*0c40*/  LEA.HI.SX32 R38, R38, R45, 0x11 ;  /* 0x0000002d26267211 */ /* 0x000fe400078f8aff */
[----:B------:R-:W-:Y:S01]  /*0c50*/  LEA.HI.SX32 R7, R43, R30, 0x11 ;  /* 0x0000001e2b077211 */ /* 0x000fe200078f8aff */
[----:B------:R-:W-:Y:S02]  /*0c60*/  @P3 HADD2.F32 R16, -RZ, R44.H0_H0 ;  /* 0x2000002cff103230 */ /* 0x000fe40000004100 */
[----:B------:R-:W-:Y:S01]  /*0c70*/  FFMA R4, R25, R4, R46 ;  /* 0x0000000419047223 */ /* 0x000fe2000000002e */
[----:B------:R-:W-:Y:S01]  /*0c80*/  FFMA R25, R31, R39, R42 ;  /* 0x000000271f197223 */ /* 0x000fe2000000002a */
[----:B-1----:R-:W-:-:S02]  /*0c90*/  PRMT R5, R3, 0x5410, R38 ;  /* 0x0000541003057816 */ /* 0x002fc40000000026 */
[----:B------:R-:W-:Y:S01]  /*0ca0*/  PRMT R7, R0, 0x5410, R7 ;  /* 0x0000541000077816 */ /* 0x000fe20000000007 */
[----:B--2---:R-:W-:Y:S06]  /*0cb0*/  @!P2 BRA `(.L_x_2042) ;  /* 0x000000000018a947 */ /* 0x004fec0003800000 */
[----:B------:R-:W0:Y:S01]  /*0cc0*/  LDCU UR27, c[0x0][0xf0c] ;  /* 0x0001e180ff1b77ac */ /* 0x000e220008000800 */
[----:B------:R-:W-:Y:S02]  /*0cd0*/  MOV R3, R6 ;  /* 0x0000000600037202 */ /* 0x000fe40000000f00 */
[----:B------:R-:W-:Y:S01]  /*0ce0*/  MOV R38, 0xd10 ;  /* 0x00000d1000267802 */ /* 0x000fe20000000f00 */
[----:B0-----:R-:W-:-:S07]  /*0cf0*/  IMAD.U32 R0, RZ, RZ, UR27 ;  /* 0x0000001bff007e24 */ /* 0x001fce000f8e00ff */
[----:B-----5:R-:W-:Y:S05]  /*0d00*/  CALL.REL.NOINC `($__internal_51_$__cuda_sm3x_div_rn_noftz_f32_slowpath) ;  /* 0x0000003000d87944 */ /* 0x020fea0003c00000 */
[----:B------:R-:W-:-:S07]  /*0d10*/  MOV R25, R0 ;  /* 0x0000000000197202 */ /* 0x000fce0000000f00 */
.L_x_2042:
[----:B------:R-:W-:Y:S05]  /*0d20*/  BSYNC.RECONVERGENT B2 ;  /* 0x0000000000027941 */ /* 0x000fea0003800200 */
.L_x_2041:
        /* <DEDUP_REMOVED lines=14> */
[----:B-----5:R-:W-:Y:S05]  /*0e10*/  CALL.REL.NOINC `($__internal_51_$__cuda_sm3x_div_rn_noftz_f32_slowpath) ;  /* 0x0000003000947944 */ /* 0x020fea0003c00000 */
[----:B------:R-:W-:-:S07]  /*0e20*/  IMAD.MOV.U32 R3, RZ, RZ, R0 ;  /* 0x000000ffff037224 */ /* 0x000fce00078e0000 */
.L_x_2044:
[----:B------:R-:W-:Y:S05]  /*0e30*/  BSYNC.RECONVERGENT B2 ;  /* 0x0000000000027941 */ /* 0x000fea0003800200 */
.L_x_2043:
[----:B------:R-:W-:Y:S01]  /*0e40*/  IADD3 R0, PT, PT, R3, -0xd000000, RZ ;  /* 0xf300000003007810 */ /* 0x000fe20007ffe0ff */
[----:B------:R0:W1:Y:S01]  /*0e50*/  MUFU.RSQ R30, R3 ;  /* 0x00000003001e7308 */ /* 0x0000620000001400 */
[----:B------:R-:W-:Y:S02]  /*0e60*/  BSSY.RECONVERGENT B0, `(.L_x_2045) ;  /* 0x000000a000007945 */ /* 0x000fe40003800200 */
[----:B------:R-:W-:-:S13]  /*0e70*/  ISETP.GT.U32.AND P2, PT, R0, 0x727fffff, PT ;  /* 0x727fffff0000780c */ /* 0x000fda0003f44070 */
[----:B0-----:R-:W-:Y:S05]  /*0e80*/  @!P2 BRA `(.L_x_2046) ;  /* 0x00000000000ca947 */ /* 0x001fea0003800000 */
[----:B------:R-:W-:-:S07]  /*0e90*/  MOV R0, 0xeb0 ;  /* 0x00000eb000007802 */ /* 0x000fce0000000f00 */
[----:B-1---5:R-:W-:Y:S05]  /*0ea0*/  CALL.REL.NOINC `($__internal_50_$__cuda_sm20_sqrt_rn_f32_slowpath) ;  /* 0x0000003000187944 */ /* 0x022fea0003c00000 */
[----:B------:R-:W-:Y:S05]  /*0eb0*/  BRA `(.L_x_2047) ;  /* 0x0000000000107947 */ /* 0x000fea0003800000 */
.L_x_2046:
[C---:B-1----:R-:W-:Y:S01]  /*0ec0*/  FMUL.FTZ R0, R30.reuse, R3 ;  /* 0x000000031e007220 */ /* 0x042fe20000410000 */
[----:B------:R-:W-:-:S03]  /*0ed0*/  FMUL.FTZ R39, R30, 0.5 ;  /* 0x3f0000001e277820 */ /* 0x000fc60000410000 */
[----:B------:R-:W-:-:S04]  /*0ee0*/  FFMA R3, -R0, R0, R3 ;  /* 0x0000000000037223 */ /* 0x000fc80000000103 */
[----:B------:R-:W-:-:S07]  /*0ef0*/  FFMA R39, R3, R39, R0 ;  /* 0x0000002703277223 */ /* 0x000fce0000000000 */
.L_x_2047:
[----:B------:R-:W-:Y:S05]  /*0f00*/  BSYNC.RECONVERGENT B0 ;  /* 0x0000000000007941 */ /* 0x000fea0003800200 */
.L_x_2045:
        /* <DEDUP_REMOVED lines=13> */
[----:B-----5:R-:W-:Y:S05]  /*0fe0*/  CALL.REL.NOINC `($__internal_51_$__cuda_sm3x_div_rn_noftz_f32_slowpath) ;  /* 0x0000003000207944 */ /* 0x020fea0003c00000 */
.L_x_2049:
[----:B------:R-:W-:Y:S05]  /*0ff0*/  BSYNC.RECONVERGENT B2 ;  /* 0x0000000000027941 */ /* 0x000fea0003800200 */
.L_x_2048:
        /* <DEDUP_REMOVED lines=21> */
[----:B------:R-:W-:Y:S05]  /*1150*/  CALL.REL.NOINC `($__internal_51_$__cuda_sm3x_div_rn_noftz_f32_slowpath) ;  /* 0x0000002c00c47944 */ /* 0x000fea0003c00000 */
[----:B------:R-:W-:-:S07]  /*1160*/  IMAD.MOV.U32 R20, RZ, RZ, R0 ;  /* 0x000000ffff147224 */ /* 0x000fce00078e0000 */
.L_x_2051:
[----:B------:R-:W-:Y:S05]  /*1170*/  BSYNC.RECONVERGENT B2 ;  /* 0x0000000000027941 */ /* 0x000fea0003800200 */
.L_x_2050:
        /* <DEDUP_REMOVED lines=14> */
[----:B------:R-:W-:Y:S05]  /*1260*/  CALL.REL.NOINC `($__internal_51_$__cuda_sm3x_div_rn_noftz_f32_slowpath) ;  /* 0x0000002c00807944 */ /* 0x000fea0003c00000 */
[----:B------:R-:W-:-:S07]  /*1270*/  MOV R3, R0 ;  /* 0x0000000000037202 */ /* 0x000fce0000000f00 */
.L_x_2053:
[----:B------:R-:W-:Y:S05]  /*1280*/  BSYNC.RECONVERGENT B2 ;  /* 0x0000000000027941 */ /* 0x000fea0003800200 */
.L_x_2052:
[----:B------:R-:W-:Y:S01]  /*1290*/  VIADD R0, R3, 0xf3000000 ;  /* 0xf300000003007836 */ /* 0x000fe20000000000 */
[----:B------:R0:W1:Y:S01]  /*12a0*/  MUFU.RSQ R30, R3 ;  /* 0x00000003001e7308 */ /* 0x0000620000001400 */
[----:B------:R-:W-:Y:S03]  /*12b0*/  BSSY.RECONVERGENT B0, `(.L_x_2054) ;  /* 0x000000a000007945 */ /* 0x000fe60003800200 */
[----:B------:R-:W-:-:S13]  /*12c0*/  ISETP.GT.U32.AND P2, PT, R0, 0x727fffff, PT ;  /* 0x727fffff0000780c */ /* 0x000fda0003f44070 */
[----:B01----:R-:W-:Y:S05]  /*12d0*/  @!P2 BRA `(.L_x_2055) ;  /* 0x00000000000ca947 */ /* 0x003fea0003800000 */
[----:B------:R-:W-:-:S07]  /*12e0*/  MOV R0, 0x1300 ;  /* 0x0000130000007802 */ /* 0x000fce0000000f00 */
[----:B------:R-:W-:Y:S05]  /*12f0*/  CALL.REL.NOINC `($__internal_50_$__cuda_sm20_sqrt_rn_f32_slowpath) ;  /* 0x0000002c00047944 */ /* 0x000fea0003c00000 */
[----:B------:R-:W-:Y:S05]  /*1300*/  BRA `(.L_x_2056) ;  /* 0x0000000000107947 */ /* 0x000fea0003800000 */
.L_x_2055:
[C---:B------:R-:W-:Y:S01]  /*1310*/  FMUL.FTZ R0, R30.reuse, R3 ;  /* 0x000000031e007220 */ /* 0x040fe20000410000 */
[----:B------:R-:W-:-:S03]  /*1320*/  FMUL.FTZ R39, R30, 0.5 ;  /* 0x3f0000001e277820 */ /* 0x000fc60000410000 */
[----:B------:R-:W-:-:S04]  /*1330*/  FFMA R3, -R0, R0, R3 ;  /* 0x0000000000037223 */ /* 0x000fc80000000103 */
[----:B------:R-:W-:-:S07]  /*1340*/  FFMA R39, R3, R39, R0 ;  /* 0x0000002703277223 */ /* 0x000fce0000000000 */
.L_x_2056:
[----:B------:R-:W-:Y:S05]  /*1350*/  BSYNC.RECONVERGENT B0 ;  /* 0x0000000000007941 */ /* 0x000fea0003800200 */
.L_x_2054:
        /* <DEDUP_REMOVED lines=13> */
[----:B------:R-:W-:Y:S05]  /*1430*/  CALL.REL.NOINC `($__internal_51_$__cuda_sm3x_div_rn_noftz_f32_slowpath) ;  /* 0x0000002c000c7944 */ /* 0x000fea0003c00000 */
.L_x_2058:
[----:B------:R-:W-:Y:S05]  /*1440*/  BSYNC.RECONVERGENT B2 ;  /* 0x0000000000027941 */ /* 0x000fea0003800200 */
.L_x_2057:
        /* <DEDUP_REMOVED lines=23> */
.L_x_2060:
[----:B------:R-:W-:Y:S05]  /*15c0*/  BSYNC.RECONVERGENT B2 ;  /* 0x0000000000027941 */ /* 0x000fea0003800200 */
.L_x_2059:
        /* <DEDUP_REMOVED lines=16> */
.L_x_2062:
[----:B------:R-:W-:Y:S05]  /*16d0*/  BSYNC.RECONVERGENT B2 ;  /* 0x0000000000027941 */ /* 0x000fea0003800200 */
.L_x_2061:
[----:B------:R-:W-:Y:S01]  /*16e0*/  IADD3 R0, PT, PT, R3, -0xd000000, RZ ;  /* 0xf300000003007810 */ /* 0x000fe20007ffe0ff */
[----:B------:R0:W1:Y:S01]  /*16f0*/  MUFU.RSQ R20, R3 ;  /* 0x0000000300147308 */ /* 0x0000620000001400 */
[----:B------:R-:W-:Y:S02]  /*1700*/  BSSY.RECONVERGENT B0, `(.L_x_2063) ;  /* 0x000000a000007945 */ /* 0x000fe40003800200 */
[----:B------:R-:W-:-:S13]  /*1710*/  ISETP.GT.U32.AND P2, PT, R0, 0x727fffff, PT ;  /* 0x727fffff0000780c */ /* 0x000fda0003f44070 */
[----:B0-----:R-:W-:Y:S05]  /*1720*/  @!P2 BRA `(.L_x_2064) ;  /* 0x00000000000ca947 */ /* 0x001fea0003800000 */
[----:B------:R-:W-:-:S07]  /*1730*/  MOV R0, 0x1750 ;  /* 0x0000175000007802 */ /* 0x000fce0000000f00 */
[----:B-1----:R-:W-:Y:S05]  /*1740*/  CALL.REL.NOINC `($__internal_50_$__cuda_sm20_sqrt_rn_f32_slowpath) ;  /* 0x0000002400f07944 */ /* 0x002fea0003c00000 */
[----:B------:R-:W-:Y:S05]  /*1750*/  BRA `(.L_x_2065) ;  /* 0x0000000000107947 */ /* 0x000fea0003800000 */
.L_x_2064:
[C---:B-1----:R-:W-:Y:S01]  /*1760*/  FMUL.FTZ R0, R20.reuse, R3 ;  /* 0x0000000314007220 */ /* 0x042fe20000410000 */
[----:B------:R-:W-:-:S03]  /*1770*/  FMUL.FTZ R39, R20, 0.5 ;  /* 0x3f00000014277820 */ /* 0x000fc60000410000 */
[----:B------:R-:W-:-:S04]  /*1780*/  FFMA R3, -R0, R0, R3 ;  /* 0x0000000000037223 */ /* 0x000fc80000000103 */
[----:B------:R-:W-:-:S07]  /*1790*/  FFMA R39, R3, R39, R0 ;  /* 0x0000002703277223 */ /* 0x000fce0000000000 */
.L_x_2065:
[----:B------:R-:W-:Y:S05]  /*17a0*/  BSYNC.RECONVERGENT B0 ;  /* 0x0000000000007941 */ /* 0x000fea0003800200 */
.L_x_2063:
        /* <DEDUP_REMOVED lines=13> */
[----:B------:R-:W-:Y:S05]  /*1880*/  CALL.REL.NOINC `($__internal_51_$__cuda_sm3x_div_rn_noftz_f32_slowpath) ;  /* 0x0000002400f87944 */ /* 0x000fea0003c00000 */
.L_x_2067:
[----:B------:R-:W-:Y:S05]  /*1890*/  BSYNC.RECONVERGENT B2 ;  /* 0x0000000000027941 */ /* 0x000fea0003800200 */
.L_x_2066:
        /* <DEDUP_REMOVED lines=23> */
.L_x_2069:
[----:B------:R-:W-:Y:S05]  /*1a10*/  BSYNC.RECONVERGENT B2 ;  /* 0x0000000000027941 */ /* 0x000fea0003800200 */
.L_x_2068:
        /* <DEDUP_REMOVED lines=16> */
.L_x_2071:
[----:B------:R-:W-:Y:S05]  /*1b20*/  BSYNC.RECONVERGENT B2 ;  /* 0x0000000000027941 */ /* 0x000fea0003800200 */
.L_x_2070:
        /* <DEDUP_REMOVED lines=8> */
.L_x_2073:
[C---:B-1----:R-:W-:Y:S01]  /*1bb0*/  FMUL.FTZ R0, R20.reuse, R3 ;  /* 0x0000000314007220 */ /* 0x042fe20000410000 */
[----:B------:R-:W-:-:S03]  /*1bc0*/  FMUL.FTZ R39, R20, 0.5 ;  /* 0x3f00000014277820 */ /* 0x000fc60000410000 */
[----:B------:R-:W-:-:S04]  /*1bd0*/  FFMA R3, -R0, R0, R3 ;  /* 0x0000000000037223 */ /* 0x000fc80000000103 */
[----:B------:R-:W-:-:S07]  /*1be0*/  FFMA R39, R3, R39, R0 ;  /* 0x0000002703277223 */ /* 0x000fce0000000000 */
.L_x_2074:
[----:B------:R-:W-:Y:S05]  /*1bf0*/  BSYNC.RECONVERGENT B0 ;  /* 0x0000000000007941 */ /* 0x000fea0003800200 */
.L_x_2072:
        /* <DEDUP_REMOVED lines=14> */
.L_x_2076:
[----:B------:R-:W-:Y:S05]  /*1ce0*/  BSYNC.RECONVERGENT B2 ;  /* 0x0000000000027941 */ /* 0x000fea0003800200 */
.L_x_2075:
[----:B------:R-:W-:Y:S01]  /*1cf0*/  ISETP.LT.U32.AND P2, PT, R22, UR10, PT ;  /* 0x0000000a16007c0c */ /* 0x000fe2000bf41070 */
[----:B------:R-:W-:Y:S01]  /*1d00*/  BSSY.RECONVERGENT B0, `(.L_x_2077) ;  /* 0x0000018000007945 */ /* 0x000fe20003800200 */
[----:B------:R-:W-:Y:S01]  /*1d10*/  MOV R16, UR11 ;  /* 0x0000000b00107c02 */ /* 0x000fe20008000f00 */
[----:B------:R-:W-:-:S03]  /*1d20*/  FFMA R0, R5, UR28, R0 ;  /* 0x0000001c05007c23 */ /* 0x000fc60008000000 */
[----:B------:R-:W-:Y:S01]  /*1d30*/  ISETP.GT.AND.EX P2, PT, R16, R11, PT, P2 ;  /* 0x0000000b1000720c */ /* 0x000fe20003f44320 */
[----:B------:R-:W-:-:S12]  /*1d40*/  @!P0 BRA `(.L_x_2078) ;  /* 0x00000000004c8947 */ /* 0x000fd80003800000 */
[C---:B------:R-:W-:Y:S01]  /*1d50*/  IMAD.SHL.U32 R30, R15.reuse, 0x2, RZ ;  /* 0x000000020f1e7824 */ /* 0x040fe200078e00ff */
[C---:B------:R-:W-:Y:S02]  /*1d60*/  SHF.L.U32 R42, R15.reuse, 0x2, RZ ;  /* 0x000000020f2a7819 */ /* 0x040fe400000006ff */
        /* <DEDUP_REMOVED lines=17> */
.L_x_2078:
[----:B------:R-:W-:Y:S05]  /*1e80*/  BSYNC.RECONVERGENT B0 ;  /* 0x0000000000007941 */ /* 0x000fea0003800200 */
.L_x_2077:
        /* <DEDUP_REMOVED lines=15> */
.L_x_2080:
[----:B------:R-:W-:Y:S05]  /*1f80*/  BSYNC.RECONVERGENT B0 ;  /* 0x0000000000007941 */ /* 0x000fea0003800200 */
.L_x_2079:
[----:B------:R-:W-:Y:S01]  /*1f90*/  BSSY.RECONVERGENT B0, `(.L_x_2081) ;  /* 0x0000010000007945 */ /* 0x000fe20003800200 */
[----:B------:R-:W-:-:S03]  /*1fa0*/  FFMA R19, -R0, UR29, R5 ;  /* 0x0000001d00137c23 */ /* 0x000fc60008000105 */
[----:B------:R-:W-:Y:S05]  /*1fb0*/  @!P1 BRA `(.L_x_2082) ;  /* 0x0000000000349947 */ /* 0x000fea0003800000 */
[----:B01----:R-:W-:Y:S01]  /*1fc0*/  HFMA2 R3, -RZ, RZ, 0, 1.1920928955078125e-07 ;  /* 0x00000002ff037431 */ /* 0x003fe200000001ff */
[C---:B------:R-:W-:Y:S01]  /*1fd0*/  PRMT R0, R7.reuse, 0x7632, R0 ;  /* 0x0000763207007816 */ /* 0x040fe20000000000 */
[----:B------:R-:W-:Y:S01]  /*1fe0*/  IMAD.MOV.U32 R5, RZ, RZ, 0x4 ;  /* 0x00000004ff057424 */ /* 0x000fe200078e00ff */
[----:B------:R-:W-:Y:S01]  /*1ff0*/  LOP3.LUT R11, R7, 0xffff, RZ, 0xc0, !PT ;  /* 0x0000ffff070b7812 */ /* 0x000fe200078ec0ff */
[----:B------:R2:W-:Y:S01]  /*2000*/  STG.E.U16 desc[UR18][R36.64], R7 ;  /* 0x0000000724007986 */ /* 0x0005e2000c101512 */
[----:B------:R-:W-:Y:S01]  /*2010*/  MOV R9, 0x4 ;  /* 0x0000000400097802 */ /* 0x000fe20000000f00 */
[----:B------:R-:W-:Y:S01]  /*2020*/  IMAD.WIDE R4, R24, R5, UR22 ;  /* 0x0000001618047e25 */ /* 0x000fe2000f8e0205 */
[----:B------:R-:W-:-:S03]  /*2030*/  LEA.HI R11, R11, R0, RZ, 0x11 ;  /* 0x000000000b0b7211 */ /* 0x000fc600078f88ff */
[----:B------:R-:W-:-:S04]  /*2040*/  IMAD.WIDE R2, R24, R3, UR20 ;  /* 0x0000001418027e25 */ /* 0x000fc8000f8e0203 */
[----:B------:R-:W-:Y:S01]  /*2050*/  IMAD.WIDE R8, R24, R9, UR6 ;  /* 0x0000000618087e25 */ /* 0x000fe2000f8e0209 */
[----:B------:R2:W-:Y:S04]  /*2060*/  STG.E.U16 desc[UR18][R2.64], R11 ;  /* 0x0000000b02007986 */ /* 0x0005e8000c101512 */
[----:B------:R2:W-:Y:S04]  /*2070*/  STG.E desc[UR18][R4.64], R18 ;  /* 0x0000001204007986 */ /* 0x0005e8000c101912 */
[----:B------:R2:W-:Y:S02]  /*2080*/  STG.E desc[UR18][R8.64], R17 ;  /* 0x0000001108007986 */ /* 0x0005e4000c101912 */
.L_x_2082:
[----:B------:R-:W-:Y:S05]  /*2090*/  BSYNC.RECONVERGENT B0 ;  /* 0x0000000000007941 */ /* 0x000fea0003800200 */
.L_x_2081:
        /* <DEDUP_REMOVED lines=8> */
[----:B------:R-:W-:Y:S01]  /*2120*/  IADD3 R22, PT, PT, R22, UR26, RZ ;  /* 0x0000001a16167c10 */ /* 0x000fe2000fffe0ff */
[----:B------:R-:W-:Y:S02]  /*2130*/  VIADD R23, R23, UR26 ;  /* 0x0000001a17177c36 */ /* 0x000fe40008000000 */
        /* <DEDUP_REMOVED lines=10> */
.L_x_2040:
        /* <DEDUP_REMOVED lines=10> */
.L_x_2122:
[----:B0-----:R-:W-:Y:S01]  /*2280*/  IMAD.U32 R3, RZ, RZ, UR11 ;  /* 0x0000000bff037e24 */ /* 0x001fe2000f8e00ff */
[----:B------:R-:W-:Y:S01]  /*2290*/  ISETP.LT.U32.AND P0, PT, R15, UR10, PT ;  /* 0x0000000a0f007c0c */ /* 0x000fe2000bf01070 */
[----:B------:R-:W-:Y:S01]  /*22a0*/  HFMA2 R16, -RZ, RZ, 0, 1.1920928955078125e-07 ;  /* 0x00000002ff107431 */ /* 0x000fe200000001ff */
[----:B------:R-:W-:Y:S02]  /*22b0*/  SHF.R.S32.HI R10, RZ, 0x1f, R15 ;  /* 0x0000001fff0a7819 */ /* 0x000fe4000001140f */
[----:B------:R-:W-:Y:S02]  /*22c0*/  PRMT R42, RZ, 0x7610, R42 ;  /* 0x00007610ff2a7816 */ /* 0x000fe4000000002a */
[----:B------:R-:W-:Y:S01]  /*22d0*/  ISETP.GT.AND.EX P0, PT, R3, R10, PT, P0 ;  /* 0x0000000a0300720c */ /* 0x000fe20003f04300 */
[----:B------:R-:W-:Y:S01]  /*22e0*/  IMAD.MOV.U32 R6, RZ, RZ, 0x2 ;  /* 0x00000002ff067424 */ /* 0x000fe200078e00ff */
[----:B------:R-:W-:Y:S02]  /*22f0*/  ISETP.LT.U32.AND P1, PT, R12, UR10, PT ;  /* 0x0000000a0c007c0c */ /* 0x000fe4000bf21070 */
[----:B------:R-:W-:Y:S01]  /*2300*/  SHF.R.S32.HI R20, RZ, 0x1f, R12 ;  /* 0x0000001fff147819 */ /* 0x000fe2000001140c */
[----:B------:R-:W-:Y:S01]  /*2310*/  IMAD.WIDE R16, R15, R16, UR8 ;  /* 0x000000080f107e25 */ /* 0x000fe2000f8e0210 */
[----:B------:R-:W-:-:S02]  /*2320*/  MOV R5, UR11 ;  /* 0x0000000b00057c02 */ /* 0x000fc40008000f00 */
[----:B------:R-:W-:-:S05]  /*2330*/  PRMT R2, RZ, 0x7610, R2 ;  /* 0x00007610ff027816 */ /* 0x000fca0000000002 */
[C---:B------:R-:W-:Y:S01]  /*2340*/  @P0 IADD3 R0, P2, PT, R15.reuse, UR14, RZ ;  /* 0x0000000e0f000c10 */ /* 0x040fe2000ff5e0ff */
[----:B------:R-:W-:Y:S01]  /*2350*/  IMAD.WIDE R6, R15, R6, UR20 ;  /* 0x000000140f067e25 */ /* 0x000fe2000f8e0206 */
[----:B------:R0:W2:Y:S01]  /*2360*/  @P0 LDG.E.U16 R42, desc[UR18][R16.64] ;  /* 0x00000012102a0981 */ /* 0x0000a2000c1e1500 */
[----:B------:R-:W-:Y:S02]  /*2370*/  ISETP.GT.AND.EX P1, PT, R5, R20, PT, P1 ;  /* 0x000000140500720c */ /* 0x000fe40003f24310 */
[----:B------:R-:W-:Y:S01]  /*2380*/  @P0 IADD3.X R3, PT, PT, R10, UR12, RZ, P2, !PT ;  /* 0x0000000c0a030c10 */ /* 0x000fe200097fe4ff */
[----:B------:R-:W3:Y:S01]  /*2390*/  @P0 LDG.E.U16 R2, desc[UR18][R6.64] ;  /* 0x0000001206020981 */ /* 0x000ee2000c1e1500 */
[----:B------:R-:W-:-:S04]  /*23a0*/  @P0 LEA R4, P2, R0, UR16, 0x1 ;  /* 0x0000001000040c11 */ /* 0x000fc8000f8408ff */
[----:B------:R-:W-:Y:S01]  /*23b0*/  @P0 LEA.HI.X R5, R0, UR17, R3, 0x1, P2 ;  /* 0x0000001100050c11 */ /* 0x000fe200090f0c03 */
[----:B------:R-:W-:-:S04]  /*23c0*/  HFMA2 R14, -RZ, RZ, 0, 0 ;  /* 0x00000000ff0e7431 */ /* 0x000fc800000001ff */
[----:B------:R1:W4:Y:S01]  /*23d0*/  @P0 LDG.E.U16 R46, desc[UR18][R4.64] ;  /* 0x00000012042e0981 */ /* 0x000322000c1e1500 */
[----:B0-----:R-:W-:-:S04]  /*23e0*/  IMAD.MOV.U32 R16, RZ, RZ, 0x4 ;  /* 0x00000004ff107424 */ /* 0x001fc800078e00ff */
[----:B------:R-:W-:Y:S01]  /*23f0*/  IMAD.WIDE R16, R15, R16, UR22 ;  /* 0x000000160f107e25 */ /* 0x000fe2000f8e0210 */
[----:B------:R-:W-:Y:S02]  /*2400*/  ISETP.LT.U32.AND P3, PT, R13, UR10, PT ;  /* 0x0000000a0d007c0c */ /* 0x000fe4000bf61070 */
[----:B------:R-:W-:Y:S02]  /*2410*/  SHF.R.S32.HI R9, RZ, 0x1f, R13 ;  /* 0x0000001fff097819 */ /* 0x000fe4000001140d */
[----:B------:R-:W-:Y:S01]  /*2420*/  MOV R0, UR11 ;  /* 0x0000000b00007c02 */ /* 0x000fe20008000f00 */
[----:B------:R-:W4:Y:S01]  /*2430*/  @P0 LDG.E R14, desc[UR18][R16.64] ;  /* 0x00000012100e0981 */ /* 0x000f22000c1e1900 */
[----:B------:R-:W-:Y:S02]  /*2440*/  MOV R18, 0x4 ;  /* 0x0000000400127802 */ /* 0x000fe40000000f00 */
[----:B------:R-:W-:Y:S02]  /*2450*/  ISETP.GT.AND.EX P3, PT, R0, R9, PT, P3 ;  /* 0x000000090000720c */ /* 0x000fe40003f64330 */
[----:B------:R-:W-:-:S02]  /*2460*/  ISETP.LT.U32.AND P2, PT, R11, UR10, PT ;  /* 0x0000000a0b007c0c */ /* 0x000fc4000bf41070 */
[----:B------:R-:W-:Y:S02]  /*2470*/  SHF.R.S32.HI R8, RZ, 0x1f, R11 ;  /* 0x0000001fff087819 */ /* 0x000fe4000001140b */
[----:B------:R-:W-:Y:S01]  /*2480*/  MOV R3, UR11 ;  /* 0x0000000b00037c02 */ /* 0x000fe20008000f00 */
[----:B------:R-:W-:Y:S01]  /*2490*/  IMAD.MOV.U32 R47, RZ, RZ, RZ ;  /* 0x000000ffff2f7224 */ /* 0x000fe200078e00ff */
[----:B------:R-:W-:Y:S01]  /*24a0*/  @P1 IADD3 R0, P4, PT, R12, UR14, RZ ;  /* 0x0000000e0c001c10 */ /* 0x000fe2000ff9e0ff */
[----:B------:R-:W-:Y:S01]  /*24b0*/  IMAD.WIDE R18, R15, R18, UR6 ;  /* 0x000000060f127e25 */ /* 0x000fe2000f8e0212 */
[----:B------:R-:W-:Y:S02]  /*24c0*/  ISETP.GT.AND.EX P2, PT, R3, R8, PT, P2 ;  /* 0x000000080300720c */ /* 0x000fe40003f44320 */
[----:B------:R-:W-:Y:S02]  /*24d0*/  @P1 IADD3.X R3, PT, PT, R20, UR12, RZ, P4, !PT ;  /* 0x0000000c14031c10 */ /* 0x000fe4000a7fe4ff */
[C---:B------:R-:W-:Y:S01]  /*24e0*/  @P1 LEA R44, P4, R0.reuse, UR16, 0x1 ;  /* 0x00000010002c1c11 */ /* 0x040fe2000f8808ff */
[----:B------:R0:W4:Y:S03]  /*24f0*/  @P0 LDG.E R47, desc[UR18][R18.64] ;  /* 0x00000012122f0981 */ /* 0x000126000c1e1900 */
[----:B------:R-:W-:-:S02]  /*2500*/  @P1 LEA.HI.X R45, R0, UR17, R3, 0x1, P4 ;  /* 0x00000011002d1c11 */ /* 0x000fc4000a0f0c03 */
[----:B-1----:R-:W-:Y:S01]  /*2510*/  @P3 IADD3 R5, P4, PT, R13, UR14, RZ ;  /* 0x0000000e0d053c10 */ /* 0x002fe2000ff9e0ff */
[----:B------:R-:W-:Y:S02]  /*2520*/  HFMA2 R23, -RZ, RZ, 0, 1.1920928955078125e-07 ;  /* 0x00000002ff177431 */ /* 0x000fe400000001ff */
[----:B------:R1:W4:Y:S01]  /*2530*/  @P1 LDG.E.U16 R44, desc[UR18][R44.64] ;  /* 0x000000122c2c1981 */ /* 0x000322000c1e1500 */
[----:B------:R-:W-:Y:S02]  /*2540*/  @P3 IADD3.X R24, PT, PT, R9, UR12, RZ, P4, !PT ;  /* 0x0000000c09183c10 */ /* 0x000fe4000a7fe4ff */
[----:B------:R-:W-:Y:S01]  /*2550*/  @P3 LEA R4, P4, R5, UR16, 0x1 ;  /* 0x0000001005043c11 */ /* 0x000fe2000f8808ff */
[----:B------:R-:W-:-:S03]  /*2560*/  IMAD.MOV.U32 R34, RZ, RZ, 0x2 ;  /* 0x00000002ff227424 */ /* 0x000fc600078e00ff */
[----:B------:R-:W-:Y:S01]  /*2570*/  @P3 LEA.HI.X R5, R5, UR17, R24, 0x1, P4 ;  /* 0x0000001105053c11 */ /* 0x000fe2000a0f0c18 */
[----:B------:R-:W-:Y:S01]  /*2580*/  HFMA2 R27, -RZ, RZ, 0, 1.1920928955078125e-07 ;  /* 0x00000002ff1b7431 */ /* 0x000fe200000001ff */
[----:B------:R-:W-:Y:S01]  /*2590*/  PRMT R37, RZ, 0x7610, R37 ;  /* 0x00007610ff257816 */ /* 0x000fe20000000025 */
[----:B------:R-:W-:Y:S01]  /*25a0*/  IMAD.WIDE R34, R13, R34, UR8 ;  /* 0x000000080d227e25 */ /* 0x000fe2000f8e0222 */
[----:B------:R-:W-:Y:S01]  /*25b0*/  MOV R30, 0x2 ;  /* 0x00000002001e7802 */ /* 0x000fe20000000f00 */
[----:B------:R-:W4:Y:S01]  /*25c0*/  @P3 LDG.E.U16 R38, desc[UR18][R4.64] ;  /* 0x0000001204263981 */ /* 0x000f22000c1e1500 */
[----:B------:R-:W-:Y:S01]  /*25d0*/  MOV R21, 0x4 ;  /* 0x0000000400157802 */ /* 0x000fe20000000f00 */
[----:B------:R-:W-:Y:S01]  /*25e0*/  IMAD.MOV.U32 R32, RZ, RZ, 0x2 ;  /* 0x00000002ff207424 */ /* 0x000fe200078e00ff */
[----:B------:R-:W-:Y:S02]  /*25f0*/  PRMT R39, RZ, 0x7610, R39 ;  /* 0x00007610ff277816 */ /* 0x000fe40000000027 */
[----:B------:R-:W-:-:S02]  /*2600*/  CS2R R6, SRZ ;  /* 0x0000000000067805 */ /* 0x000fc4000001ff00 */
[----:B------:R-:W-:Y:S01]  /*2610*/  PRMT R0, RZ, 0x7610, R0 ;  /* 0x00007610ff007816 */ /* 0x000fe20000000000 */
[----:B------:R-:W-:Y:S01]  /*2620*/  IMAD.WIDE R32, R13, R32, UR20 ;  /* 0x000000140d207e25 */ /* 0x000fe2000f8e0220 */
[----:B------:R-:W-:Y:S01]  /*2630*/  @P2 IADD3 R3, P5, PT, R11, UR14, RZ ;  /* 0x0000000e0b032c10 */ /* 0x000fe2000ffbe0ff */
[----:B------:R-:W4:Y:S01]  /*2640*/  @P3 LDG.E.U16 R37, desc[UR18][R34.64] ;  /* 0x0000001222253981 */ /* 0x000f22000c1e1500 */
[----:B------:R-:W-:Y:S01]  /*2650*/  PRMT R36, RZ, 0x7610, R36 ;  /* 0x00007610ff247816 */ /* 0x000fe20000000024 */
[----:B------:R-:W-:Y:S01]  /*2660*/  IMAD.WIDE R22, R12, R23, UR8 ;  /* 0x000000080c167e25 */ /* 0x000fe2000f8e0217 */
[----:B------:R-:W-:-:S03]  /*2670*/  MOV R28, 0x2 ;  /* 0x00000002001c7802 */ /* 0x000fc60000000f00 */
[----:B0-----:R-:W-:Y:S02]  /*2680*/  HFMA2 R19, -RZ, RZ, 0, 2.384185791015625e-07 ;  /* 0x00000004ff137431 */ /* 0x001fe400000001ff */
[C---:B------:R-:W-:Y:S01]  /*2690*/  IMAD.WIDE R30, R11.reuse, R30, UR8 ;  /* 0x000000080b1e7e25 */ /* 0x040fe2000f8e021e */
[----:B------:R-:W-:Y:S01]  /*26a0*/  @P2 IADD3.X R18, PT, PT, R8, UR12, RZ, P5, !PT ;  /* 0x0000000c08122c10 */ /* 0x000fe2000affe4ff */
[----:B------:R-:W4:Y:S02]  /*26b0*/  @P3 LDG.E.U16 R39, desc[UR18][R32.64] ;  /* 0x0000001220273981 */ /* 0x000f24000c1e1500 */
[C---:B------:R-:W-:Y:S01]  /*26c0*/  IMAD.WIDE R20, R12.reuse, R21, UR22 ;  /* 0x000000160c147e25 */ /* 0x040fe2000f8e0215 */
[----:B------:R-:W-:Y:S01]  /*26d0*/  PRMT R41, RZ, 0x7610, R41 ;  /* 0x00007610ff297816 */ /* 0x000fe20000000029 */
[----:B------:R0:W4:Y:S01]  /*26e0*/  @P1 LDG.E.U16 R0, desc[UR18][R22.64] ;  /* 0x0000001216001981 */ /* 0x000122000c1e1500 */
[----:B-1----:R-:W-:Y:S01]  /*26f0*/  PRMT R45, RZ, 0x7610, R45 ;  /* 0x00007610ff2d7816 */ /* 0x002fe2000000002d */
[----:B------:R-:W-:Y:S01]  /*2700*/  IMAD.WIDE R28, R11, R28, UR20 ;  /* 0x000000140b1c7e25 */ /* 0x000fe2000f8e021c */
[----:B------:R-:W-:Y:S01]  /*2710*/  @P2 LEA R16, P5, R3, UR16, 0x1 ;  /* 0x0000001003102c11 */ /* 0x000fe2000f8a08ff */
[----:B------:R-:W4:Y:S02]  /*2720*/  @P2 LDG.E.U16 R36, desc[UR18][R30.64] ;  /* 0x000000121e242981 */ /* 0x000f24000c1e1500 */
[----:B------:R-:W-:-:S02]  /*2730*/  IMAD.WIDE R26, R12, R27, UR20 ;  /* 0x000000140c1a7e25 */ /* 0x000fc4000f8e021b */
[----:B------:R1:W5:Y:S01]  /*2740*/  @P1 LDG.E R6, desc[UR18][R20.64] ;  /* 0x0000001214061981 */ /* 0x000362000c1e1900 */
[----:B------:R-:W-:Y:S01]  /*2750*/  @P2 LEA.HI.X R17, R3, UR17, R18, 0x1, P5 ;  /* 0x0000001103112c11 */ /* 0x000fe2000a8f0c12 */
[----:B0-----:R-:W-:Y:S02]  /*2760*/  IMAD.MOV.U32 R22, RZ, RZ, 0x4 ;  /* 0x00000004ff167424 */ /* 0x001fe400078e00ff */
[----:B------:R-:W4:Y:S01]  /*2770*/  @P2 LDG.E.U16 R41, desc[UR18][R28.64] ;  /* 0x000000121c292981 */ /* 0x000f22000c1e1500 */
[----:B------:R-:W-:-:S03]  /*2780*/  CS2R R4, SRZ ;  /* 0x0000000000047805 */ /* 0x000fc6000001ff00 */
[----:B------:R-:W4:Y:S01]  /*2790*/  @P1 LDG.E.U16 R45, desc[UR18][R26.64] ;  /* 0x000000121a2d1981 */ /* 0x000f22000c1e1500 */
[----:B-1----:R-:W-:Y:S01]  /*27a0*/  MOV R20, 0x4 ;  /* 0x0000000400147802 */ /* 0x002fe20000000f00 */
[C---:B------:R-:W-:Y:S02]  /*27b0*/  IMAD.WIDE R22, R11.reuse, R22, UR22 ;  /* 0x000000160b167e25 */ /* 0x040fe4000f8e0216 */
[----:B------:R0:W4:Y:S02]  /*27c0*/  @P2 LDG.E.U16 R3, desc[UR18][R16.64] ;  /* 0x0000001210032981 */ /* 0x000124000c1e1500 */
[----:B------:R-:W-:Y:S02]  /*27d0*/  IMAD.WIDE R20, R11, R20, UR6 ;  /* 0x000000060b147e25 */ /* 0x000fe4000f8e0214 */
[----:B------:R1:W5:Y:S02]  /*27e0*/  @P2 LDG.E R4, desc[UR18][R22.64] ;  /* 0x0000001216042981 */ /* 0x000364000c1e1900 */
[----:B------:R-:W-:-:S02]  /*27f0*/  IMAD.WIDE R18, R12, R19, UR6 ;  /* 0x000000060c127e25 */ /* 0x000fc4000f8e0213 */
[----:B------:R1:W5:Y:S01]  /*2800*/  @P2 LDG.E R7, desc[UR18][R20.64] ;  /* 0x0000001214072981 */ /* 0x000362000c1e1900 */
[----:B0-----:R-:W0:Y:S03]  /*2810*/  LDC.64 R16, c[0x0][0xf08] ;  /* 0x0003c200ff107b82 */ /* 0x001e260000000a00 */
[----:B------:R1:W5:Y:S01]  /*2820*/  @P1 LDG.E R5, desc[UR18][R18.64] ;  /* 0x0000001212051981 */ /* 0x000362000c1e1900 */
[----:B------:R-:W-:Y:S02]  /*2830*/  IMAD.MOV.U32 R49, RZ, RZ, RZ ;  /* 0x000000ffff317224 */ /* 0x000fe400078e00ff */
[----:B------:R-:W-:Y:S01]  /*2840*/  HFMA2 R24, -RZ, RZ, 0, 2.384185791015625e-07 ;  /* 0x00000004ff187431 */ /* 0x000fe200000001ff */
[----:B------:R-:W-:Y:S01]  /*2850*/  MOV R50, 0x4 ;  /* 0x0000000400327802 */ /* 0x000fe20000000f00 */
[----:B------:R-:W-:Y:S02]  /*2860*/  HFMA2 R40, -RZ, RZ, 0, 0 ;  /* 0x00000000ff287431 */ /* 0x000fe400000001ff */
[----:B------:R-:W-:-:S02]  /*2870*/  IMAD.MOV.U32 R43, RZ, RZ, RZ ;  /* 0x000000ffff2b7224 */ /* 0x000fc400078e00ff */
[----:B------:R-:W-:-:S04]  /*2880*/  IMAD.WIDE R50, R13, R50, UR22 ;  /* 0x000000160d327e25 */ /* 0x000fc8000f8e0232 */
[----:B------:R-:W-:Y:S01]  /*2890*/  IMAD.WIDE R24, R13, R24, UR6 ;  /* 0x000000060d187e25 */ /* 0x000fe2000f8e0218 */
[----:B------:R1:W5:Y:S04]  /*28a0*/  @P3 LDG.E R40, desc[UR18][R50.64] ;  /* 0x0000001232283981 */ /* 0x000368000c1e1900 */
[----:B------:R1:W5:Y:S01]  /*28b0*/  @P3 LDG.E R43, desc[UR18][R24.64] ;  /* 0x00000012182b3981 */ /* 0x000362000c1e1900 */
[----:B------:R-:W-:Y:S01]  /*28c0*/  BSSY.RECONVERGENT B2, `(.L_x_2084) ;  /* 0x0000028000027945 */ /* 0x000fe20003800200 */
[----:B--2---:R-:W-:-:S04]  /*28d0*/  PRMT R53, R42, 0x9910, RZ ;  /* 0x000099102a357816 */ /* 0x004fc800000000ff */
[----:B---3--:R-:W-:-:S04]  /*28e0*/  LEA.HI.SX32 R53, R53, R2, 0x11 ;  /* 0x0000000235357211 */ /* 0x008fc800078f8aff */
[----:B------:R-:W-:Y:S01]  /*28f0*/  PRMT R42, R42, 0x5410, R53 ;  /* 0x000054102a2a7816 */ /* 0x000fe20000000035 */
[----:B----4-:R-:W-:Y:S02]  /*2900*/  @P0 HADD2.F32 R49, -RZ, R46.H0_H0 ;  /* 0x2000002eff310230 */ /* 0x010fe40000004100 */
[----:B0-----:R-:W0:Y:S03]  /*2910*/  MUFU.RCP R46, R17 ;  /* 0x00000011002e7308 */ /* 0x001e260000001000 */
[----:B------:R-:W-:-:S04]  /*2920*/  FFMA R49, R42, UR25, R49 ;  /* 0x000000192a317c23 */ /* 0x000fc80008000031 */
[----:B------:R-:W-:-:S04]  /*2930*/  FMUL R53, R49, UR13 ;  /* 0x0000000d31357c20 */ /* 0x000fc80008400000 */
[----:B------:R-:W-:Y:S01]  /*2940*/  FFMA R2, R14, UR30, R53 ;  /* 0x0000001e0e027c23 */ /* 0x000fe20008000035 */
[----:B------:R-:W-:-:S04]  /*2950*/  FMUL R14, R49, UR24 ;  /* 0x00000018310e7c20 */ /* 0x000fc80008400000 */
[----:B------:R-:W-:Y:S01]  /*2960*/  FMUL R14, R49, R14 ;  /* 0x0000000e310e7220 */ /* 0x000fe20000400000 */
[----:B0-----:R-:W-:-:S04]  /*2970*/  FFMA R49, R46, -R17, 1 ;  /* 0x3f8000002e317423 */ /* 0x001fc80000000811 */
[----:B------:R-:W-:Y:S01]  /*2980*/  FFMA R49, R46, R49, R46 ;  /* 0x000000312e317223 */ /* 0x000fe2000000002e */
[----:B------:R-:W-:-:S03]  /*2990*/  FFMA R16, R47, R16, R14 ;  /* 0x000000102f107223 */ /* 0x000fc6000000000e */
[----:B------:R-:W-:-:S04]  /*29a0*/  FFMA R47, R49, R2, RZ ;  /* 0x00000002312f7223 */ /* 0x000fc800000000ff */
[----:B------:R-:W-:-:S04]  /*29b0*/  FFMA R14, R47, -R17, R2 ;  /* 0x800000112f0e7223 */ /* 0x000fc80000000002 */
[----:B------:R-:W-:Y:S01]  /*29c0*/  FFMA R49, R49, R14, R47 ;  /* 0x0000000e31317223 */ /* 0x000fe2000000002f */
[----:B------:R-:W-:Y:S01]  /*29d0*/  MOV R14, RZ ;  /* 0x000000ff000e7202 */ /* 0x000fe20000000f00 */
[----:B------:R-:W-:Y:S02]  /*29e0*/  @P1 HADD2.F32 R14, -RZ, R44.H0_H0 ;  /* 0x2000002cff0e1230 */ /* 0x000fe40000004100 */
[----:B------:R-:W-:Y:S02]  /*29f0*/  HFMA2 R44, -RZ, RZ, 0, 0 ;  /* 0x00000000ff2c7431 */ /* 0x000fe400000001ff */
[----:B------:R-:W-:Y:S01]  /*2a00*/  @P3 HADD2.F32 R44, -RZ, R38.H0_H0 ;  /* 0x20000026ff2c3230 */ /* 0x000fe20000004100 */
[----:B------:R0:W2:Y:S01]  /*2a10*/  FCHK P3, R2, R17 ;  /* 0x0000001102007302 */ /* 0x0000a20000060000 */
[----:B------:R-:W-:-:S04]  /*2a20*/  PRMT R46, R37, 0x9910, RZ ;  /* 0x00009910252e7816 */ /* 0x000fc800000000ff */
[----:B------:R-:W-:Y:S02]  /*2a30*/  LEA.HI.SX32 R38, R46, R39, 0x11 ;  /* 0x000000272e267211 */ /* 0x000fe400078f8aff */
[----:B------:R-:W-:Y:S02]  /*2a40*/  PRMT R46, R0, 0x9910, RZ ;  /* 0x00009910002e7816 */ /* 0x000fe400000000ff */
[----:B------:R-:W-:Y:S02]  /*2a50*/  PRMT R48, R36, 0x9910, RZ ;  /* 0x0000991024307816 */ /* 0x000fe400000000ff */
[----:B------:R-:W-:Y:S02]  /*2a60*/  PRMT R37, R37, 0x5410, R38 ;  /* 0x0000541025257816 */ /* 0x000fe40000000026 */
[----:B------:R-:W-:Y:S01]  /*2a70*/  LEA.HI.SX32 R39, R48, R41, 0x11 ;  /* 0x0000002930277211 */ /* 0x000fe200078f8aff */
[----:B------:R-:W-:Y:S01]  /*2a80*/  IMAD.MOV.U32 R41, RZ, RZ, RZ ;  /* 0x000000ffff297224 */ /* 0x000fe200078e00ff */
[----:B------:R-:W-:-:S02]  /*2a90*/  LEA.HI.SX32 R45, R46, R45, 0x11 ;  /* 0x0000002d2e2d7211 */ /* 0x000fc400078f8aff */
[----:B------:R-:W-:Y:S01]  /*2aa0*/  PRMT R36, R36, 0x5410, R39 ;  /* 0x0000541024247816 */ /* 0x000fe20000000027 */
[----:B------:R-:W-:Y:S01]  /*2ab0*/  @P2 HADD2.F32 R41, -RZ, R3.H0_H0 ;  /* 0x20000003ff292230 */ /* 0x000fe20000004100 */
[----:B0-----:R-:W-:Y:S01]  /*2ac0*/  PRMT R17, R0, 0x5410, R45 ;  /* 0x0000541000117816 */ /* 0x001fe2000000002d */
[----:B-12---:R-:W-:Y:S06]  /*2ad0*/  @!P3 BRA `(.L_x_2085) ;  /* 0x000000000018b947 */ /* 0x006fec0003800000 */
[----:B------:R-:W0:Y:S01]  /*2ae0*/  LDCU UR27, c[0x0][0xf0c] ;  /* 0x0001e180ff1b77ac */ /* 0x000e220008000800 */
[----:B------:R-:W-:Y:S02]  /*2af0*/  MOV R3, R2 ;  /* 0x0000000200037202 */ /* 0x000fe40000000f00 */
[----:B------:R-:W-:Y:S02]  /*2b00*/  MOV R38, 0x2b30 ;  /* 0x00002b3000267802 */ /* 0x000fe40000000f00 */
[----:B0-----:R-:W-:-:S07]  /*2b10*/  MOV R0, UR27 ;  /* 0x0000001b00007c02 */ /* 0x001fce0008000f00 */
[----:B-----5:R-:W-:Y:S05]  /*2b20*/  CALL.REL.NOINC `($__internal_51_$__cuda_sm3x_div_rn_noftz_f32_slowpath) ;  /* 0x0000001400507944 */ /* 0x020fea0003c00000 */
[----:B------:R-:W-:-:S07]  /*2b30*/  IMAD.MOV.U32 R49, RZ, RZ, R0 ;  /* 0x000000ffff317224 */ /* 0x000fce00078e0000 */
.L_x_2085:
[----:B------:R-:W-:Y:S05]  /*2b40*/  BSYNC.RECONVERGENT B2 ;  /* 0x0000000000027941 */ /* 0x000fea0003800200 */
.L_x_2084:
        /* <DEDUP_REMOVED lines=14> */
[----:B-----5:R-:W-:Y:S05]  /*2c30*/  CALL.REL.NOINC `($__internal_51_$__cuda_sm3x_div_rn_noftz_f32_slowpath) ;  /* 0x00000014000c7944 */ /* 0x020fea0003c00000 */
[----:B------:R-:W-:-:S07]  /*2c40*/  IMAD.MOV.U32 R3, RZ, RZ, R0 ;  /* 0x000000ffff037224 */ /* 0x000fce00078e0000 */
.L_x_2087:
[----:B------:R-:W-:Y:S05]  /*2c50*/  BSYNC.RECONVERGENT B2 ;  /* 0x0000000000027941 */ /* 0x000fea0003800200 */
.L_x_2086:
        /* <DEDUP_REMOVED lines=8> */
.L_x_2089:
[C---:B-1----:R-:W-:Y:S01]  /*2ce0*/  FMUL.FTZ R0, R38.reuse, R3 ;  /* 0x0000000326007220 */ /* 0x042fe20000410000 */
[----:B------:R-:W-:-:S03]  /*2cf0*/  FMUL.FTZ R39, R38, 0.5 ;  /* 0x3f00000026277820 */ /* 0x000fc60000410000 */
[----:B------:R-:W-:-:S04]  /*2d00*/  FFMA R3, -R0, R0, R3 ;  /* 0x0000000000037223 */ /* 0x000fc80000000103 */
[----:B------:R-:W-:-:S07]  /*2d10*/  FFMA R39, R3, R39, R0 ;  /* 0x0000002703277223 */ /* 0x000fce0000000000 */
.L_x_2090:
[----:B------:R-:W-:Y:S05]  /*2d20*/  BSYNC.RECONVERGENT B0 ;  /* 0x0000000000007941 */ /* 0x000fea0003800200 */
.L_x_2088:
        /* <DEDUP_REMOVED lines=14> */
.L_x_2092:
[----:B------:R-:W-:Y:S05]  /*2e10*/  BSYNC.RECONVERGENT B2 ;  /* 0x0000000000027941 */ /* 0x000fea0003800200 */
.L_x_2091:
        /* <DEDUP_REMOVED lines=21> */
[----:B------:R-:W-:Y:S05]  /*2f70*/  CALL.REL.NOINC `($__internal_51_$__cuda_sm3x_div_rn_noftz_f32_slowpath) ;  /* 0x00000010003c7944 */ /* 0x000fea0003c00000 */
[----:B------:R-:W-:-:S07]  /*2f80*/  IMAD.MOV.U32 R44, RZ, RZ, R0 ;  /* 0x000000ffff2c7224 */ /* 0x000fce00078e0000 */
.L_x_2094:
[----:B------:R-:W-:Y:S05]  /*2f90*/  BSYNC.RECONVERGENT B2 ;  /* 0x0000000000027941 */ /* 0x000fea0003800200 */
.L_x_2093:
        /* <DEDUP_REMOVED lines=16> */
.L_x_2096:
[----:B------:R-:W-:Y:S05]  /*30a0*/  BSYNC.RECONVERGENT B2 ;  /* 0x0000000000027941 */ /* 0x000fea0003800200 */
.L_x_2095:
        /* <DEDUP_REMOVED lines=8> */
.L_x_2098:
[C---:B-1----:R-:W-:Y:S01]  /*3130*/  FMUL.FTZ R0, R38.reuse, R3 ;  /* 0x0000000326007220 */ /* 0x042fe20000410000 */
[----:B------:R-:W-:-:S03]  /*3140*/  FMUL.FTZ R39, R38, 0.5 ;  /* 0x3f00000026277820 */ /* 0x000fc60000410000 */
[----:B------:R-:W-:-:S04]  /*3150*/  FFMA R3, -R0, R0, R3 ;  /* 0x0000000000037223 */ /* 0x000fc80000000103 */
[----:B------:R-:W-:-:S07]  /*3160*/  FFMA R39, R3, R39, R0 ;  /* 0x0000002703277223 */ /* 0x000fce0000000000 */
.L_x_2099:
[----:B------:R-:W-:Y:S05]  /*3170*/  BSYNC.RECONVERGENT B0 ;  /* 0x0000000000007941 */ /* 0x000fea0003800200 */
.L_x_2097:
        /* <DEDUP_REMOVED lines=14> */
.L_x_2101:
[----:B------:R-:W-:Y:S05]  /*3260*/  BSYNC.RECONVERGENT B2 ;  /* 0x0000000000027941 */ /* 0x000fea0003800200 */
.L_x_2100:
        /* <DEDUP_REMOVED lines=23> */
.L_x_2103:
[----:B------:R-:W-:Y:S05]  /*33e0*/  BSYNC.RECONVERGENT B2 ;  /* 0x0000000000027941 */ /* 0x000fea0003800200 */
.L_x_2102:
        /* <DEDUP_REMOVED lines=16> */
.L_x_2105:
[----:B------:R-:W-:Y:S05]  /*34f0*/  BSYNC.RECONVERGENT B2 ;  /* 0x0000000000027941 */ /* 0x000fea0003800200 */
.L_x_2104:
        /* <DEDUP_REMOVED lines=8> */
.L_x_2107:
[C---:B-1----:R-:W-:Y:S01]  /*3580*/  FMUL.FTZ R0, R38.reuse, R3 ;  /* 0x0000000326007220 */ /* 0x042fe20000410000 */
[----:B------:R-:W-:-:S03]  /*3590*/  FMUL.FTZ R39, R38, 0.5 ;  /* 0x3f00000026277820 */ /* 0x000fc60000410000 */
[----:B------:R-:W-:-:S04]  /*35a0*/  FFMA R3, -R0, R0, R3 ;  /* 0x0000000000037223 */ /* 0x000fc80000000103 */
[----:B------:R-:W-:-:S07]  /*35b0*/  FFMA R39, R3, R39, R0 ;  /* 0x0000002703277223 */ /* 0x000fce0000000000 */
.L_x_2108:
[----:B------:R-:W-:Y:S05]  /*35c0*/  BSYNC.RECONVERGENT B0 ;  /* 0x0000000000007941 */ /* 0x000fea0003800200 */
.L_x_2106:
        /* <DEDUP_REMOVED lines=14> */
.L_x_2110:
[----:B------:R-:W-:Y:S05]  /*36b0*/  BSYNC.RECONVERGENT B2 ;  /* 0x0000000000027941 */ /* 0x000fea0003800200 */
.L_x_2109:
        /* <DEDUP_REMOVED lines=23> */
.L_x_2112:
[----:B------:R-:W-:Y:S05]  /*3830*/  BSYNC.RECONVERGENT B2 ;  /* 0x0000000000027941 */ /* 0x000fea0003800200 */
.L_x_2111:
        /* <DEDUP_REMOVED lines=16> */
.L_x_2114:
[----:B------:R-:W-:Y:S05]  /*3940*/  BSYNC.RECONVERGENT B2 ;  /* 0x0000000000027941 */ /* 0x000fea0003800200 */
.L_x_2113:
        /* <DEDUP_REMOVED lines=8> */
.L_x_2116:
[C---:B-1----:R-:W-:Y:S01]  /*39d0*/  FMUL.FTZ R0, R38.reuse, R3 ;  /* 0x0000000326007220 */ /* 0x042fe20000410000 */
[----:B------:R-:W-:-:S03]  /*39e0*/  FMUL.FTZ R39, R38, 0.5 ;  /* 0x3f00000026277820 */ /* 0x000fc60000410000 */
[----:B------:R-:W-:-:S04]  /*39f0*/  FFMA R3, -R0, R0, R3 ;  /* 0x0000000000037223 */ /* 0x000fc80000000103 */
[----:B------:R-:W-:-:S07]  /*3a00*/  FFMA R39, R3, R39, R0 ;  /* 0x0000002703277223 */ /* 0x000fce0000000000 */
.L_x_2117:
[----:B------:R-:W-:Y:S05]  /*3a10*/  BSYNC.RECONVERGENT B0 ;  /* 0x0000000000007941 */ /* 0x000fea0003800200 */
.L_x_2115:
        /* <DEDUP_REMOVED lines=14> */
.L_x_2119:
[----:B------:R-:W-:Y:S05]  /*3b00*/  BSYNC.RECONVERGENT B2 ;  /* 0x0000000000027941 */ /* 0x000fea0003800200 */
.L_x_2118:
        /* <DEDUP_REMOVED lines=22> */
.L_x_2121:
[----:B------:R-:W-:Y:S05]  /*3c70*/  BSYNC.RECONVERGENT B0 ;  /* 0x0000000000007941 */ /* 0x000fea0003800200 */
.L_x_2120:
        /* <DEDUP_REMOVED lines=41> */
        .weak           $__internal_50_$__cuda_sm20_sqrt_rn_f32_slowpath
        .type           $__internal_50_$__cuda_sm20_sqrt_rn_f32_slowpath,@function
        .size           $__internal_50_$__cuda_sm20_sqrt_rn_f32_slowpath,($__internal_51_$__cuda_sm3x_div_rn_noftz_f32_slowpath - $__internal_50_$__cuda_sm20_sqrt_rn_f32_slowpath)
$__internal_50_$__cuda_sm20_sqrt_rn_f32_slowpath:
        /* <DEDUP_REMOVED lines=19> */
.L_x_2123:
[----:B------:R-:W-:Y:S01]  /*4040*/  MOV R46, R0 ;  /* 0x00000000002e7202 */ /* 0x000fe20000000f00 */
[----:B------:R-:W-:-:S04]  /*4050*/  IMAD.MOV.U32 R47, RZ, RZ, 0x0 ;  /* 0x00000000ff2f7424 */ /* 0x000fc800078e00ff */
[----:B------:R-:W-:Y:S05]  /*4060*/  RET.REL.NODEC R46 `(_Z25multi_tensor_apply_kernelI18TensorListMetadataILi5ELb0EEN18transformer_engine17multi_tensor_adam31AdamFunctorMasterParamRemainderI6__halfflEEJffffffNS3_10adamMode_tEfEEvlPViT_T0_DpT1_) ;  /* 0xffffffbc2ee47950 */ /* 0x000fea0003c3ffff */
        .weak           $__internal_51_$__cuda_sm3x_div_rn_noftz_f32_slowpath
        .type           $__internal_51_$__cuda_sm3x_div_rn_noftz_f32_slowpath,@function
        .size           $__internal_51_$__cuda_sm3x_div_rn_noftz_f32_slowpath,(.L_x_5919 - $__internal_51_$__cuda_sm3x_div_rn_noftz_f32_slowpath)
$__internal_51_$__cuda_sm3x_div_rn_noftz_f32_slowpath:
        /* <DEDUP_REMOVED lines=34> */
.L_x_2125:
        /* <DEDUP_REMOVED lines=51> */
.L_x_2132:
[----:B------:R-:W-:-:S04]  /*45c0*/  LOP3.LUT R48, R48, 0x80000000, RZ, 0xc0, !PT ;  /* 0x8000000030307812 */ /* 0x000fc800078ec0ff */
[----:B------:R-:W-:Y:S01]  /*45d0*/  LOP3.LUT R48, R48, 0x7f800000, RZ, 0xfc, !PT ;  /* 0x7f80000030307812 */ /* 0x000fe200078efcff */
[----:B------:R-:W-:Y:S06]  /*45e0*/  BRA `(.L_x_2133) ;  /* 0x0000000000047947 */ /* 0x000fec0003800000 */
.L_x_2131:
[----:B------:R-:W-:-:S07]  /*45f0*/  IMAD R48, R47, 0x800000, R48 ;  /* 0x008000002f307824 */ /* 0x000fce00078e0230 */
.L_x_2133:
[----:B------:R-:W-:Y:S05]  /*4600*/  BSYNC.RECONVERGENT B1 ;  /* 0x0000000000017941 */ /* 0x000fea0003800200 */
.L_x_2130:
[----:B------:R-:W-:Y:S01]  /*4610*/  MOV R0, R48 ;  /* 0x0000003000007202 */ /* 0x000fe20000000f00 */
[----:B------:R-:W-:Y:S06]  /*4620*/  BRA `(.L_x_2134) ;  /* 0x0000000000207947 */ /* 0x000fec0003800000 */
.L_x_2129:
[----:B------:R-:W-:-:S04]  /*4630*/  LOP3.LUT R0, R0, 0x80000000, R3, 0x48, !PT ;  /* 0x8000000000007812 */ /* 0x000fc800078e4803 */
[----:B------:R-:W-:Y:S01]  /*4640*/  LOP3.LUT R0, R0, 0x7f800000, RZ, 0xfc, !PT ;  /* 0x7f80000000007812 */ /* 0x000fe200078efcff */
[----:B------:R-:W-:Y:S06]  /*4650*/  BRA `(.L_x_2134) ;  /* 0x0000000000147947 */ /* 0x000fec0003800000 */
.L_x_2128:
[----:B------:R-:W-:Y:S01]  /*4660*/  LOP3.LUT R0, R0, 0x80000000, R3, 0x48, !PT ;  /* 0x8000000000007812 */ /* 0x000fe200078e4803 */
[----:B------:R-:W-:Y:S06]  /*4670*/  BRA `(.L_x_2134) ;  /* 0x00000000000c7947 */ /* 0x000fec0003800000 */
.L_x_2127:
[----:B------:R-:W0:Y:S01]  /*4680*/  MUFU.RSQ R0, -QNAN ;  /* 0xffc0000000007908 */ /* 0x000e220000001400 */
[----:B------:R-:W-:Y:S05]  /*4690*/  BRA `(.L_x_2134) ;  /* 0x0000000000047947 */ /* 0x000fea0003800000 */
.L_x_2126:
[----:B------:R-:W-:-:S07]  /*46a0*/  FADD.FTZ R0, R3, R0 ;  /* 0x0000000003007221 */ /* 0x000fce0000010000 */
.L_x_2134:
[----:B------:R-:W-:Y:S05]  /*46b0*/  BSYNC.RECONVERGENT B0 ;  /* 0x0000000000007941 */ /* 0x000fea0003800200 */
.L_x_2124:
[----:B------:R-:W-:-:S04]  /*46c0*/  HFMA2 R39, -RZ, RZ, 0, 0 ;  /* 0x00000000ff277431 */ /* 0x000fc800000001ff */
[----:B0-----:R-:W-:Y:S05]  /*46d0*/  RET.REL.NODEC R38 `(_Z25multi_tensor_apply_kernelI18TensorListMetadataILi5ELb0EEN18transformer_engine17multi_tensor_adam31AdamFunctorMasterParamRemainderI6__halfflEEJffffffNS3_10adamMode_tEfEEvlPViT_T0_DpT1_) ;  /* 0xffffffb826487950 */ /* 0x001fea0003c3ffff */
.L_x_2135:
        /* <DEDUP_REMOVED lines=10> */
.L_x_5919:


//--------------------- .text._Z25multi_tensor_apply_kernelI18TensorListMetadataILi5ELb0EEN18transformer_engine17multi_tensor_adam31AdamFunctorMasterParamRemainderIfflEEJffffffNS3_10adamMode_tEfEEvlPViT_T0_DpT1_ --------------------------
	.section	.text._Z25multi_tensor_apply_kernelI18TensorListMetadataILi5ELb0EEN18transformer_engine17multi_tensor_adam31AdamFunctorMasterParamRemainderIfflEEJffffffNS3_10adamMode_tEfEEvlPViT_T0_DpT1_,"ax",@progbits
	.align	128
        .global         _Z25multi_tensor_apply_kernelI18TensorListMetadataILi5ELb0EEN18transformer_engine17multi_tensor_adam31AdamFunctorMasterParamRemainderIfflEEJffffffNS3_10adamMode_tEfEEvlPViT_T0_DpT1_
        .type           _Z25multi_tensor_apply_kernelI18TensorListMetadataILi5ELb0EEN18transformer_engine17multi_tensor_adam31AdamFunctorMasterParamRemainderIfflEEJffffffNS3_10adamMode_tEfEEvlPViT_T0_DpT1_,@function
        .size           _Z25multi_tensor_apply_kernelI18TensorListMetadataILi5ELb0EEN18transformer_engine17multi_tensor_adam31AdamFunctorMasterParamRemainderIfflEEJffffffNS3_10adamMode_tEfEEvlPViT_T0_DpT1_,(.L_x_5921 - _Z25multi_tensor_apply_kernelI18TensorListMetadataILi5ELb0EEN18transformer_engine17multi_tensor_adam31AdamFunctorMasterParamRemainderIfflEEJffffffNS3_10adamMode_tEfEEvlPViT_T0_DpT1_)
        .other          _Z25multi_tensor_apply_kernelI18TensorListMetadataILi5ELb0EEN18transformer_engine17multi_tensor_adam31AdamFunctorMasterParamRemainderIfflEEJffffffNS3_10adamMode_tEfEEvlPViT_T0_DpT1_,@"STO_CUDA_ENTRY STV_DEFAULT"
_Z25multi_tensor_apply_kernelI18TensorListMetadataILi5ELb0EEN18transformer_engine17multi_tensor_adam31AdamFunctorMasterParamRemainderIfflEEJffffffNS3_10adamMode_tEfEEvlPViT_T0_DpT1_:
.text._Z25multi_tensor_apply_kernelI18TensorListMetadataILi5ELb0EEN18transformer_engine17multi_tensor_adam31AdamFunctorMasterParamRemainderIfflEEJffffffNS3_10adamMode_tEfEEvlPViT_T0_DpT1_:
        /* <DEDUP_REMOVED lines=71> */
.L_x_2179:
[C---:B------:R-:W-:Y:S01]  /*0470*/  ISETP.LT.U32.AND P0, PT, R21.reuse, UR10, PT ;  /* 0x0000000a15007c0c */ /* 0x040fe2000bf01070 */
[----:B------:R-:W-:Y:S01]  /*0480*/  HFMA2 R14, -RZ, RZ, 0, 1.1920928955078125e-07 ;  /* 0x00000002ff0e7431 */ /* 0x000fe200000001ff */
[----:B0-----:R-:W-:Y:S01]  /*0490*/  SHF.R.S32.HI R11, RZ, 0x1f, R21 ;  /* 0x0000001fff0b7819 */ /* 0x001fe20000011415 */
[----:B------:R-:W-:Y:S01]  /*04a0*/  IMAD.U32 R3, RZ, RZ, UR11 ;  /* 0x0000000bff037e24 */ /* 0x000fe2000f8e00ff */
[----:B------:R-:W-:Y:S01]  /*04b0*/  MOV R4, UR11 ;  /* 0x0000000b00047c02 */ /* 0x000fe20008000f00 */
[----:B------:R-:W-:Y:S01]  /*04c0*/  IMAD.MOV.U32 R6, RZ, RZ, 0x4 ;  /* 0x00000004ff067424 */ /* 0x000fe200078e00ff */
[----:B------:R-:W-:Y:S01]  /*04d0*/  ISETP.LT.U32.AND P4, PT, R2, UR10, PT ;  /* 0x0000000a02007c0c */ /* 0x000fe2000bf81070 */
[----:B------:R-:W-:Y:S01]  /*04e0*/  IMAD.MOV.U32 R16, RZ, RZ, 0x2 ;  /* 0x00000002ff107424 */ /* 0x000fe200078e00ff */
[----:B------:R-:W-:Y:S02]  /*04f0*/  ISETP.GT.AND.EX P0, PT, R4, R11, PT, P0 ;  /* 0x0000000b0400720c */ /* 0x000fe40003f04300 */
[----:B------:R-:W-:Y:S01]  /*0500*/  SHF.R.S32.HI R13, RZ, 0x1f, R2 ;  /* 0x0000001fff0d7819 */ /* 0x000fe20000011402 */
[----:B------:R-:W-:Y:S01]  /*0510*/  IMAD.WIDE R14, R21, R14, UR20 ;  /* 0x00000014150e7e25 */ /* 0x000fe2000f8e020e */
[----:B------:R-:W-:-:S03]  /*0520*/  MOV R0, UR11 ;  /* 0x0000000b00007c02 */ /* 0x000fc60008000f00 */
[----:B------:R-:W-:Y:S01]  /*0530*/  HFMA2 R25, -RZ, RZ, 0, 2.384185791015625e-07 ;  /* 0x00000004ff197431 */ /* 0x000fe200000001ff */
[----:B------:R-:W-:Y:S02]  /*0540*/  ISETP.LT.U32.AND P3, PT, R23, UR10, PT ;  /* 0x0000000a17007c0c */ /* 0x000fe4000bf61070 */
[----:B------:R-:W-:Y:S02]  /*0550*/  SHF.R.S32.HI R12, RZ, 0x1f, R23 ;  /* 0x0000001fff0c7819 */ /* 0x000fe40000011417 */
[----:B------:R-:W-:Y:S01]  /*0560*/  PRMT R40, RZ, 0x7610, R40 ;  /* 0x00007610ff287816 */ /* 0x000fe20000000028 */
[----:B------:R-:W-:Y:S01]  /*0570*/  IMAD.MOV.U32 R27, RZ, RZ, 0x4 ;  /* 0x00000004ff1b7424 */ /* 0x000fe200078e00ff */
[----:B------:R-:W-:Y:S02]  /*0580*/  ISETP.GT.AND.EX P4, PT, R0, R13, PT, P4 ;  /* 0x0000000d0000720c */ /* 0x000fe40003f84340 */
[----:B------:R-:W-:Y:S02]  /*0590*/  CS2R R4, SRZ ;  /* 0x0000000000047805 */ /* 0x000fe4000001ff00 */
[----:B------:R-:W-:Y:S01]  /*05a0*/  ISETP.LT.U32.AND P1, PT, R22, UR10, PT ;  /* 0x0000000a16007c0c */ /* 0x000fe2000bf21070 */
[----:B------:R-:W-:Y:S01]  /*05b0*/  IMAD.WIDE R6, R21, R6, UR22 ;  /* 0x0000001615067e25 */ /* 0x000fe2000f8e0206 */
[----:B------:R-:W-:Y:S01]  /*05c0*/  SHF.R.S32.HI R10, RZ, 0x1f, R22 ;  /* 0x0000001fff0a7819 */ /* 0x000fe20000011416 */
[----:B------:R0:W2:Y:S01]  /*05d0*/  @P0 LDG.E.U16 R40, desc[UR18][R14.64] ;  /* 0x000000120e280981 */ /* 0x0000a2000c1e1500 */
[----:B------:R-:W-:Y:S01]  /*05e0*/  ISETP.GT.AND.EX P3, PT, R3, R12, PT, P3 ;  /* 0x0000000c0300720c */ /* 0x000fe20003f64330 */
[C---:B------:R-:W-:Y:S01]  /*05f0*/  IMAD.WIDE R16, R21.reuse, R16, UR8 ;  /* 0x0000000815107e25 */ /* 0x040fe2000f8e0210 */
[----:B------:R-:W-:Y:S01]  /*0600*/  PRMT R37, RZ, 0x7610, R37 ;  /* 0x00007610ff257816 */ /* 0x000fe20000000025 */
[----:B------:R1:W5:Y:S01]  /*0610*/  @P0 LDG.E R4, desc[UR18][R6.64] ;  /* 0x0000001206040981 */ /* 0x000362000c1e1900 */
[----:B------:R-:W-:-:S02]  /*0620*/  @P0 IADD3 R20, P2, PT, R21, UR14, RZ ;  /* 0x0000000e15140c10 */ /* 0x000fc4000ff5e0ff */
[----:B------:R-:W-:Y:S01]  /*0630*/  ISETP.GT.AND.EX P1, PT, R3, R10, PT, P1 ;  /* 0x0000000a0300720c */ /* 0x000fe20003f24310 */
[----:B------:R-:W-:Y:S01]  /*0640*/  IMAD.MOV.U32 R24, RZ, RZ, 0x4 ;  /* 0x00000004ff187424 */ /* 0x000fe200078e00ff */
[----:B------:R-:W-:Y:S01]  /*0650*/  MOV R3, RZ ;  /* 0x000000ff00037202 */ /* 0x000fe20000000f00 */
[----:B0-----:R-:W-:Y:S01]  /*0660*/  IMAD.WIDE R14, R2, R27, UR6 ;  /* 0x00000006020e7e25 */ /* 0x001fe2000f8e021b */
[----:B------:R-:W-:Y:S01]  /*0670*/  @P0 IADD3.X R27, PT, PT, R11, UR12, RZ, P2, !PT ;  /* 0x0000000c0b1b0c10 */ /* 0x000fe200097fe4ff */
[----:B------:R0:W3:Y:S01]  /*0680*/  @P0 LDG.E.U16 R37, desc[UR18][R16.64] ;  /* 0x0000001210250981 */ /* 0x0000e2000c1e1500 */
[----:B------:R-:W-:Y:S01]  /*0690*/  @P0 LEA R26, P2, R20, UR16, 0x2 ;  /* 0x00000010141a0c11 */ /* 0x000fe2000f8410ff */
[----:B-1----:R-:W-:Y:S01]  /*06a0*/  IMAD.WIDE R6, R2, R25, UR22 ;  /* 0x0000001602067e25 */ /* 0x002fe2000f8e0219 */
[----:B------:R-:W-:Y:S01]  /*06b0*/  MOV R9, 0x2 ;  /* 0x0000000200097802 */ /* 0x000fe20000000f00 */
[----:B------:R1:W4:Y:S01]  /*06c0*/  @P4 LDG.E R3, desc[UR18][R14.64] ;  /* 0x000000120e034981 */ /* 0x000322000c1e1900 */
[----:B------:R-:W-:Y:S01]  /*06d0*/  @P0 LEA.HI.X R27, R20, UR17, R27, 0x2, P2 ;  /* 0x00000011141b0c11 */ /* 0x000fe200090f141b */
[----:B------:R-:W-:-:S04]  /*06e0*/  IMAD.WIDE R24, R23, R24, UR22 ;  /* 0x0000001617187e25 */ /* 0x000fc8000f8e0218 */
[----:B------:R-:W-:Y:S01]  /*06f0*/  HFMA2 R44, -RZ, RZ, 0, 0 ;  /* 0x00000000ff2c7431 */ /* 0x000fe200000001ff */
[----:B------:R-:W-:Y:S01]  /*0700*/  PRMT R36, RZ, 0x7610, R36 ;  /* 0x00007610ff247816 */ /* 0x000fe20000000024 */
[----:B------:R-:W4:Y:S01]  /*0710*/  @P4 LDG.E R5, desc[UR18][R6.64] ;  /* 0x0000001206054981 */ /* 0x000f22000c1e1900 */
[----:B0-----:R-:W-:Y:S01]  /*0720*/  CS2R R16, SRZ ;  /* 0x0000000000107805 */ /* 0x001fe2000001ff00 */
[----:B------:R-:W-:Y:S01]  /*0730*/  IMAD.MOV.U32 R19, RZ, RZ, 0x2 ;  /* 0x00000002ff137424 */ /* 0x000fe200078e00ff */
[----:B------:R-:W-:Y:S01]  /*0740*/  PRMT R0, RZ, 0x7610, R0 ;  /* 0x00007610ff007816 */ /* 0x000fe20000000000 */
[C---:B------:R-:W-:Y:S01]  /*0750*/  IMAD.WIDE R8, R2.reuse, R9, UR20 ;  /* 0x0000001402087e25 */ /* 0x040fe2000f8e0209 */
[C---:B-1----:R-:W-:Y:S02]  /*0760*/  @P4 IADD3 R15, P2, PT, R2.reuse, UR14, RZ ;  /* 0x0000000e020f4c10 */ /* 0x042fe4000ff5e0ff */
[----:B------:R0:W5:Y:S01]  /*0770*/  @P3 LDG.E R16, desc[UR18][R24.64] ;  /* 0x0000001218103981 */ /* 0x000162000c1e1900 */
[----:B------:R-:W-:-:S03]  /*0780*/  IMAD.WIDE R18, R2, R19, UR8 ;  /* 0x0000000802127e25 */ /* 0x000fc6000f8e0213 */
[----:B------:R1:W4:Y:S04]  /*0790*/  @P4 LDG.E.U16 R36, desc[UR18][R8.64] ;  /* 0x0000001208244981 */ /* 0x000328000c1e1500 */
[----:B------:R1:W4:Y:S01]  /*07a0*/  @P4 LDG.E.U16 R0, desc[UR18][R18.64] ;  /* 0x0000001212004981 */ /* 0x000322000c1e1500 */
[----:B0-----:R-:W-:Y:S02]  /*07b0*/  @P4 IADD3.X R24, PT, PT, R13, UR12, RZ, P2, !PT ;  /* 0x0000000c0d184c10 */ /* 0x001fe400097fe4ff */
[----:B------:R-:W-:-:S04]  /*07c0*/  @P4 LEA R14, P2, R15, UR16, 0x2 ;  /* 0x000000100f0e4c11 */ /* 0x000fc8000f8410ff */
[----:B------:R-:W-:Y:S02]  /*07d0*/  @P4 LEA.HI.X R15, R15, UR17, R24, 0x2, P2 ;  /* 0x000000110f0f4c11 */ /* 0x000fe400090f1418 */
[C---:B-1----:R-:W-:Y:S01]  /*07e0*/  @P3 IADD3 R9, P5, PT, R23.reuse, UR14, RZ ;  /* 0x0000000e17093c10 */ /* 0x042fe2000ffbe0ff */
[----:B------:R-:W-:Y:S02]  /*07f0*/  IMAD.MOV.U32 R18, RZ, RZ, 0x2 ;  /* 0x00000002ff127424 */ /* 0x000fe400078e00ff */
[----:B------:R-:W4:Y:S01]  /*0800*/  @P4 LDG.E R44, desc[UR18][R14.64] ;  /* 0x000000120e2c4981 */ /* 0x000f22000c1e1900 */
[----:B------:R-:W-:Y:S01]  /*0810*/  IMAD.MOV.U32 R25, RZ, RZ, 0x2 ;  /* 0x00000002ff197424 */ /* 0x000fe200078e00ff */
[----:B------:R-:W-:Y:S01]  /*0820*/  @P3 IADD3.X R12, PT, PT, R12, UR12, RZ, P5, !PT ;  /* 0x0000000c0c0c3c10 */ /* 0x000fe2000affe4ff */
[----:B------:R-:W-:Y:S01]  /*0830*/  IMAD.WIDE R18, R23, R18, UR20 ;  /* 0x0000001417127e25 */ /* 0x000fe2000f8e0212 */
[----:B------:R-:W-:Y:S02]  /*0840*/  @P3 LEA R8, P5, R9, UR16, 0x2 ;  /* 0x0000001009083c11 */ /* 0x000fe4000f8a10ff */
[----:B------:R-:W-:Y:S01]  /*0850*/  PRMT R41, RZ, 0x7610, R41 ;  /* 0x00007610ff297816 */ /* 0x000fe20000000029 */
[----:B------:R-:W-:Y:S01]  /*0860*/  IMAD.WIDE R24, R22, R25, UR8 ;  /* 0x0000000816187e25 */ /* 0x000fe2000f8e0219 */
[----:B------:R-:W-:-:S02]  /*0870*/  PRMT R42, RZ, 0x7610, R42 ;  /* 0x00007610ff2a7816 */ /* 0x000fc4000000002a */
[----:B------:R-:W-:Y:S01]  /*0880*/  @P3 LEA.HI.X R9, R9, UR17, R12, 0x2, P5 ;  /* 0x0000001109093c11 */ /* 0x000fe2000a8f140c */
[----:B------:R-:W-:Y:S01]  /*0890*/  IMAD.MOV.U32 R34, RZ, RZ, 0x2 ;  /* 0x00000002ff227424 */ /* 0x000fe200078e00ff */
[----:B------:R-:W-:Y:S01]  /*08a0*/  @P1 IADD3 R7, P5, PT, R22, UR14, RZ ;  /* 0x0000000e16071c10 */ /* 0x000fe2000ffbe0ff */
[----:B------:R0:W4:Y:S01]  /*08b0*/  @P3 LDG.E.U16 R41, desc[UR18][R18.64] ;  /* 0x0000001212293981 */ /* 0x000122000c1e1500 */
[----:B------:R-:W-:Y:S01]  /*08c0*/  MOV R20, RZ ;  /* 0x000000ff00147202 */ /* 0x000fe20000000f00 */
[----:B------:R-:W-:Y:S01]  /*08d0*/  IMAD.WIDE R34, R23, R34, UR8 ;  /* 0x0000000817227e25 */ /* 0x000fe2000f8e0222 */
[----:B------:R-:W-:Y:S01]  /*08e0*/  PRMT R43, RZ, 0x7610, R43 ;  /* 0x00007610ff2b7816 */ /* 0x000fe2000000002b */
[----:B------:R-:W4:Y:S01]  /*08f0*/  @P1 LDG.E.U16 R42, desc[UR18][R24.64] ;  /* 0x00000012182a1981 */ /* 0x000f22000c1e1500 */
[----:B------:R-:W-:Y:S02]  /*0900*/  @P1 IADD3.X R12, PT, PT, R10, UR12, RZ, P5, !PT ;  /* 0x0000000c0a0c1c10 */ /* 0x000fe4000affe4ff */
[----:B------:R-:W-:Y:S01]  /*0910*/  @P1 LEA R6, P5, R7, UR16, 0x2 ;  /* 0x0000001007061c11 */ /* 0x000fe2000f8a10ff */
[----:B------:R1:W5:Y:S01]  /*0920*/  @P0 LDG.E R20, desc[UR18][R26.64] ;  /* 0x000000121a140981 */ /* 0x000362000c1e1900 */
[----:B0-----:R-:W-:-:S02]  /*0930*/  MOV R19, 0x2 ;  /* 0x0000000200137802 */ /* 0x001fc40000000f00 */
[----:B------:R-:W-:Y:S01]  /*0940*/  PRMT R45, RZ, 0x7610, R45 ;  /* 0x00007610ff2d7816 */ /* 0x000fe2000000002d */
[----:B------:R-:W4:Y:S01]  /*0950*/  @P3 LDG.E.U16 R43, desc[UR18][R34.64] ;  /* 0x00000012222b3981 */ /* 0x000f22000c1e1500 */
[----:B------:R-:W-:Y:S01]  /*0960*/  @P1 LEA.HI.X R7, R7, UR17, R12, 0x2, P5 ;  /* 0x0000001107071c11 */ /* 0x000fe2000a8f140c */
[----:B------:R-:W-:Y:S02]  /*0970*/  HFMA2 R12, -RZ, RZ, 0, 0 ;  /* 0x00000000ff0c7431 */ /* 0x000fe400000001ff */
[----:B-1----:R-:W-:Y:S01]  /*0980*/  IMAD.WIDE R26, R22, R19, UR20 ;  /* 0x00000014161a7e25 */ /* 0x002fe2000f8e0213 */
[----:B------:R-:W-:-:S03]  /*0990*/  MOV R33, 0x4 ;  /* 0x0000000400217802 */ /* 0x000fc60000000f00 */
[----:B------:R-:W-:Y:S01]  /*09a0*/  IMAD.MOV.U32 R31, RZ, RZ, 0x4 ;  /* 0x00000004ff1f7424 */ /* 0x000fe200078e00ff */
[----:B------:R-:W4:Y:S01]  /*09b0*/  @P1 LDG.E.U16 R45, desc[UR18][R26.64] ;  /* 0x000000121a2d1981 */ /* 0x000f22000c1e1500 */
[----:B------:R-:W-:Y:S01]  /*09c0*/  CS2R R14, SRZ ;  /* 0x00000000000e7805 */ /* 0x000fe2000001ff00 */
[----:B------:R-:W-:-:S04]  /*09d0*/  IMAD.WIDE R32, R22, R33, UR22 ;  /* 0x0000001616207e25 */ /* 0x000fc8000f8e0221 */
[----:B------:R-:W-:Y:S01]  /*09e0*/  IMAD.WIDE R30, R22, R31, UR6 ;  /* 0x00000006161e7e25 */ /* 0x000fe2000f8e021f */
[----:B------:R-:W5:Y:S04]  /*09f0*/  @P1 LDG.E R12, desc[UR18][R32.64] ;  /* 0x00000012200c1981 */ /* 0x000f68000c1e1900 */
[----:B------:R-:W5:Y:S01]  /*0a00*/  @P1 LDG.E R15, desc[UR18][R30.64] ;  /* 0x000000121e0f1981 */ /* 0x000f62000c1e1900 */
[----:B------:R-:W-:Y:S02]  /*0a10*/  HFMA2 R28, -RZ, RZ, 0, 2.384185791015625e-07 ;  /* 0x00000004ff1c7431 */ /* 0x000fe400000001ff */
[----:B------:R-:W-:Y:S02]  /*0a20*/  HFMA2 R38, -RZ, RZ, 0, 2.384185791015625e-07 ;  /* 0x00000004ff267431 */ /* 0x000fe400000001ff */
[----:B------:R-:W-:Y:S01]  /*0a30*/  IMAD.MOV.U32 R18, RZ, RZ, RZ ;  /* 0x000000ffff127224 */ /* 0x000fe200078e00ff */
[----:B------:R-:W5:Y:S01]  /*0a40*/  @P1 LDG.E R14, desc[UR18][R6.64] ;  /* 0x00000012060e1981 */ /* 0x000f62000c1e1900 */
[----:B------:R-:W-:-:S04]  /*0a50*/  IMAD.MOV.U32 R19, RZ, RZ, RZ ;  /* 0x000000ffff137224 */ /* 0x000fc800078e00ff */
[----:B------:R-:W5:Y:S01]  /*0a60*/  @P3 LDG.E R18, desc[UR18][R8.64] ;  /* 0x0000001208123981 */ /* 0x000f62000c1e1900 */
[----:B------:R-:W-:-:S05]  /*0a70*/  IMAD.WIDE R28, R23, R28, UR6 ;  /* 0x00000006171c7e25 */ /* 0x000fca000f8e021c */
[----:B------:R0:W5:Y:S02]  /*0a80*/  @P3 LDG.E R17, desc[UR18][R28.64] ;  /* 0x000000121c113981 */ /* 0x000164000c1e1900 */
[----:B0-----:R-:W0:Y:S01]  /*0a90*/  LDC.64 R28, c[0x0][0xf08] ;  /* 0x0003c200ff1c7b82 */ /* 0x001e220000000a00 */
[----:B------:R-:W-:-:S05]  /*0aa0*/  IMAD.WIDE R38, R21, R38, UR6 ;  /* 0x0000000615267e25 */ /* 0x000fca000f8e0226 */
[----:B------:R1:W5:Y:S01]  /*0ab0*/  @P0 LDG.E R19, desc[UR18][R38.64] ;  /* 0x0000001226130981 */ /* 0x000362000c1e1900 */
[----:B0-----:R-:W0:Y:S01]  /*0ac0*/  MUFU.RCP R46, R29 ;  /* 0x0000001d002e7308 */ /* 0x001e220000001000 */
[----:B------:R-:W-:Y:S01]  /*0ad0*/  BSSY.RECONVERGENT B2, `(.L_x_2137) ;  /* 0x0000020000027945 */ /* 0x000fe20003800200 */
[----:B0-----:R-:W-:-:S04]  /*0ae0*/  FFMA R7, R46, -R29, 1 ;  /* 0x3f8000002e077423 */ /* 0x001fc8000000081d */
[----:B------:R-:W-:Y:S01]  /*0af0*/  FFMA R7, R46, R7, R46 ;  /* 0x000000072e077223 */ /* 0x000fe2000000002e */
[----:B---3--:R-:W-:-:S04]  /*0b00*/  PRMT R9, R37, 0x9910, RZ ;  /* 0x0000991025097816 */ /* 0x008fc800000000ff */
[----:B--2---:R-:W-:-:S04]  /*0b10*/  LEA.HI.SX32 R8, R9, R40, 0x11 ;  /* 0x0000002809087211 */ /* 0x004fc800078f8aff */
[----:B------:R-:W-:Y:S02]  /*0b20*/  PRMT R8, R37, 0x5410, R8 ;  /* 0x0000541025087816 */ /* 0x000fe40000000008 */
[----:B----4-:R-:W-:Y:S01]  /*0b30*/  PRMT R9, R0, 0x9910, RZ ;  /* 0x0000991000097816 */ /* 0x010fe200000000ff */
[----:B------:R-:W-:-:S04]  /*0b40*/  FMUL R6, R44, UR13 ;  /* 0x0000000d2c067c20 */ /* 0x000fc80008400000 */
[----:B------:R-:W-:-:S04]  /*0b50*/  FFMA R6, R5, UR30, R6 ;  /* 0x0000001e05067c23 */ /* 0x000fc80008000006 */
[----:B------:R-:W0:Y:S01]  /*0b60*/  FCHK P0, R6, R29 ;  /* 0x0000001d06007302 */ /* 0x000e220000000000 */
[----:B------:R-:W-:Y:S01]  /*0b70*/  FMUL R5, R44, UR24 ;  /* 0x000000182c057c20 */ /* 0x000fe20008400000 */
[----:B------:R-:W-:Y:S01]  /*0b80*/  LEA.HI.SX32 R9, R9, R36, 0x11 ;  /* 0x0000002409097211 */ /* 0x000fe200078f8aff */
[----:B------:R-:W-:Y:S01]  /*0b90*/  FFMA R40, R6, R7, RZ ;  /* 0x0000000706287223 */ /* 0x000fe200000000ff */
[----:B------:R-:W-:Y:S01]  /*0ba0*/  PRMT R37, R42, 0x9910, RZ ;  /* 0x000099102a257816 */ /* 0x000fe200000000ff */
[----:B------:R-:W-:-:S04]  /*0bb0*/  FMUL R44, R5, R44 ;  /* 0x0000002c052c7220 */ /* 0x000fc80000400000 */
[----:B------:R-:W-:Y:S02]  /*0bc0*/  IMAD.MOV.U32 R46, RZ, RZ, R37 ;  /* 0x000000ffff2e7224 */ /* 0x000fe400078e0025 */
[----:B------:R-:W-:Y:S01]  /*0bd0*/  FFMA R37, R40, -R29, R6 ;  /* 0x8000001d28257223 */ /* 0x000fe20000000006 */
[----:B------:R-:W-:Y:S01]  /*0be0*/  PRMT R36, R43, 0x9910, RZ ;  /* 0x000099102b247816 */ /* 0x000fe200000000ff */
[----:B------:R-:W-:-:S03]  /*0bf0*/  FFMA R3, R3, R28, R44 ;  /* 0x0000001c03037223 */ /* 0x000fc6000000002c */
[----:B------:R-:W-:Y:S01]  /*0c00*/  LEA.HI.SX32 R36, R36, R41, 0x11 ;  /* 0x0000002924247211 */ /* 0x000fe200078f8aff */
[----:B------:R-:W-:Y:S01]  /*0c10*/  FFMA R28, R7, R37, R40 ;  /* 0x00000025071c7223 */ /* 0x000fe20000000028 */
[----:B------:R-:W-:Y:S02]  /*0c20*/  PRMT R9, R0, 0x5410, R9 ;  /* 0x0000541000097816 */ /* 0x000fe40000000009 */
[----:B------:R-:W-:Y:S02]  /*0c30*/  LEA.HI.SX32 R5, R46, R45, 0x11 ;  /* 0x0000002d2e057211 */ /* 0x000fe400078f8aff */
[----:B------:R-:W-:Y:S02]  /*0c40*/  PRMT R7, R43, 0x5410, R36 ;  /* 0x000054102b077816 */ /* 0x000fe40000000024 */
[----:B------:R-:W-:Y:S01]  /*0c50*/  PRMT R5, R42, 0x5410, R5 ;  /* 0x000054102a057816 */ /* 0x000fe20000000005 */
[----:B01----:R-:W-:Y:S06]  /*0c60*/  @!P0 BRA `(.L_x_2138) ;  /* 0x0000000000188947 */ /* 0x003fec0003800000 */
[----:B------:R-:W0:Y:S01]  /*0c70*/  LDCU UR27, c[0x0][0xf0c] ;  /* 0x0001e180ff1b77ac */ /* 0x000e220008000800 */
[----:B------:R-:W-:Y:S02]  /*0c80*/  MOV R49, R6 ;  /* 0x0000000600317202 */ /* 0x000fe40000000f00 */
[----:B------:R-:W-:Y:S01]  /*0c90*/  MOV R36, 0xcc0 ;  /* 0x00000cc000247802 */ /* 0x000fe20000000f00 */
[----:B0-----:R-:W-:-:S07]  /*0ca0*/  IMAD.U32 R47, RZ, RZ, UR27 ;  /* 0x0000001bff2f7e24 */ /* 0x001fce000f8e00ff */
[----:B-----5:R-:W-:Y:S05]  /*0cb0*/  CALL.REL.NOINC `($__internal_53_$__cuda_sm3x_div_rn_noftz_f32_slowpath) ;  /* 0x0000003000987944 */ /* 0x020fea0003c00000 */
[----:B------:R-:W-:-:S07]  /*0cc0*/  MOV R28, R0 ;  /* 0x00000000001c7202 */ /* 0x000fce0000000f00 */
.L_x_2138:
[----:B------:R-:W-:Y:S05]  /*0cd0*/  BSYNC.RECONVERGENT B2 ;  /* 0x0000000000027941 */ /* 0x000fea0003800200 */
.L_x_2137:
        /* <DEDUP_REMOVED lines=14> */
[----:B-----5:R-:W-:Y:S05]  /*0dc0*/  CALL.REL.NOINC `($__internal_53_$__cuda_sm3x_div_rn_noftz_f32_slowpath) ;  /* 0x0000003000547944 */ /* 0x020fea0003c00000 */
[----:B------:R-:W-:-:S07]  /*0dd0*/  IMAD.MOV.U32 R36, RZ, RZ, R0 ;  /* 0x000000ffff247224 */ /* 0x000fce00078e0000 */
.L_x_2140:
[----:B------:R-:W-:Y:S05]  /*0de0*/  BSYNC.RECONVERGENT B2 ;  /* 0x0000000000027941 */ /* 0x000fea0003800200 */
.L_x_2139:
[----:B------:R-:W-:Y:S01]  /*0df0*/  IADD3 R0, PT, PT, R36, -0xd000000, RZ ;  /* 0xf300000024007810 */ /* 0x000fe20007ffe0ff */
[----:B------:R0:W1:Y:S01]  /*0e00*/  MUFU.RSQ R37, R36 ;  /* 0x0000002400257308 */ /* 0x0000620000001400 */
[----:B------:R-:W-:Y:S02]  /*0e10*/  BSSY.RECONVERGENT B0, `(.L_x_2141) ;  /* 0x000000a000007945 */ /* 0x000fe40003800200 */
[----:B------:R-:W-:-:S13]  /*0e20*/  ISETP.GT.U32.AND P0, PT, R0, 0x727fffff, PT ;  /* 0x727fffff0000780c */ /* 0x000fda0003f04070 */
[----:B0-----:R-:W-:Y:S05]  /*0e30*/  @!P0 BRA `(.L_x_2142) ;  /* 0x00000000000c8947 */ /* 0x001fea0003800000 */
[----:B------:R-:W-:-:S07]  /*0e40*/  MOV R0, 0xe60 ;  /* 0x00000e6000007802 */ /* 0x000fce0000000f00 */
[----:B-1---5:R-:W-:Y:S05]  /*0e50*/  CALL.REL.NOINC `($__internal_52_$__cuda_sm20_sqrt_rn_f32_slowpath) ;  /* 0x0000002c00d87944 */ /* 0x022fea0003c00000 */
[----:B------:R-:W-:Y:S05]  /*0e60*/  BRA `(.L_x_2143) ;  /* 0x0000000000107947 */ /* 0x000fea0003800000 */
.L_x_2142:
[C---:B-1----:R-:W-:Y:S01]  /*0e70*/  FMUL.FTZ R29, R37.reuse, R36 ;  /* 0x00000024251d7220 */ /* 0x042fe20000410000 */
[----:B------:R-:W-:-:S03]  /*0e80*/  FMUL.FTZ R46, R37, 0.5 ;  /* 0x3f000000252e7820 */ /* 0x000fc60000410000 */
[----:B------:R-:W-:-:S04]  /*0e90*/  FFMA R36, -R29, R29, R36 ;  /* 0x0000001d1d247223 */ /* 0x000fc80000000124 */
[----:B------:R-:W-:-:S07]  /*0ea0*/  FFMA R46, R36, R46, R29 ;  /* 0x0000002e242e7223 */ /* 0x000fce000000001d */
.L_x_2143:
[----:B------:R-:W-:Y:S05]  /*0eb0*/  BSYNC.RECONVERGENT B0 ;  /* 0x0000000000007941 */ /* 0x000fea0003800200 */
.L_x_2141:
        /* <DEDUP_REMOVED lines=12> */
[----:B-----5:R-:W-:Y:S05]  /*0f80*/  CALL.REL.NOINC `($__internal_53_$__cuda_sm3x_div_rn_noftz_f32_slowpath) ;  /* 0x0000002c00e47944 */ /* 0x020fea0003c00000 */
.L_x_2145:
[----:B------:R-:W-:Y:S05]  /*0f90*/  BSYNC.RECONVERGENT B2 ;  /* 0x0000000000027941 */ /* 0x000fea0003800200 */
.L_x_2144:
        /* <DEDUP_REMOVED lines=21> */
[----:B------:R-:W-:Y:S05]  /*10f0*/  CALL.REL.NOINC `($__internal_53_$__cuda_sm3x_div_rn_noftz_f32_slowpath) ;  /* 0x0000002c00887944 */ /* 0x000fea0003c00000 */
[----:B------:R-:W-:-:S07]  /*1100*/  MOV R20, R0 ;  /* 0x0000000000147202 */ /* 0x000fce0000000f00 */
.L_x_2147:
[----:B------:R-:W-:Y:S05]  /*1110*/  BSYNC.RECONVERGENT B2 ;  /* 0x0000000000027941 */ /* 0x000fea0003800200 */
.L_x_2146:
        /* <DEDUP_REMOVED lines=14> */
[----:B------:R-:W-:Y:S05]  /*1200*/  CALL.REL.NOINC `($__internal_53_$__cuda_sm3x_div_rn_noftz_f32_slowpath) ;  /* 0x0000002c00447944 */ /* 0x000fea0003c00000 */
.L_x_2149:
[----:B------:R-:W-:Y:S05]  /*1210*/  BSYNC.RECONVERGENT B2 ;  /* 0x0000000000027941 */ /* 0x000fea0003800200 */
.L_x_2148:
[----:B------:R-:W-:Y:S01]  /*1220*/  VIADD R28, R0, 0xf3000000 ;  /* 0xf3000000001c7836 */ /* 0x000fe20000000000 */
[----:B------:R0:W1:Y:S01]  /*1230*/  MUFU.RSQ R37, R0 ;  /* 0x0000000000257308 */ /* 0x0000620000001400 */
[----:B------:R-:W-:Y:S03]  /*1240*/  BSSY.RECONVERGENT B0, `(.L_x_2150) ;  /* 0x000000b000007945 */ /* 0x000fe60003800200 */
[----:B------:R-:W-:-:S13]  /*1250*/  ISETP.GT.U32.AND P0, PT, R28, 0x727fffff, PT ;  /* 0x727fffff1c00780c */ /* 0x000fda0003f04070 */
[----:B01----:R-:W-:Y:S05]  /*1260*/  @!P0 BRA `(.L_x_2151) ;  /* 0x0000000000108947 */ /* 0x003fea0003800000 */
[----:B------:R-:W-:Y:S02]  /*1270*/  MOV R36, R0 ;  /* 0x0000000000247202 */ /* 0x000fe40000000f00 */
[----:B------:R-:W-:-:S07]  /*1280*/  MOV R0, 0x12a0 ;  /* 0x000012a000007802 */ /* 0x000fce0000000f00 */
[----:B------:R-:W-:Y:S05]  /*1290*/  CALL.REL.NOINC `($__internal_52_$__cuda_sm20_sqrt_rn_f32_slowpath) ;  /* 0x0000002800c87944 */ /* 0x000fea0003c00000 */
[----:B------:R-:W-:Y:S05]  /*12a0*/  BRA `(.L_x_2152) ;  /* 0x0000000000107947 */ /* 0x000fea0003800000 */
.L_x_2151:
[C---:B------:R-:W-:Y:S01]  /*12b0*/  FMUL.FTZ R29, R37.reuse, R0 ;  /* 0x00000000251d7220 */ /* 0x040fe20000410000 */
[----:B------:R-:W-:-:S03]  /*12c0*/  FMUL.FTZ R46, R37, 0.5 ;  /* 0x3f000000252e7820 */ /* 0x000fc60000410000 */
[----:B------:R-:W-:-:S04]  /*12d0*/  FFMA R0, -R29, R29, R0 ;  /* 0x0000001d1d007223 */ /* 0x000fc80000000100 */
[----:B------:R-:W-:-:S07]  /*12e0*/  FFMA R46, R0, R46, R29 ;  /* 0x0000002e002e7223 */ /* 0x000fce000000001d */
.L_x_2152:
[----:B------:R-:W-:Y:S05]  /*12f0*/  BSYNC.RECONVERGENT B0 ;  /* 0x0000000000007941 */ /* 0x000fea0003800200 */
.L_x_2150:
        /* <DEDUP_REMOVED lines=12> */
[----:B------:R-:W-:Y:S05]  /*13c0*/  CALL.REL.NOINC `($__internal_53_$__cuda_sm3x_div_rn_noftz_f32_slowpath) ;  /* 0x0000002800d47944 */ /* 0x000fea0003c00000 */
.L_x_2154:
[----:B------:R-:W-:Y:S05]  /*13d0*/  BSYNC.RECONVERGENT B2 ;  /* 0x0000000000027941 */ /* 0x000fea0003800200 */
.L_x_2153:
[----:B------:R-:W0:Y:S01]  /*13e0*/  LDC.64 R28, c[0x0][0xf08] ;  /* 0x0003c200ff1c7b82 */ /* 0x000e220000000a00 */
[C---:B------:R-:W-:Y:S01]  /*13f0*/  FMUL R37, R18.reuse, UR13 ;  /* 0x0000000d12257c20 */ /* 0x040fe20008400000 */
[----:B------:R-:W-:Y:S01]  /*1400*/  FMUL R43, R18, UR24 ;  /* 0x00000018122b7c20 */ /* 0x000fe20008400000 */
[----:B------:R-:W-:Y:S02]  /*1410*/  BSSY.RECONVERGENT B2, `(.L_x_2155) ;  /* 0x0000014000027945 */ /* 0x000fe40003800200 */
[----:B------:R-:W-:Y:S01]  /*1420*/  FFMA R16, R16, UR30, R37 ;  /* 0x0000001e10107c23 */ /* 0x000fe20008000025 */
[----:B------:R-:W-:Y:S01]  /*1430*/  FMUL R18, R43, R18 ;  /* 0x000000122b127220 */ /* 0x000fe20000400000 */
[----:B0-----:R-:W0:Y:S03]  /*1440*/  MUFU.RCP R20, R29 ;  /* 0x0000001d00147308 */ /* 0x001e260000001000 */
[----:B------:R-:W-:-:S05]  /*1450*/  FFMA R17, R17, R28, R18 ;  /* 0x0000001c11117223 */ /* 0x000fca0000000012 */
[----:B------:R-:W1:Y:S01]  /*1460*/  FCHK P0, R16, R29 ;  /* 0x0000001d10007302 */ /* 0x000e620000000000 */
[----:B0-----:R-:W-:-:S04]  /*1470*/  FFMA R41, R20, -R29, 1 ;  /* 0x3f80000014297423 */ /* 0x001fc8000000081d */
[----:B------:R-:W-:Y:S01]  /*1480*/  FFMA R37, R20, R41, R20 ;  /* 0x0000002914257223 */ /* 0x000fe20000000014 */
[----:B------:R-:W-:-:S03]  /*1490*/  FFMA R41, R8, UR28, R0 ;  /* 0x0000001c08297c23 */ /* 0x000fc60008000000 */
[----:B------:R-:W-:Y:S01]  /*14a0*/  FFMA R20, R37, R16, RZ ;  /* 0x0000001025147223 */ /* 0x000fe200000000ff */
[----:B------:R-:W-:-:S03]  /*14b0*/  FFMA R8, -R41, UR29, R8 ;  /* 0x0000001d29087c23 */ /* 0x000fc60008000108 */
[----:B------:R-:W-:-:S04]  /*14c0*/  FFMA R0, R20, -R29, R16 ;  /* 0x8000001d14007223 */ /* 0x000fc80000000010 */
        /* <DEDUP_REMOVED lines=8> */
.L_x_2156:
[----:B------:R-:W-:Y:S05]  /*1550*/  BSYNC.RECONVERGENT B2 ;  /* 0x0000000000027941 */ /* 0x000fea0003800200 */
.L_x_2155:
        /* <DEDUP_REMOVED lines=15> */
.L_x_2158:
[----:B------:R-:W-:Y:S05]  /*1650*/  BSYNC.RECONVERGENT B2 ;  /* 0x0000000000027941 */ /* 0x000fea0003800200 */
.L_x_2157:
        /* <DEDUP_REMOVED lines=9> */
.L_x_2160:
[C---:B------:R-:W-:Y:S01]  /*16f0*/  FMUL.FTZ R29, R37.reuse, R0 ;  /* 0x00000000251d7220 */ /* 0x040fe20000410000 */
[----:B------:R-:W-:-:S03]  /*1700*/  FMUL.FTZ R46, R37, 0.5 ;  /* 0x3f000000252e7820 */ /* 0x000fc60000410000 */
[----:B------:R-:W-:-:S04]  /*1710*/  FFMA R0, -R29, R29, R0 ;  /* 0x0000001d1d007223 */ /* 0x000fc80000000100 */
[----:B------:R-:W-:-:S07]  /*1720*/  FFMA R46, R0, R46, R29 ;  /* 0x0000002e002e7223 */ /* 0x000fce000000001d */
.L_x_2161:
[----:B------:R-:W-:Y:S05]  /*1730*/  BSYNC.RECONVERGENT B0 ;  /* 0x0000000000007941 */ /* 0x000fea0003800200 */
.L_x_2159:
        /* <DEDUP_REMOVED lines=13> */
.L_x_2163:
[----:B------:R-:W-:Y:S05]  /*1810*/  BSYNC.RECONVERGENT B2 ;  /* 0x0000000000027941 */ /* 0x000fea0003800200 */
.L_x_2162:
        /* <DEDUP_REMOVED lines=23> */
.L_x_2165:
[----:B------:R-:W-:Y:S05]  /*1990*/  BSYNC.RECONVERGENT B2 ;  /* 0x0000000000027941 */ /* 0x000fea0003800200 */
.L_x_2164:
        /* <DEDUP_REMOVED lines=15> */
.L_x_2167:
[----:B------:R-:W-:Y:S05]  /*1a90*/  BSYNC.RECONVERGENT B2 ;  /* 0x0000000000027941 */ /* 0x000fea0003800200 */
.L_x_2166:
[----:B------:R-:W-:Y:S01]  /*1aa0*/  IADD3 R18, PT, PT, R0, -0xd000000, RZ ;  /* 0xf300000000127810 */ /* 0x000fe20007ffe0ff */
[----:B------:R0:W1:Y:S01]  /*1ab0*/  MUFU.RSQ R37, R0 ;  /* 0x0000000000257308 */ /* 0x0000620000001400 */
[----:B------:R-:W-:Y:S02]  /*1ac0*/  BSSY.RECONVERGENT B0, `(.L_x_2168) ;  /* 0x000000b000007945 */ /* 0x000fe40003800200 */
[----:B------:R-:W-:-:S13]  /*1ad0*/  ISETP.GT.U32.AND P0, PT, R18, 0x727fffff, PT ;  /* 0x727fffff1200780c */ /* 0x000fda0003f04070 */
[----:B0-----:R-:W-:Y:S05]  /*1ae0*/  @!P0 BRA `(.L_x_2169) ;  /* 0x0000000000108947 */ /* 0x001fea0003800000 */
[----:B------:R-:W-:Y:S01]  /*1af0*/  IMAD.MOV.U32 R36, RZ, RZ, R0 ;  /* 0x000000ffff247224 */ /* 0x000fe200078e0000 */
[----:B------:R-:W-:-:S07]  /*1b00*/  MOV R0, 0x1b20 ;  /* 0x00001b2000007802 */ /* 0x000fce0000000f00 */
[----:B-1----:R-:W-:Y:S05]  /*1b10*/  CALL.REL.NOINC `($__internal_52_$__cuda_sm20_sqrt_rn_f32_slowpath) ;  /* 0x0000002000a87944 */ /* 0x002fea0003c00000 */
[----:B------:R-:W-:Y:S05]  /*1b20*/  BRA `(.L_x_2170) ;  /* 0x0000000000107947 */ /* 0x000fea0003800000 */
.L_x_2169:
[C---:B-1----:R-:W-:Y:S01]  /*1b30*/  FMUL.FTZ R29, R37.reuse, R0 ;  /* 0x00000000251d7220 */ /* 0x042fe20000410000 */
[----:B------:R-:W-:-:S03]  /*1b40*/  FMUL.FTZ R46, R37, 0.5 ;  /* 0x3f000000252e7820 */ /* 0x000fc60000410000 */
[----:B------:R-:W-:-:S04]  /*1b50*/  FFMA R0, -R29, R29, R0 ;  /* 0x0000001d1d007223 */ /* 0x000fc80000000100 */
[----:B------:R-:W-:-:S07]  /*1b60*/  FFMA R46, R0, R46, R29 ;  /* 0x0000002e002e7223 */ /* 0x000fce000000001d */
.L_x_2170:
[----:B------:R-:W-:Y:S05]  /*1b70*/  BSYNC.RECONVERGENT B0 ;  /* 0x0000000000007941 */ /* 0x000fea0003800200 */
.L_x_2168:
        /* <DEDUP_REMOVED lines=12> */
[----:B------:R-:W-:Y:S05]  /*1c40*/  CALL.REL.NOINC `($__internal_53_$__cuda_sm3x_div_rn_noftz_f32_slowpath) ;  /* 0x0000002000b47944 */ /* 0x000fea0003c00000 */
.L_x_2172:
[----:B------:R-:W-:Y:S05]  /*1c50*/  BSYNC.RECONVERGENT B2 ;  /* 0x0000000000027941 */ /* 0x000fea0003800200 */
.L_x_2171:
        /* <DEDUP_REMOVED lines=16> */
[----:B------:R-:W-:Y:S02]  /*1d60*/  IADD3.X R43, PT, PT, R18, UR9, RZ, P1, !PT ;  /* 0x00000009122b7c10 */ /* 0x000fe40008ffe4ff */
        /* <DEDUP_REMOVED lines=8> */
.L_x_2174:
[----:B------:R-:W-:Y:S05]  /*1df0*/  BSYNC.RECONVERGENT B0 ;  /* 0x0000000000007941 */ /* 0x000fea0003800200 */
.L_x_2173:
        /* <DEDUP_REMOVED lines=15> */
.L_x_2176:
[----:B------:R-:W-:Y:S05]  /*1ef0*/  BSYNC.RECONVERGENT B0 ;  /* 0x0000000000007941 */ /* 0x000fea0003800200 */
.L_x_2175:
[----:B------:R-:W-:Y:S01]  /*1f00*/  BSSY.RECONVERGENT B0, `(.L_x_2177) ;  /* 0x0000010000007945 */ /* 0x000fe20003800200 */
[----:B0-----:R-:W-:-:S03]  /*1f10*/  FFMA R11, -R0, UR29, R5 ;  /* 0x0000001d000b7c23 */ /* 0x001fc60008000105 */
[----:B------:R-:W-:Y:S05]  /*1f20*/  @!P3 BRA `(.L_x_2178) ;  /* 0x000000000034b947 */ /* 0x000fea0003800000 */
[----:B-1----:R-:W-:Y:S01]  /*1f30*/  HFMA2 R4, -RZ, RZ, 0, 1.1920928955078125e-07 ;  /* 0x00000002ff047431 */ /* 0x002fe200000001ff */
        /* <DEDUP_REMOVED lines=12> */
.L_x_2178:
[----:B------:R-:W-:Y:S05]  /*2000*/  BSYNC.RECONVERGENT B0 ;  /* 0x0000000000007941 */ /* 0x000fea0003800200 */
.L_x_2177:
[----:B------:R-:W-:Y:S01]  /*2010*/  ISETP.LT.U32.AND P0, PT, R22, UR10, PT ;  /* 0x0000000a16007c0c */ /* 0x000fe2000bf01070 */
[----:B------:R-:W-:Y:S01]  /*2020*/  UIADD3 UR4, UP0, UPT, UR26, UR4, URZ ;  /* 0x000000041a047290 */ /* 0x000fe2000ff1e0ff */
[----:B01----:R-:W-:Y:S01]  /*2030*/  MOV R3, UR11 ;  /* 0x0000000b00037c02 */ /* 0x003fe20008000f00 */
        /* <DEDUP_REMOVED lines=17> */
.L_x_2136:
        /* <DEDUP_REMOVED lines=10> */
.L_x_2218:
[----:B------:R-:W-:Y:S01]  /*21f0*/  IMAD.U32 R0, RZ, RZ, UR11 ;  /* 0x0000000bff007e24 */ /* 0x000fe2000f8e00ff */
[----:B------:R-:W-:Y:S01]  /*2200*/  ISETP.LT.U32.AND P3, PT, R2, UR10, PT ;  /* 0x0000000a02007c0c */ /* 0x000fe2000bf61070 */
[----:B0-----:R-:W-:Y:S01]  /*2210*/  HFMA2 R9, -RZ, RZ, 0, 1.1920928955078125e-07 ;  /* 0x00000002ff097431 */ /* 0x001fe200000001ff */
[----:B------:R-:W-:Y:S01]  /*2220*/  SHF.R.S32.HI R7, RZ, 0x1f, R2 ;  /* 0x0000001fff077819 */ /* 0x000fe20000011402 */
[----:B------:R-:W-:Y:S01]  /*2230*/  IMAD.U32 R11, RZ, RZ, UR11 ;  /* 0x0000000bff0b7e24 */ /* 0x000fe2000f8e00ff */
[----:B------:R-:W-:Y:S02]  /*2240*/  PRMT R12, RZ, 0x7610, R12 ;  /* 0x00007610ff0c7816 */ /* 0x000fe4000000000c */
[----:B------:R-:W-:Y:S02]  /*2250*/  ISETP.GT.AND.EX P3, PT, R0, R7, PT, P3 ;  /* 0x000000070000720c */ /* 0x000fe40003f64330 */
[----:B------:R-:W-:Y:S02]  /*2260*/  MOV R19, 0x2 ;  /* 0x0000000200137802 */ /* 0x000fe40000000f00 */
[----:B------:R-:W-:Y:S01]  /*2270*/  PRMT R40, RZ, 0x7610, R40 ;  /* 0x00007610ff287816 */ /* 0x000fe20000000028 */
[----:B------:R-:W-:Y:S01]  /*2280*/  IMAD.WIDE R8, R2, R9, UR20 ;  /* 0x0000001402087e25 */ /* 0x000fe2000f8e0209 */
[----:B------:R-:W-:-:S02]  /*2290*/  ISETP.LT.U32.AND P5, PT, R4, UR10, PT ;  /* 0x0000000a04007c0c */ /* 0x000fc4000bfa1070 */
[----:B------:R-:W-:Y:S01]  /*22a0*/  SHF.R.S32.HI R27, RZ, 0x1f, R4 ;  /* 0x0000001fff1b7819 */ /* 0x000fe20000011404 */
[C---:B------:R-:W-:Y:S01]  /*22b0*/  IMAD.WIDE R18, R2.reuse, R19, UR8 ;  /* 0x0000000802127e25 */ /* 0x040fe2000f8e0213 */
[----:B------:R-:W-:Y:S02]  /*22c0*/  MOV R10, UR11 ;  /* 0x0000000b000a7c02 */ /* 0x000fe40008000f00 */
[----:B------:R-:W-:Y:S01]  /*22d0*/  ISETP.LT.U32.AND P4, PT, R3, UR10, PT ;  /* 0x0000000a03007c0c */ /* 0x000fe2000bf81070 */
[----:B------:R0:W2:Y:S01]  /*22e0*/  @P3 LDG.E.U16 R12, desc[UR18][R8.64] ;  /* 0x00000012080c3981 */ /* 0x0000a2000c1e1500 */
[----:B------:R-:W-:Y:S01]  /*22f0*/  @P3 IADD3 R13, P1, PT, R2, UR14, RZ ;  /* 0x0000000e020d3c10 */ /* 0x000fe2000ff3e0ff */
[----:B------:R-:W-:Y:S01]  /*2300*/  IMAD.MOV.U32 R47, RZ, RZ, RZ ;  /* 0x000000ffff2f7224 */ /* 0x000fe200078e00ff */
[----:B------:R-:W-:Y:S01]  /*2310*/  SHF.R.S32.HI R15, RZ, 0x1f, R3 ;  /* 0x0000001fff0f7819 */ /* 0x000fe20000011403 */
[----:B------:R1:W3:Y:S01]  /*2320*/  @P3 LDG.E.U16 R40, desc[UR18][R18.64] ;  /* 0x0000001212283981 */ /* 0x0002e2000c1e1500 */
[----:B------:R-:W-:-:S02]  /*2330*/  @P3 IADD3.X R26, PT, PT, R7, UR12, RZ, P1, !PT ;  /* 0x0000000c071a3c10 */ /* 0x000fc40008ffe4ff */
[----:B------:R-:W-:Y:S02]  /*2340*/  @P3 LEA R20, P1, R13, UR16, 0x2 ;  /* 0x000000100d143c11 */ /* 0x000fe4000f8210ff */
[----:B------:R-:W-:Y:S02]  /*2350*/  ISETP.LT.U32.AND P0, PT, R5, UR10, PT ;  /* 0x0000000a05007c0c */ /* 0x000fe4000bf01070 */
[----:B------:R-:W-:Y:S02]  /*2360*/  @P3 LEA.HI.X R21, R13, UR17, R26, 0x2, P1 ;  /* 0x000000110d153c11 */ /* 0x000fe400088f141a */
[----:B------:R-:W-:Y:S02]  /*2370*/  SHF.R.S32.HI R6, RZ, 0x1f, R5 ;  /* 0x0000001fff067819 */ /* 0x000fe40000011405 */
[----:B------:R-:W-:Y:S01]  /*2380*/  ISETP.GT.AND.EX P5, PT, R10, R27, PT, P5 ;  /* 0x0000001b0a00720c */ /* 0x000fe20003fa4350 */
[----:B------:R-:W4:Y:S01]  /*2390*/  @P3 LDG.E R47, desc[UR18][R20.64] ;  /* 0x00000012142f3981 */ /* 0x000f22000c1e1900 */
[----:B------:R-:W-:-:S02]  /*23a0*/  ISETP.GT.AND.EX P4, PT, R0, R15, PT, P4 ;  /* 0x0000000f0000720c */ /* 0x000fc40003f84340 */
[----:B------:R-:W-:Y:S01]  /*23b0*/  ISETP.GT.AND.EX P0, PT, R11, R6, PT, P0 ;  /* 0x000000060b00720c */ /* 0x000fe20003f04300 */
[----:B------:R-:W-:Y:S01]  /*23c0*/  HFMA2 R11, -RZ, RZ, 0, 2.384185791015625e-07 ;  /* 0x00000004ff0b7431 */ /* 0x000fe200000001ff */
[----:B------:R-:W-:Y:S01]  /*23d0*/  MOV R17, 0x4 ;  /* 0x0000000400117802 */ /* 0x000fe20000000f00 */
[----:B------:R-:W-:Y:S02]  /*23e0*/  HFMA2 R45, -RZ, RZ, 0, 0 ;  /* 0x00000000ff2d7431 */ /* 0x000fe400000001ff */
[----:B------:R-:W-:Y:S01]  /*23f0*/  IMAD.MOV.U32 R23, RZ, RZ, 0x4 ;  /* 0x00000004ff177424 */ /* 0x000fe200078e00ff */
[----:B0-----:R-:W-:Y:S01]  /*2400*/  MOV R8, RZ ;  /* 0x000000ff00087202 */ /* 0x001fe20000000f00 */
[----:B------:R-:W-:-:S04]  /*2410*/  IMAD.WIDE R16, R2, R17, UR6 ;  /* 0x0000000602107e25 */ /* 0x000fc8000f8e0211 */
[----:B------:R-:W-:Y:S01]  /*2420*/  HFMA2 R25, -RZ, RZ, 0, 1.1920928955078125e-07 ;  /* 0x00000002ff197431 */ /* 0x000fe200000001ff */
[C---:B------:R-:W-:Y:S01]  /*2430*/  @P5 IADD3 R13, P1, PT, R4.reuse, UR14, RZ ;  /* 0x0000000e040d5c10 */ /* 0x040fe2000ff3e0ff */
[----:B------:R-:W-:Y:S01]  /*2440*/  IMAD.WIDE R22, R4, R23, UR22 ;  /* 0x0000001604167e25 */ /* 0x000fe2000f8e0217 */
[----:B------:R-:W-:Y:S01]  /*2450*/  @P4 IADD3 R0, P2, PT, R3, UR14, RZ ;  /* 0x0000000e03004c10 */ /* 0x000fe2000ff5e0ff */
[----:B------:R-:W4:Y:S02]  /*2460*/  @P3 LDG.E R45, desc[UR18][R16.64] ;  /* 0x00000012102d3981 */ /* 0x000f24000c1e1900 */
[----:B------:R-:W-:Y:S02]  /*2470*/  IMAD.MOV.U32 R14, RZ, RZ, RZ ;  /* 0x000000ffff0e7224 */ /* 0x000fe400078e00ff */
[----:B------:R-:W-:Y:S01]  /*2480*/  IMAD.WIDE R10, R2, R11, UR22 ;  /* 0x00000016020a7e25 */ /* 0x000fe2000f8e020b */
[----:B------:R0:W5:Y:S01]  /*2490*/  @P5 LDG.E R8, desc[UR18][R22.64] ;  /* 0x0000001216085981 */ /* 0x000162000c1e1900 */
[----:B-1----:R-:W-:-:S02]  /*24a0*/  @P5 IADD3.X R18, PT, PT, R27, UR12, RZ, P1, !PT ;  /* 0x0000000c1b125c10 */ /* 0x002fc40008ffe4ff */
[----:B------:R-:W-:Y:S01]  /*24b0*/  @P5 LEA R28, P1, R13, UR16, 0x2 ;  /* 0x000000100d1c5c11 */ /* 0x000fe2000f8210ff */
[----:B------:R1:W4:Y:S01]  /*24c0*/  @P3 LDG.E R14, desc[UR18][R10.64] ;  /* 0x000000120a0e3981 */ /* 0x000322000c1e1900 */
[----:B------:R-:W-:Y:S02]  /*24d0*/  @P4 IADD3.X R9, PT, PT, R15, UR12, RZ, P2, !PT ;  /* 0x0000000c0f094c10 */ /* 0x000fe400097fe4ff */
[----:B0-----:R-:W-:Y:S01]  /*24e0*/  MOV R22, 0x2 ;  /* 0x0000000200167802 */ /* 0x001fe20000000f00 */
[----:B------:R-:W-:Y:S01]  /*24f0*/  IMAD.MOV.U32 R20, RZ, RZ, 0x2 ;  /* 0x00000002ff147424 */ /* 0x000fe200078e00ff */
[----:B------:R-:W-:Y:S02]  /*2500*/  @P5 LEA.HI.X R29, R13, UR17, R18, 0x2, P1 ;  /* 0x000000110d1d5c11 */ /* 0x000fe400088f1412 */
[----:B-1----:R-:W-:Y:S01]  /*2510*/  @P4 LEA R10, P2, R0, UR16, 0x2 ;  /* 0x00000010000a4c11 */ /* 0x002fe2000f8410ff */
[----:B------:R-:W-:Y:S01]  /*2520*/  IMAD.WIDE R18, R5, R22, UR8 ;  /* 0x0000000805127e25 */ /* 0x000fe2000f8e0216 */
[----:B------:R-:W-:-:S02]  /*2530*/  PRMT R36, RZ, 0x7610, R36 ;  /* 0x00007610ff247816 */ /* 0x000fc40000000024 */
[----:B------:R-:W-:Y:S01]  /*2540*/  PRMT R38, RZ, 0x7610, R38 ;  /* 0x00007610ff267816 */ /* 0x000fe20000000026 */
[----:B------:R-:W-:Y:S01]  /*2550*/  IMAD.WIDE R24, R4, R25, UR8 ;  /* 0x0000000804187e25 */ /* 0x000fe2000f8e0219 */
[----:B------:R-:W-:Y:S02]  /*2560*/  @P4 LEA.HI.X R11, R0, UR17, R9, 0x2, P2 ;  /* 0x00000011000b4c11 */ /* 0x000fe400090f1409 */
[C---:B------:R-:W-:Y:S01]  /*2570*/  @P0 IADD3 R0, P2, PT, R5.reuse, UR14, RZ ;  /* 0x0000000e05000c10 */ /* 0x040fe2000ff5e0ff */
[----:B------:R-:W-:Y:S01]  /*2580*/  IMAD.WIDE R20, R5, R20, UR20 ;  /* 0x0000001405147e25 */ /* 0x000fe2000f8e0214 */
[----:B------:R-:W-:Y:S01]  /*2590*/  PRMT R37, RZ, 0x7610, R37 ;  /* 0x00007610ff257816 */ /* 0x000fe20000000025 */
[----:B------:R-:W4:Y:S01]  /*25a0*/  @P0 LDG.E.U16 R36, desc[UR18][R18.64] ;  /* 0x0000001212240981 */ /* 0x000f22000c1e1500 */
[----:B------:R-:W-:Y:S02]  /*25b0*/  @P0 IADD3.X R9, PT, PT, R6, UR12, RZ, P2, !PT ;  /* 0x0000000c06090c10 */ /* 0x000fe400097fe4ff */
[----:B------:R-:W-:Y:S01]  /*25c0*/  @P0 LEA R16, P2, R0, UR16, 0x2 ;  /* 0x0000001000100c11 */ /* 0x000fe2000f8410ff */
[----:B------:R0:W4:Y:S01]  /*25d0*/  @P5 LDG.E.U16 R38, desc[UR18][R24.64] ;  /* 0x0000001218265981 */ /* 0x000122000c1e1500 */
[----:B------:R-:W-:-:S03]  /*25e0*/  IMAD.MOV.U32 R27, RZ, RZ, 0x2 ;  /* 0x00000002ff1b7424 */ /* 0x000fc600078e00ff */
[----:B------:R-:W4:Y:S01]  /*25f0*/  @P0 LDG.E.U16 R37, desc[UR18][R20.64] ;  /* 0x0000001214250981 */ /* 0x000f22000c1e1500 */
[----:B------:R-:W-:Y:S01]  /*2600*/  @P0 LEA.HI.X R17, R0, UR17, R9, 0x2, P2 ;  /* 0x0000001100110c11 */ /* 0x000fe200090f1409 */
[----:B0-----:R-:W-:Y:S01]  /*2610*/  HFMA2 R24, -RZ, RZ, 0, 1.1920928955078125e-07 ;  /* 0x00000002ff187431 */ /* 0x001fe200000001ff */
[----:B------:R-:W-:Y:S01]  /*2620*/  PRMT R0, RZ, 0x7610, R0 ;  /* 0x00007610ff007816 */ /* 0x000fe20000000000 */
[----:B------:R-:W-:Y:S01]  /*2630*/  IMAD.WIDE R22, R3, R22, UR8 ;  /* 0x0000000803167e25 */ /* 0x000fe2000f8e0216 */
[----:B------:R-:W-:-:S03]  /*2640*/  PRMT R42, RZ, 0x7610, R42 ;  /* 0x00007610ff2a7816 */ /* 0x000fc6000000002a */
[----:B------:R-:W-:Y:S01]  /*2650*/  HFMA2 R35, -RZ, RZ, 0, 2.384185791015625e-07 ;  /* 0x00000004ff237431 */ /* 0x000fe200000001ff */
[----:B------:R-:W-:Y:S01]  /*2660*/  PRMT R44, RZ, 0x7610, R44 ;  /* 0x00007610ff2c7816 */ /* 0x000fe2000000002c */
[----:B------:R-:W-:Y:S01]  /*2670*/  IMAD.WIDE R26, R4, R27, UR20 ;  /* 0x00000014041a7e25 */ /* 0x000fe2000f8e021b */
[----:B------:R-:W4:Y:S03]  /*2680*/  @P4 LDG.E.U16 R0, desc[UR18][R22.64] ;  /* 0x0000001216004981 */ /* 0x000f26000c1e1500 */
[----:B------:R-:W-:Y:S01]  /*2690*/  IMAD.WIDE R24, R3, R24, UR20 ;  /* 0x0000001403187e25 */ /* 0x000fe2000f8e0218 */
[----:B------:R-:W-:-:S03]  /*26a0*/  MOV R52, 0x4 ;  /* 0x0000000400347802 */ /* 0x000fc60000000f00 */
[----:B------:R-:W-:Y:S01]  /*26b0*/  HFMA2 R41, -RZ, RZ, 0, 0 ;  /* 0x00000000ff297431 */ /* 0x000fe200000001ff */
[----:B------:R-:W4:Y:S01]  /*26c0*/  @P5 LDG.E.U16 R42, desc[UR18][R26.64] ;  /* 0x000000121a2a5981 */ /* 0x000f22000c1e1500 */
[----:B------:R-:W-:Y:S01]  /*26d0*/  IMAD.MOV.U32 R32, RZ, RZ, 0x4 ;  /* 0x00000004ff207424 */ /* 0x000fe200078e00ff */
[----:B------:R-:W-:Y:S02]  /*26e0*/  MOV R39, RZ ;  /* 0x000000ff00277202 */ /* 0x000fe40000000f00 */
[----:B------:R-:W4:Y:S01]  /*26f0*/  @P4 LDG.E.U16 R44, desc[UR18][R24.64] ;  /* 0x00000012182c4981 */ /* 0x000f22000c1e1500 */
[----:B------:R-:W-:Y:S02]  /*2700*/  IMAD.MOV.U32 R15, RZ, RZ, RZ ;  /* 0x000000ffff0f7224 */ /* 0x000fe400078e00ff */
[----:B------:R-:W-:-:S04]  /*2710*/  IMAD.WIDE R52, R3, R52, UR22 ;  /* 0x0000001603347e25 */ /* 0x000fc8000f8e0234 */
[----:B------:R-:W-:Y:S01]  /*2720*/  IMAD.WIDE R32, R3, R32, UR6 ;  /* 0x0000000603207e25 */ /* 0x000fe2000f8e0220 */
[----:B------:R-:W5:Y:S03]  /*2730*/  @P4 LDG.E R41, desc[UR18][R52.64] ;  /* 0x0000001234294981 */ /* 0x000f66000c1e1900 */
[----:B------:R-:W-:Y:S01]  /*2740*/  IMAD.WIDE R34, R4, R35, UR6 ;  /* 0x0000000604227e25 */ /* 0x000fe2000f8e0223 */
[----:B------:R-:W5:Y:S04]  /*2750*/  @P4 LDG.E R39, desc[UR18][R32.64] ;  /* 0x0000001220274981 */ /* 0x000f68000c1e1900 */
[----:B------:R-:W5:Y:S01]  /*2760*/  @P5 LDG.E R15, desc[UR18][R34.64] ;  /* 0x00000012220f5981 */ /* 0x000f62000c1e1900 */
[----:B------:R-:W-:-:S06]  /*2770*/  HFMA2 R43, -RZ, RZ, 0, 0 ;  /* 0x00000000ff2b7431 */ /* 0x000fcc00000001ff */
[----:B------:R0:W5:Y:S02]  /*2780*/  @P4 LDG.E R43, desc[UR18][R10.64] ;  /* 0x000000120a2b4981 */ /* 0x000164000c1e1900 */
[----:B0-----:R-:W-:-:S06]  /*2790*/  CS2R R10, SRZ ;  /* 0x00000000000a7805 */ /* 0x001fcc000001ff00 */
[----:B------:R0:W5:Y:S02]  /*27a0*/  @P0 LDG.E R10, desc[UR18][R16.64] ;  /* 0x00000012100a0981 */ /* 0x000164000c1e1900 */
[----:B0-----:R-:W0:Y:S01]  /*27b0*/  LDC.64 R16, c[0x0][0xf08] ;  /* 0x0003c200ff107b82 */ /* 0x001e220000000a00 */
[----:B------:R-:W-:Y:S01]  /*27c0*/  MOV R9, RZ ;  /* 0x000000ff00097202 */ /* 0x000fe20000000f00 */
[----:B------:R-:W-:-:S05]  /*27d0*/  HFMA2 R30, -RZ, RZ, 0, 2.384185791015625e-07 ;  /* 0x00000004ff1e7431 */ /* 0x000fca00000001ff */
[----:B------:R1:W5:Y:S01]  /*27e0*/  @P5 LDG.E R9, desc[UR18][R28.64] ;  /* 0x000000121c095981 */ /* 0x000362000c1e1900 */
[----:B------:R-:W-:Y:S02]  /*27f0*/  IMAD.MOV.U32 R13, RZ, RZ, RZ ;  /* 0x000000ffff0d7224 */ /* 0x000fe400078e00ff */
[----:B------:R-:W-:Y:S01]  /*2800*/  IMAD.WIDE R30, R5, R30, UR6 ;  /* 0x00000006051e7e25 */ /* 0x000fe2000f8e021e */
[----:B-1----:R-:W-:-:S04]  /*2810*/  MOV R28, 0x4 ;  /* 0x00000004001c7802 */ /* 0x002fc80000000f00 */
[----:B------:R1:W5:Y:S01]  /*2820*/  @P0 LDG.E R13, desc[UR18][R30.64] ;  /* 0x000000121e0d0981 */ /* 0x000362000c1e1900 */
[----:B------:R-:W-:-:S05]  /*2830*/  IMAD.WIDE R28, R5, R28, UR22 ;  /* 0x00000016051c7e25 */ /* 0x000fca000f8e021c */
[----:B------:R1:W5:Y:S01]  /*2840*/  @P0 LDG.E R11, desc[UR18][R28.64] ;  /* 0x000000121c0b0981 */ /* 0x000362000c1e1900 */
[----:B------:R-:W-:Y:S01]  /*2850*/  BSSY.RECONVERGENT B2, `(.L_x_2180) ;  /* 0x0000021000027945 */ /* 0x000fe20003800200 */
[----:B---3--:R-:W-:-:S04]  /*2860*/  PRMT R49, R40, 0x9910, RZ ;  /* 0x0000991028317816 */ /* 0x008fc800000000ff */
[----:B--2---:R-:W-:-:S04]  /*2870*/  LEA.HI.SX32 R49, R49, R12, 0x11 ;  /* 0x0000000c31317211 */ /* 0x004fc800078f8aff */
[----:B------:R-:W-:-:S05]  /*2880*/  PRMT R40, R40, 0x5410, R49 ;  /* 0x0000541028287816 */ /* 0x000fca0000000031 */
[----:B----4-:R-:W-:-:S04]  /*2890*/  FFMA R47, R40, UR25, R47 ;  /* 0x00000019282f7c23 */ /* 0x010fc8000800002f */
[----:B------:R-:W-:-:S04]  /*28a0*/  FMUL R12, R47, UR24 ;  /* 0x000000182f0c7c20 */ /* 0x000fc80008400000 */
[----:B------:R-:W-:-:S04]  /*28b0*/  FMUL R12, R47, R12 ;  /* 0x0000000c2f0c7220 */ /* 0x000fc80000400000 */
[----:B0-----:R-:W-:Y:S02]  /*28c0*/  FFMA R12, R45, R16, R12 ;  /* 0x000000102d0c7223 */ /* 0x001fe4000000000c */
[----:B------:R-:W0:Y:S01]  /*28d0*/  MUFU.RCP R16, R17 ;  /* 0x0000001100107308 */ /* 0x000e220000001000 */
[----:B------:R-:W-:-:S04]  /*28e0*/  FMUL R47, R47, UR13 ;  /* 0x0000000d2f2f7c20 */ /* 0x000fc80008400000 */
[----:B------:R-:W-:-:S04]  /*28f0*/  FFMA R14, R14, UR30, R47 ;  /* 0x0000001e0e0e7c23 */ /* 0x000fc8000800002f */
[----:B------:R2:W3:Y:S01]  /*2900*/  FCHK P0, R14, R17 ;  /* 0x000000110e007302 */ /* 0x0004e20000000000 */
[----:B------:R-:W-:-:S04]  /*2910*/  PRMT R46, R36, 0x9910, RZ ;  /* 0x00009910242e7816 */ /* 0x000fc800000000ff */
[----:B------:R-:W-:Y:S01]  /*2920*/  LEA.HI.SX32 R45, R46, R37, 0x11 ;  /* 0x000000252e2d7211 */ /* 0x000fe200078f8aff */
[----:B0-----:R-:W-:Y:S01]  /*2930*/  FFMA R37, R16, -R17, 1 ;  /* 0x3f80000010257423 */ /* 0x001fe20000000811 */
[----:B------:R-:W-:-:S03]  /*2940*/  PRMT R49, R38, 0x9910, RZ ;  /* 0x0000991026317816 */ /* 0x000fc600000000ff */
[----:B------:R-:W-:-:S04]  /*2950*/  FFMA R37, R16, R37, R16 ;  /* 0x0000002510257223 */ /* 0x000fc80000000010 */
[----:B------:R-:W-:Y:S01]  /*2960*/  FFMA R51, R37, R14, RZ ;  /* 0x0000000e25337223 */ /* 0x000fe200000000ff */
[----:B------:R-:W-:Y:S02]  /*2970*/  PRMT R47, R0, 0x9910, RZ ;  /* 0x00009910002f7816 */ /* 0x000fe400000000ff */
[----:B------:R-:W-:Y:S01]  /*2980*/  LEA.HI.SX32 R49, R49, R42, 0x11 ;  /* 0x0000002a31317211 */ /* 0x000fe200078f8aff */
[----:B------:R-:W-:Y:S01]  /*2990*/  FFMA R42, R51, -R17, R14 ;  /* 0x80000011332a7223 */ /* 0x000fe2000000000e */
[----:B------:R-:W-:-:S03]  /*29a0*/  LEA.HI.SX32 R47, R47, R44, 0x11 ;  /* 0x0000002c2f2f7211 */ /* 0x000fc600078f8aff */
[----:B------:R-:W-:Y:S01]  /*29b0*/  FFMA R42, R37, R42, R51 ;  /* 0x0000002a252a7223 */ /* 0x000fe20000000033 */
[----:B--2---:R-:W-:Y:S02]  /*29c0*/  PRMT R17, R36, 0x5410, R45 ;  /* 0x0000541024117816 */ /* 0x004fe4000000002d */
[----:B------:R-:W-:Y:S02]  /*29d0*/  PRMT R16, R0, 0x5410, R47 ;  /* 0x0000541000107816 */ /* 0x000fe4000000002f */
[----:B------:R-:W-:Y:S01]  /*29e0*/  PRMT R38, R38, 0x5410, R49 ;  /* 0x0000541026267816 */ /* 0x000fe20000000031 */
[----:B-1-3--:R-:W-:Y:S06]  /*29f0*/  @!P0 BRA `(.L_x_2181) ;  /* 0x0000000000188947 */ /* 0x00afec0003800000 */
[----:B------:R-:W0:Y:S01]  /*2a00*/  LDCU UR27, c[0x0][0xf0c] ;  /* 0x0001e180ff1b77ac */ /* 0x000e220008000800 */
[----:B------:R-:W-:Y:S02]  /*2a10*/  MOV R49, R14 ;  /* 0x0000000e00317202 */ /* 0x000fe40000000f00 */
[----:B------:R-:W-:Y:S02]  /*2a20*/  MOV R36, 0x2a50 ;  /* 0x00002a5000247802 */ /* 0x000fe40000000f00 */
[----:B0-----:R-:W-:-:S07]  /*2a30*/  MOV R47, UR27 ;  /* 0x0000001b002f7c02 */ /* 0x001fce0008000f00 */
[----:B-----5:R-:W-:Y:S05]  /*2a40*/  CALL.REL.NOINC `($__internal_53_$__cuda_sm3x_div_rn_noftz_f32_slowpath) ;  /* 0x0000001400347944 */ /* 0x020fea0003c00000 */
[----:B------:R-:W-:-:S07]  /*2a50*/  IMAD.MOV.U32 R42, RZ, RZ, R0 ;  /* 0x000000ffff2a7224 */ /* 0x000fce00078e0000 */
.L_x_2181:
[----:B------:R-:W-:Y:S05]  /*2a60*/  BSYNC.RECONVERGENT B2 ;  /* 0x0000000000027941 */ /* 0x000fea0003800200 */
.L_x_2180:
        /* <DEDUP_REMOVED lines=14> */
[----:B-----5:R-:W-:Y:S05]  /*2b50*/  CALL.REL.NOINC `($__internal_53_$__cuda_sm3x_div_rn_noftz_f32_slowpath) ;  /* 0x0000001000f07944 */ /* 0x020fea0003c00000 */
.L_x_2183:
[----:B------:R-:W-:Y:S05]  /*2b60*/  BSYNC.RECONVERGENT B2 ;  /* 0x0000000000027941 */ /* 0x000fea0003800200 */
.L_x_2182:
[----:B------:R-:W-:Y:S01]  /*2b70*/  VIADD R36, R0, 0xf3000000 ;  /* 0xf300000000247836 */ /* 0x000fe20000000000 */
[----:B------:R0:W1:Y:S01]  /*2b80*/  MUFU.RSQ R45, R0 ;  /* 0x00000000002d7308 */ /* 0x0000620000001400 */
[----:B------:R-:W-:Y:S03]  /*2b90*/  BSSY.RECONVERGENT B0, `(.L_x_2184) ;  /* 0x000000b000007945 */ /* 0x000fe60003800200 */
[----:B------:R-:W-:-:S13]  /*2ba0*/  ISETP.GT.U32.AND P0, PT, R36, 0x727fffff, PT ;  /* 0x727fffff2400780c */ /* 0x000fda0003f04070 */
[----:B01----:R-:W-:Y:S05]  /*2bb0*/  @!P0 BRA `(.L_x_2185) ;  /* 0x0000000000108947 */ /* 0x003fea0003800000 */
[----:B------:R-:W-:Y:S02]  /*2bc0*/  MOV R36, R0 ;  /* 0x0000000000247202 */ /* 0x000fe40000000f00 */
[----:B------:R-:W-:-:S07]  /*2bd0*/  MOV R0, 0x2bf0 ;  /* 0x00002bf000007802 */ /* 0x000fce0000000f00 */
[----:B-----5:R-:W-:Y:S05]  /*2be0*/  CALL.REL.NOINC `($__internal_52_$__cuda_sm20_sqrt_rn_f32_slowpath) ;  /* 0x0000001000747944 */ /* 0x020fea0003c00000 */
[----:B------:R-:W-:Y:S05]  /*2bf0*/  BRA `(.L_x_2186) ;  /* 0x0000000000107947 */ /* 0x000fea0003800000 */
.L_x_2185:
[C---:B------:R-:W-:Y:S01]  /*2c00*/  FMUL.FTZ R37, R45.reuse, R0 ;  /* 0x000000002d257220 */ /* 0x040fe20000410000 */
[----:B------:R-:W-:-:S03]  /*2c10*/  FMUL.FTZ R46, R45, 0.5 ;  /* 0x3f0000002d2e7820 */ /* 0x000fc60000410000 */
[----:B------:R-:W-:-:S04]  /*2c20*/  FFMA R0, -R37, R37, R0 ;  /* 0x0000002525007223 */ /* 0x000fc80000000100 */
[----:B------:R-:W-:-:S07]  /*2c30*/  FFMA R46, R0, R46, R37 ;  /* 0x0000002e002e7223 */ /* 0x000fce0000000025 */
.L_x_2186:
[----:B------:R-:W-:Y:S05]  /*2c40*/  BSYNC.RECONVERGENT B0 ;  /* 0x0000000000007941 */ /* 0x000fea0003800200 */
.L_x_2184:
        /* <DEDUP_REMOVED lines=12> */
[----:B-----5:R-:W-:Y:S05]  /*2d10*/  CALL.REL.NOINC `($__internal_53_$__cuda_sm3x_div_rn_noftz_f32_slowpath) ;  /* 0x0000001000807944 */ /* 0x020fea0003c00000 */
.L_x_2188:
[----:B------:R-:W-:Y:S05]  /*2d20*/  BSYNC.RECONVERGENT B2 ;  /* 0x0000000000027941 */ /* 0x000fea0003800200 */
.L_x_2187:
[----:B------:R-:W0:Y:S01]  /*2d30*/  LDC.64 R36, c[0x0][0xf08] ;  /* 0x0003c200ff247b82 */ /* 0x000e220000000a00 */
[----:B-----5:R-:W-:Y:S01]  /*2d40*/  FFMA R43, R16, UR25, R43 ;  /* 0x00000019102b7c23 */ /* 0x020fe2000800002b */
        /* <DEDUP_REMOVED lines=19> */
[----:B------:R-:W-:Y:S05]  /*2e80*/  CALL.REL.NOINC `($__internal_53_$__cuda_sm3x_div_rn_noftz_f32_slowpath) ;  /* 0x0000001000247944 */ /* 0x000fea0003c00000 */
[----:B------:R-:W-:-:S07]  /*2e90*/  MOV R41, R0 ;  /* 0x0000000000297202 */ /* 0x000fce0000000f00 */
.L_x_2190:
[----:B------:R-:W-:Y:S05]  /*2ea0*/  BSYNC.RECONVERGENT B2 ;  /* 0x0000000000027941 */ /* 0x000fea0003800200 */
.L_x_2189:
        /* <DEDUP_REMOVED lines=16> */
.L_x_2192:
[----:B------:R-:W-:Y:S05]  /*2fb0*/  BSYNC.RECONVERGENT B2 ;  /* 0x0000000000027941 */ /* 0x000fea0003800200 */
.L_x_2191:
[----:B------:R-:W-:Y:S01]  /*2fc0*/  VIADD R0, R36, 0xf3000000 ;  /* 0xf300000024007836 */ /* 0x000fe20000000000 */
[----:B------:R0:W1:Y:S01]  /*2fd0*/  MUFU.RSQ R43, R36 ;  /* 0x00000024002b7308 */ /* 0x0000620000001400 */
[----:B------:R-:W-:Y:S03]  /*2fe0*/  BSSY.RECONVERGENT B0, `(.L_x_2193) ;  /* 0x000000a000007945 */ /* 0x000fe60003800200 */
[----:B------:R-:W-:-:S13]  /*2ff0*/  ISETP.GT.U32.AND P0, PT, R0, 0x727fffff, PT ;  /* 0x727fffff0000780c */ /* 0x000fda0003f04070 */
[----:B01----:R-:W-:Y:S05]  /*3000*/  @!P0 BRA `(.L_x_2194) ;  /* 0x00000000000c8947 */ /* 0x003fea0003800000 */
[----:B------:R-:W-:-:S07]  /*3010*/  MOV R0, 0x3030 ;  /* 0x0000303000007802 */ /* 0x000fce0000000f00 */
[----:B------:R-:W-:Y:S05]  /*3020*/  CALL.REL.NOINC `($__internal_52_$__cuda_sm20_sqrt_rn_f32_slowpath) ;  /* 0x0000000c00647944 */ /* 0x000fea0003c00000 */
[----:B------:R-:W-:Y:S05]  /*3030*/  BRA `(.L_x_2195) ;  /* 0x0000000000107947 */ /* 0x000fea0003800000 */
.L_x_2194:
[C---:B------:R-:W-:Y:S01]  /*3040*/  FMUL.FTZ R37, R43.reuse, R36 ;  /* 0x000000242b257220 */ /* 0x040fe20000410000 */
[----:B------:R-:W-:-:S03]  /*3050*/  FMUL.FTZ R46, R43, 0.5 ;  /* 0x3f0000002b2e7820 */ /* 0x000fc60000410000 */
[----:B------:R-:W-:-:S04]  /*3060*/  FFMA R36, -R37, R37, R36 ;  /* 0x0000002525247223 */ /* 0x000fc80000000124 */
[----:B------:R-:W-:-:S07]  /*3070*/  FFMA R46, R36, R46, R37 ;  /* 0x0000002e242e7223 */ /* 0x000fce0000000025 */
.L_x_2195:
[----:B------:R-:W-:Y:S05]  /*3080*/  BSYNC.RECONVERGENT B0 ;  /* 0x0000000000007941 */ /* 0x000fea0003800200 */
.L_x_2193:
        /* <DEDUP_REMOVED lines=13> */
.L_x_2197:
[----:B------:R-:W-:Y:S05]  /*3160*/  BSYNC.RECONVERGENT B2 ;  /* 0x0000000000027941 */ /* 0x000fea0003800200 */
.L_x_2196:
[----:B------:R-:W0:Y:S01]  /*3170*/  LDC.64 R36, c[0x0][0xf08] ;  /* 0x0003c200ff247b82 */ /* 0x000e220000000a00 */
[----:B------:R-:W-:Y:S01]  /*3180*/  FFMA R41, R38, UR25, R9 ;  /* 0x0000001926297c23 */ /* 0x000fe20008000009 */
[----:B------:R-:W-:Y:S03]  /*3190*/  BSSY.RECONVERGENT B2, `(.L_x_2198) ;  /* 0x0000015000027945 */ /* 0x000fe60003800200 */
[----:B------:R-:W-:-:S04]  /*31a0*/  FMUL R9, R41, UR13 ;  /* 0x0000000d29097c20 */ /* 0x000fc80008400000 */
[----:B------:R-:W-:Y:S01]  /*31b0*/  FFMA R50, R8, UR30, R9 ;  /* 0x0000001e08327c23 */ /* 0x000fe20008000009 */
[----:B------:R-:W-:-:S04]  /*31c0*/  FMUL R8, R41, UR24 ;  /* 0x0000001829087c20 */ /* 0x000fc80008400000 */
        /* <DEDUP_REMOVED lines=17> */
.L_x_2199:
[----:B------:R-:W-:Y:S05]  /*32e0*/  BSYNC.RECONVERGENT B2 ;  /* 0x0000000000027941 */ /* 0x000fea0003800200 */
.L_x_2198:
        /* <DEDUP_REMOVED lines=15> */
.L_x_2201:
[----:B------:R-:W-:Y:S05]  /*33e0*/  BSYNC.RECONVERGENT B2 ;  /* 0x0000000000027941 */ /* 0x000fea0003800200 */
.L_x_2200:
[----:B------:R-:W-:Y:S01]  /*33f0*/  IADD3 R9, PT, PT, R0, -0xd000000, RZ ;  /* 0xf300000000097810 */ /* 0x000fe20007ffe0ff */
[----:B------:R0:W1:Y:S01]  /*3400*/  MUFU.RSQ R37, R0 ;  /* 0x0000000000257308 */ /* 0x0000620000001400 */
[----:B------:R-:W-:Y:S02]  /*3410*/  BSSY.RECONVERGENT B0, `(.L_x_2202) ;  /* 0x000000b000007945 */ /* 0x000fe40003800200 */
[----:B------:R-:W-:-:S13]  /*3420*/  ISETP.GT.U32.AND P0, PT, R9, 0x727fffff, PT ;  /* 0x727fffff0900780c */ /* 0x000fda0003f04070 */
[----:B0-----:R-:W-:Y:S05]  /*3430*/  @!P0 BRA `(.L_x_2203) ;  /* 0x0000000000108947 */ /* 0x001fea0003800000 */
[----:B------:R-:W-:Y:S02]  /*3440*/  MOV R36, R0 ;  /* 0x0000000000247202 */ /* 0x000fe40000000f00 */
[----:B------:R-:W-:-:S07]  /*3450*/  MOV R0, 0x3470 ;  /* 0x0000347000007802 */ /* 0x000fce0000000f00 */
[----:B-1----:R-:W-:Y:S05]  /*3460*/  CALL.REL.NOINC `($__internal_52_$__cuda_sm20_sqrt_rn_f32_slowpath) ;  /* 0x0000000800547944 */ /* 0x002fea0003c00000 */
[----:B------:R-:W-:Y:S05]  /*3470*/  BRA `(.L_x_2204) ;  /* 0x0000000000107947 */ /* 0x000fea0003800000 */
.L_x_2203:
[C---:B-1----:R-:W-:Y:S01]  /*3480*/  FMUL.FTZ R9, R37.reuse, R0 ;  /* 0x0000000025097220 */ /* 0x042fe20000410000 */
[----:B------:R-:W-:-:S03]  /*3490*/  FMUL.FTZ R46, R37, 0.5 ;  /* 0x3f000000252e7820 */ /* 0x000fc60000410000 */
[----:B------:R-:W-:-:S04]  /*34a0*/  FFMA R0, -R9, R9, R0 ;  /* 0x0000000909007223 */ /* 0x000fc80000000100 */
[----:B------:R-:W-:-:S07]  /*34b0*/  FFMA R46, R0, R46, R9 ;  /* 0x0000002e002e7223 */ /* 0x000fce0000000009 */
.L_x_2204:
[----:B------:R-:W-:Y:S05]  /*34c0*/  BSYNC.RECONVERGENT B0 ;  /* 0x0000000000007941 */ /* 0x000fea0003800200 */
.L_x_2202:
        /* <DEDUP_REMOVED lines=13> */
.L_x_2206:
[----:B------:R-:W-:Y:S05]  /*35a0*/  BSYNC.RECONVERGENT B2 ;  /* 0x0000000000027941 */ /* 0x000fea0003800200 */
.L_x_2205:
        /* <DEDUP_REMOVED lines=21> */
[----:B------:R-:W-:Y:S05]  /*3700*/  CALL.REL.NOINC `($__internal_53_$__cuda_sm3x_div_rn_noftz_f32_slowpath) ;  /* 0x0000000800047944 */ /* 0x000fea0003c00000 */
[----:B------:R-:W-:-:S07]  /*3710*/  IMAD.MOV.U32 R8, RZ, RZ, R0 ;  /* 0x000000ffff087224 */ /* 0x000fce00078e0000 */
.L_x_2208:
[----:B------:R-:W-:Y:S05]  /*3720*/  BSYNC.RECONVERGENT B2 ;  /* 0x0000000000027941 */ /* 0x000fea0003800200 */
.L_x_2207:
        /* <DEDUP_REMOVED lines=14> */
[----:B------:R-:W-:Y:S05]  /*3810*/  CALL.REL.NOINC `($__internal_53_$__cuda_sm3x_div_rn_noftz_f32_slowpath) ;  /* 0x0000000400c07944 */ /* 0x000fea0003c00000 */
.L_x_2210:
[----:B------:R-:W-:Y:S05]  /*3820*/  BSYNC.RECONVERGENT B2 ;  /* 0x0000000000027941 */ /* 0x000fea0003800200 */
.L_x_2209:
        /* <DEDUP_REMOVED lines=9> */
.L_x_2212:
[C---:B------:R-:W-:Y:S01]  /*38c0*/  FMUL.FTZ R9, R11.reuse, R0 ;  /* 0x000000000b097220 */ /* 0x040fe20000410000 */
[----:B------:R-:W-:-:S03]  /*38d0*/  FMUL.FTZ R46, R11, 0.5 ;  /* 0x3f0000000b2e7820 */ /* 0x000fc60000410000 */
[----:B------:R-:W-:-:S04]  /*38e0*/  FFMA R0, -R9, R9, R0 ;  /* 0x0000000909007223 */ /* 0x000fc80000000100 */
[----:B------:R-:W-:-:S07]  /*38f0*/  FFMA R46, R0, R46, R9 ;  /* 0x0000002e002e7223 */ /* 0x000fce0000000009 */
.L_x_2213:
[----:B------:R-:W-:Y:S05]  /*3900*/  BSYNC.RECONVERGENT B0 ;  /* 0x0000000000007941 */ /* 0x000fea0003800200 */
.L_x_2211:
        /* <DEDUP_REMOVED lines=13> */
.L_x_2215:
[----:B------:R-:W-:Y:S05]  /*39e0*/  BSYNC.RECONVERGENT B2 ;  /* 0x0000000000027941 */ /* 0x000fea0003800200 */
.L_x_2214:
[----:B------:R-:W-:Y:S01]  /*39f0*/  BSSY.RECONVERGENT B0, `(.L_x_2216) ;  /* 0x0000016000007945 */ /* 0x000fe20003800200 */
[----:B------:R-:W-:-:S03]  /*3a00*/  FFMA R11, -R0, UR29, R17 ;  /* 0x0000001d000b7c23 */ /* 0x000fc60008000111 */
[----:B------:R-:W-:Y:S05]  /*3a10*/  @!P3 BRA `(.L_x_2217) ;  /* 0x00000000004cb947 */ /* 0x000fea0003800000 */
[C---:B------:R-:W-:Y:S01]  /*3a20*/  IMAD.SHL.U32 R36, R2.reuse, 0x2, RZ ;  /* 0x0000000202247824 */ /* 0x040fe200078e00ff */
[C---:B------:R-:W-:Y:S02]  /*3a30*/  SHF.L.U32 R8, R2.reuse, 0x2, RZ ;  /* 0x0000000202087819 */ /* 0x040fe400000006ff */
[C-C-:B------:R-:W-:Y:S02]  /*3a40*/  SHF.L.U64.HI R17, R2.reuse, 0x1, R7.reuse ;  /* 0x0000000102117819 */ /* 0x140fe40000010207 */
[----:B------:R-:W-:Y:S02]  /*3a50*/  SHF.L.U64.HI R9, R2, 0x2, R7 ;  /* 0x0000000202097819 */ /* 0x000fe40000010207 */
[----:B------:R-:W-:Y:S02]  /*3a60*/  IADD3 R44, P0, PT, R36, UR8, RZ ;  /* 0x00000008242c7c10 */ /* 0x000fe4000ff1e0ff */
[C---:B------:R-:W-:Y:S02]  /*3a70*/  PRMT R0, R40.reuse, 0x7632, R0 ;  /* 0x0000763228007816 */ /* 0x040fe40000000000 */
[----:B------:R-:W-:-:S02]  /*3a80*/  LOP3.LUT R7, R40, 0xffff, RZ, 0xc0, !PT ;  /* 0x0000ffff28077812 */ /* 0x000fc400078ec0ff */
[----:B------:R-:W-:Y:S02]  /*3a90*/  IADD3 R36, P1, PT, R36, UR20, RZ ;  /* 0x0000001424247c10 */ /* 0x000fe4000ff3e0ff */
        /* <DEDUP_REMOVED lines=11> */
.L_x_2217:
[----:B------:R-:W-:Y:S05]  /*3b50*/  BSYNC.RECONVERGENT B0 ;  /* 0x0000000000007941 */ /* 0x000fea0003800200 */
.L_x_2216:
[----:B------:R-:W-:Y:S01]  /*3b60*/  ISETP.LT.U32.AND P0, PT, R5, UR10, PT ;  /* 0x0000000a05007c0c */ /* 0x000fe2000bf01070 */
[----:B0-----:R-:W-:Y:S01]  /*3b70*/  HFMA2 R9, -RZ, RZ, 0, 2.384185791015625e-07 ;  /* 0x00000004ff097431 */ /* 0x001fe200000001ff */
[----:B------:R-:W-:Y:S01]  /*3b80*/  MOV R7, UR11 ;  /* 0x0000000b00077c02 */ /* 0x000fe20008000f00 */
[----:B------:R0:W-:Y:S01]  /*3b90*/  @P4 STG.E.U16 desc[UR18][R22.64], R41 ;  /* 0x0000002916004986 */ /* 0x0001e2000c101512 */
[----:B------:R-:W-:Y:S01]  /*3ba0*/  @P4 PRMT R0, R41, 0x7632, R0 ;  /* 0x0000763229004816 */ /* 0x000fe20000000000 */
[----:B------:R-:W-:Y:S01]  /*3bb0*/  UIADD3 UR4, UP0, UPT, UR26, UR4, URZ ;  /* 0x000000041a047290 */ /* 0x000fe2000ff1e0ff */
[----:B------:R-:W-:Y:S01]  /*3bc0*/  ISETP.GT.AND.EX P0, PT, R7, R6, PT, P0 ;  /* 0x000000060700720c */ /* 0x000fe20003f04300 */
[----:B------:R-:W-:Y:S01]  /*3bd0*/  IMAD.MOV.U32 R7, RZ, RZ, 0x2 ;  /* 0x00000002ff077424 */ /* 0x000fe200078e00ff */
[----:B------:R-:W-:Y:S01]  /*3be0*/  @P4 LOP3.LUT R17, R41, 0xffff, RZ, 0xc0, !PT ;  /* 0x0000ffff29114812 */ /* 0x000fe200078ec0ff */
[----:B------:R-:W-:Y:S01]  /*3bf0*/  UIADD3.X UR5, UPT, UPT, URZ, UR5, URZ, UP0, !UPT ;  /* 0x00000005ff057290 */ /* 0x000fe200087fe4ff */
[----:B------:R-:W-:Y:S01]  /*3c00*/  @P5 PRMT R6, R38, 0x7632, R6 ;  /* 0x0000763226065816 */ /* 0x000fe20000000006 */
[----:B------:R-:W-:Y:S01]  /*3c10*/  @P5 IMAD.WIDE R8, R4, R9, UR22 ;  /* 0x0000001604085e25 */ /* 0x000fe2000f8e0209 */
[----:B------:R-:W-:Y:S01]  /*3c20*/  @P5 LOP3.LUT R37, R38, 0xffff, RZ, 0xc0, !PT ;  /* 0x0000ffff26255812 */ /* 0x000fe200078ec0ff */
[----:B------:R-:W-:Y:S01]  /*3c30*/  UISETP.GE.U32.AND UP0, UPT, UR4, UR10, UPT ;  /* 0x0000000a0400728c */ /* 0x000fe2000bf06070 */
[----:B------:R-:W-:Y:S01]  /*3c40*/  @P4 LEA.HI R17, R17, R0, RZ, 0x11 ;  /* 0x0000000011114211 */ /* 0x000fe200078f88ff */
[----:B------:R-:W-:Y:S01]  /*3c50*/  VIADD R3, R3, UR26 ;  /* 0x0000001a03037c36 */ /* 0x000fe20008000000 */
[----:B------:R-:W-:Y:S01]  /*3c60*/  @P5 LEA.HI R37, R37, R6, RZ, 0x11 ;  /* 0x0000000625255211 */ /* 0x000fe200078f88ff */
[----:B------:R-:W-:Y:S01]  /*3c70*/  @P5 IMAD.WIDE R6, R4, R7, UR8 ;  /* 0x0000000804065e25 */ /* 0x000fe2000f8e0207 */
[----:B------:R-:W-:Y:S01]  /*3c80*/  UISETP.GE.AND.EX UP0, UPT, UR5, UR11, UPT, UP0 ;  /* 0x0000000b0500728c */ /* 0x000fe2000bf06300 */
[C---:B------:R-:W-:Y:S01]  /*3c90*/  @P0 PRMT R0, R11.reuse, 0x7632, R0 ;  /* 0x000076320b000816 */ /* 0x040fe20000000000 */
[----:B------:R0:W-:Y:S01]  /*3ca0*/  @P4 STG.E.U16 desc[UR18][R24.64], R17 ;  /* 0x0000001118004986 */ /* 0x0001e2000c101512 */
[----:B------:R-:W-:-:S02]  /*3cb0*/  @P0 LOP3.LUT R43, R11, 0xffff, RZ, 0xc0, !PT ;  /* 0x0000ffff0b2b0812 */ /* 0x000fc400078ec0ff */
[----:B------:R-:W-:Y:S01]  /*3cc0*/  IADD3 R2, PT, PT, R2, UR26, RZ ;  /* 0x0000001a02027c10 */ /* 0x000fe2000fffe0ff */
[----:B------:R0:W-:Y:S01]  /*3cd0*/  @P4 STG.E desc[UR18][R52.64], R42 ;  /* 0x0000002a34004986 */ /* 0x0001e2000c101912 */
[----:B------:R-:W-:Y:S02]  /*3ce0*/  @P0 LEA.HI R43, R43, R0, RZ, 0x11 ;  /* 0x000000002b2b0211 */ /* 0x000fe400078f88ff */
[----:B------:R-:W-:Y:S01]  /*3cf0*/  IADD3 R5, PT, PT, R5, UR26, RZ ;  /* 0x0000001a05057c10 */ /* 0x000fe2000fffe0ff */
[----:B------:R0:W-:Y:S01]  /*3d00*/  @P4 STG.E desc[UR18][R32.64], R39 ;  /* 0x0000002720004986 */ /* 0x0001e2000c101912 */
[----:B------:R-:W-:-:S03]  /*3d10*/  IADD3 R4, PT, PT, R4, UR26, RZ ;  /* 0x0000001a04047c10 */ /* 0x000fc6000fffe0ff */
        /* <DEDUP_REMOVED lines=10> */
        .weak           $__internal_52_$__cuda_sm20_sqrt_rn_f32_slowpath
        .type           $__internal_52_$__cuda_sm20_sqrt_rn_f32_slowpath,@function
        .size           $__internal_52_$__cuda_sm20_sqrt_rn_f32_slowpath,($__internal_53_$__cuda_sm3x_div_rn_noftz_f32_slowpath - $__internal_52_$__cuda_sm20_sqrt_rn_f32_slowpath)
$__internal_52_$__cuda_sm20_sqrt_rn_f32_slowpath:
        /* <DEDUP_REMOVED lines=19> */
.L_x_2219:
[----:B------:R-:W-:Y:S02]  /*3ef0*/  HFMA2 R37, -RZ, RZ, 0, 0 ;  /* 0x00000000ff257431 */ /* 0x000fe400000001ff */
[----:B------:R-:W-:-:S04]  /*3f00*/  IMAD.MOV.U32 R36, RZ, RZ, R0 ;  /* 0x000000ffff247224 */ /* 0x000fc800078e0000 */
[----:B------:R-:W-:Y:S05]  /*3f10*/  RET.REL.NODEC R36 `(_Z25multi_tensor_apply_kernelI18TensorListMetadataILi5ELb0EEN18transformer_engine17multi_tensor_adam31AdamFunctorMasterParamRemainderIfflEEJffffffNS3_10adamMode_tEfEEvlPViT_T0_DpT1_) ;  /* 0xffffffc024387950 */ /* 0x000fea0003c3ffff */
        .weak           $__internal_53_$__cuda_sm3x_div_rn_noftz_f32_slowpath
        .type           $__internal_53_$__cuda_sm3x_div_rn_noftz_f32_slowpath,@function
        .size           $__internal_53_$__cuda_sm3x_div_rn_noftz_f32_slowpath,(.L_x_5921 - $__internal_53_$__cuda_sm3x_div_rn_noftz_f32_slowpath)
$__internal_53_$__cuda_sm3x_div_rn_noftz_f32_slowpath:
        /* <DEDUP_REMOVED lines=34> */
.L_x_2221:
[----:B------:R-:W-:Y:S01]  /*4140*/  LEA R0, R37, 0xc0800000, 0x17 ;  /* 0xc080000025007811 */ /* 0x000fe200078eb8ff */
[----:B------:R-:W-:Y:S01]  /*4150*/  VIADD R46, R46, 0xffffff81 ;  /* 0xffffff812e2e7836 */ /* 0x000fe20000000000 */
[----:B------:R-:W-:Y:S02]  /*4160*/  BSSY.RECONVERGENT B1, `(.L_x_2226) ;  /* 0x0000035000017945 */ /* 0x000fe40003800200 */
[----:B------:R-:W-:-:S04]  /*4170*/  IADD3 R51, PT, PT, -R0, R47, RZ ;  /* 0x0000002f00337210 */ /* 0x000fc80007ffe1ff */
[----:B------:R-:W0:Y:S01]  /*4180*/  MUFU.RCP R0, R51 ;  /* 0x0000003300007308 */ /* 0x000e220000001000 */
[----:B------:R-:W-:-:S04]  /*4190*/  FADD.FTZ R47, -R51, -RZ ;  /* 0x800000ff332f7221 */ /* 0x000fc80000010100 */
[----:B0-----:R-:W-:-:S04]  /*41a0*/  FFMA R45, R0, R47, 1 ;  /* 0x3f800000002d7423 */ /* 0x001fc8000000002f */
[----:B------:R-:W-:Y:S01]  /*41b0*/  FFMA R45, R0, R45, R0 ;  /* 0x0000002d002d7223 */ /* 0x000fe20000000000 */
[----:B------:R-:W-:-:S04]  /*41c0*/  IMAD R0, R46, -0x800000, R49 ;  /* 0xff8000002e007824 */ /* 0x000fc800078e0231 */
        /* <DEDUP_REMOVED lines=23> */
[C---:B------:R-:W-:Y:S02]  /*4340*/  ISETP.NE.AND P0, PT, R37.reuse, RZ, PT ;  /* 0x000000ff2500720c */ /* 0x040fe40003f05270 */
[----:B------:R-:W-:Y:S02]  /*4350*/  LOP3.LUT R44, R44, 0x7fffff, RZ, 0xc0, !PT ;  /* 0x007fffff2c2c7812 */ /* 0x000fe400078ec0ff */
[----:B------:R-:W-:Y:S02]  /*4360*/  FSETP.NEU.FTZ.AND P2, PT, R46, R45, PT ;  /* 0x0000002d2e00720b */ /* 0x000fe40003f5d000 */
[----:B------:R-:W-:Y:S02]  /*4370*/  IADD3 R45, PT, PT, R37, 0x20, RZ ;  /* 0x00000020252d7810 */ /* 0x000fe40007ffe0ff */
[----:B------:R-:W-:-:S02]  /*4380*/  LOP3.LUT R44, R44, 0x800000, RZ, 0xfc, !PT ;  /* 0x008000002c2c7812 */ /* 0x000fc400078efcff */
[C---:B------:R-:W-:Y:S02]  /*4390*/  ISETP.NE.AND P1, PT, R37.reuse, RZ, PT ;  /* 0x000000ff2500720c */ /* 0x040fe40003f25270 */
[----:B------:R-:W-:Y:S02]  /*43a0*/  IADD3 R37, PT, PT, -R37, RZ, RZ ;  /* 0x000000ff25257210 */ /* 0x000fe40007ffe1ff */
[----:B------:R-:W-:Y:S02]  /*43b0*/  SHF.L.U32 R45, R44, R45, RZ ;  /* 0x0000002d2c2d7219 */ /* 0x000fe400000006ff */
        /* <DEDUP_REMOVED lines=11> */
.L_x_2228:
[----:B------:R-:W-:-:S04]  /*4470*/  LOP3.LUT R0, R0, 0x80000000, RZ, 0xc0, !PT ;  /* 0x8000000000007812 */ /* 0x000fc800078ec0ff */
[----:B------:R-:W-:Y:S01]  /*4480*/  LOP3.LUT R0, R0, 0x7f800000, RZ, 0xfc, !PT ;  /* 0x7f80000000007812 */ /* 0x000fe200078efcff */
[----:B------:R-:W-:Y:S06]  /*4490*/  BRA `(.L_x_2229) ;  /* 0x0000000000047947 */ /* 0x000fec0003800000 */
.L_x_2227:
[----:B------:R-:W-:-:S07]  /*44a0*/  LEA R0, R49, R0, 0x17 ;  /* 0x0000000031007211 */ /* 0x000fce00078eb8ff */
.L_x_2229:
[----:B------:R-:W-:Y:S05]  /*44b0*/  BSYNC.RECONVERGENT B1 ;  /* 0x0000000000017941 */ /* 0x000fea0003800200 */
.L_x_2226:
[----:B------:R-:W-:Y:S05]  /*44c0*/  BRA `(.L_x_2230) ;  /* 0x0000000000207947 */ /* 0x000fea0003800000 */
.L_x_2225:
[----:B------:R-:W-:-:S04]  /*44d0*/  LOP3.LUT R47, R47, 0x80000000, R49, 0x48, !PT ;  /* 0x800000002f2f7812 */ /* 0x000fc800078e4831 */
[----:B------:R-:W-:Y:S01]  /*44e0*/  LOP3.LUT R0, R47, 0x7f800000, RZ, 0xfc, !PT ;  /* 0x7f8000002f007812 */ /* 0x000fe200078efcff */
[----:B------:R-:W-:Y:S06]  /*44f0*/  BRA `(.L_x_2230) ;  /* 0x0000000000147947 */ /* 0x000fec0003800000 */
.L_x_2224:
[----:B------:R-:W-:Y:S01]  /*4500*/  LOP3.LUT R0, R47, 0x80000000, R49, 0x48, !PT ;  /* 0x800000002f007812 */ /* 0x000fe200078e4831 */
[----:B------:R-:W-:Y:S06]  /*4510*/  BRA `(.L_x_2230) ;  /* 0x00000000000c7947 */ /* 0x000fec0003800000 */
.L_x_2223:
[----:B------:R-:W0:Y:S01]  /*4520*/  MUFU.RSQ R0, -QNAN ;  /* 0xffc0000000007908 */ /* 0x000e220000001400 */
[----:B------:R-:W-:Y:S05]  /*4530*/  BRA `(.L_x_2230) ;  /* 0x0000000000047947 */ /* 0x000fea0003800000 */
.L_x_2222:
[----:B------:R-:W-:-:S07]  /*4540*/  FADD.FTZ R0, R49, R47 ;  /* 0x0000002f31007221 */ /* 0x000fce0000010000 */
.L_x_2230:
[----:B------:R-:W-:Y:S05]  /*4550*/  BSYNC.RECONVERGENT B0 ;  /* 0x0000000000007941 */ /* 0x000fea0003800200 */
.L_x_2220:
[----:B------:R-:W-:-:S04]  /*4560*/  HFMA2 R37, -RZ, RZ, 0, 0 ;  /* 0x00000000ff257431 */ /* 0x000fc800000001ff */
[----:B0-----:R-:W-:Y:S05]  /*4570*/  RET.REL.NODEC R36 `(_Z25multi_tensor_apply_kernelI18TensorListMetadataILi5ELb0EEN18transformer_engine17multi_tensor_adam31AdamFunctorMasterParamRemainderIfflEEJffffffNS3_10adamMode_tEfEEvlPViT_T0_DpT1_) ;  /* 0xffffffb824a07950 */ /* 0x001fea0003c3ffff */
.L_x_2231:
        /* <DEDUP_REMOVED lines=16> */
.L_x_5921:


//--------------------- .text._Z25multi_tensor_apply_kernelI18TensorListMetadataILi5ELb0EEN18transformer_engine17multi_tensor_adam17AdamFunctorMasterI13__nv_bfloat16S5_fiEEJffffffNS3_10adamMode_tEfEEvlPViT_T0_DpT1_ --------------------------
	.section	.text._Z25multi_tensor_apply_kernelI18TensorListMetadataILi5ELb0EEN18transformer_engine17multi_tensor_adam17AdamFunctorMasterI13__nv_bfloat16S5_fiEEJffffffNS3_10adamMode_tEfEEvlPViT_T0_DpT1_,"ax",@progbits
	.align	128
        .global         _Z25multi_tensor_apply_kernelI18TensorListMetadataILi5ELb0EEN18transformer_engine17multi_tensor_adam17AdamFunctorMasterI13__nv_bfloat16S5_fiEEJffffffNS3_10adamMode_tEfEEvlPViT_T0_DpT1_
        .type           _Z25multi_tensor_apply_kernelI18TensorListMetadataILi5ELb0EEN18transformer_engine17multi_tensor_adam17AdamFunctorMasterI13__nv_bfloat16S5_fiEEJffffffNS3_10adamMode_tEfEEvlPViT_T0_DpT1_,@function
        .size           _Z25multi_tensor_apply_kernelI18TensorListMetadataILi5ELb0EEN18transformer_engine17multi_tensor_adam17AdamFunctorMasterI13__nv_bfloat16S5_fiEEJffffffNS3_10adamMode_tEfEEvlPViT_T0_DpT1_,(.L_x_5923 - _Z25multi_tensor_apply_kernelI18TensorListMetadataILi5ELb0EEN18transformer_engine17multi_tensor_adam17AdamFunctorMasterI13__nv_bfloat16S5_fiEEJffffffNS3_10adamMode_tEfEEvlPViT_T0_DpT1_)
        .other          _Z25multi_tensor_apply_kernelI18TensorListMetadataILi5ELb0EEN18transformer_engine17multi_tensor_adam17AdamFunctorMasterI13__nv_bfloat16S5_fiEEJffffffNS3_10adamMode_tEfEEvlPViT_T0_DpT1_,@"STO_CUDA_ENTRY STV_DEFAULT"
_Z25multi_tensor_apply_kernelI18TensorListMetadataILi5ELb0EEN18transformer_engine17multi_tensor_adam17AdamFunctorMasterI13__nv_bfloat16S5_fiEEJffffffNS3_10adamMode_tEfEEvlPViT_T0_DpT1_:
.text._Z25multi_tensor_apply_kernelI18TensorListMetadataILi5ELb0EEN18transformer_engine17multi_tensor_adam17AdamFunctorMasterI13__nv_bfloat16S5_fiEEJffffffNS3_10adamMode_tEfEEvlPViT_T0_DpT1_:
[----:B------:R-:W-:Y:S08]  /*0000*/  LDC R1, c[0x0][0x37c] ;  /* 0x0000df00ff017b82 */ /* 0x000ff00000000800 */
[----:B------:R-:W0:Y:S08]  /*0010*/  S2UR UR4, SR_CTAID.X ;  /* 0x00000000000479c3 */ /* 0x000e300000002500 */
[----:B------:R-:W1:Y:S01]  /*0020*/  LDC R3, c[0x0][0x380] ;  /* 0x0000e000ff037b82 */ /* 0x000e620000000800 */
[----:B0-----:R-:W0:Y:S01]  /*0030*/  LDCU.U8 UR5, c[0x0][UR4+0x8b8] ;  /* 0x00011700040577ac */ /* 0x001e220008000000 */
[----:B------:R-:W-:-:S04]  /*0040*/  UIADD3 UR6, UPT, UPT, UR4, 0x10, URZ ;  /* 0x0000001004067890 */ /* 0x000fc8000fffe0ff */
[----:B------:R-:W-:Y:S02]  /*0050*/  UIMAD UR4, UR4, 0x3, UR6 ;  /* 0x00000003040478a4 */ /* 0x000fe4000f8e0206 */
[----:B0-----:R-:W-:-:S10]  /*0060*/  USHF.L.U32 UR6, UR5, 0x2, URZ ;  /* 0x0000000205067899 */ /* 0x001fd400080006ff */
[----:B------:R-:W1:Y:S02]  /*0070*/  LDCU UR4, c[0x0][UR4+0x9e8] ;  /* 0x00013d00040477ac */ /* 0x000e640008000800 */
[----:B------:R-:W0:Y:S01]  /*0080*/  LDCU UR6, c[0x0][UR6+0x840] ;  /* 0x00010800060677ac */ /* 0x000e220008000800 */
[----:B-1----:R-:W-:Y:S01]  /*0090*/  IMAD R4, R3, UR4, RZ ;  /* 0x0000000403047c24 */ /* 0x002fe2000f8e02ff */
[----:B------:R-:W-:Y:S02]  /*00a0*/  UMOV UR4, 0x10 ;  /* 0x0000001000047882 */ /* 0x000fe40000000000 */
[----:B------:R-:W-:-:S04]  /*00b0*/  UIMAD UR4, UR5, 0x4, UR4 ;  /* 0x00000004050478a4 */ /* 0x000fc8000f8e0204 */
[----:B------:R-:W-:Y:S01]  /*00c0*/  ULEA UR4, UR5, UR4, 0x2 ;  /* 0x0000000405047291 */ /* 0x000fe2000f8e10ff */
[----:B0-----:R-:W-:-:S04]  /*00d0*/  IADD3 R6, PT, PT, -R4, UR6, RZ ;  /* 0x0000000604067c10 */ /* 0x001fc8000fffe1ff */
[----:B------:R-:W-:-:S04]  /*00e0*/  VIMNMX R0, PT, PT, R6, R3, PT ;  /* 0x0000000306007248 */ /* 0x000fc80003fe0100 */
[----:B------:R-:W-:-:S13]  /*00f0*/  ISETP.GE.AND P0, PT, R0, 0x1, PT ;  /* 0x000000010000780c */ /* 0x000fda0003f06270 */
[----:B------:R-:W-:Y:S05]  /*0100*/  @!P0 EXIT ;  /* 0x000000000000894d */ /* 0x000fea0003800000 */
[----:B------:R-:W0:Y:S01]  /*0110*/  LDCU UR18, c[0x0][0xf1c] ;  /* 0x0001e380ff1277ac */ /* 0x000e220008000800 */
[----:B------:R-:W-:Y:S02]  /*0120*/  SHF.L.U32 R26, R4, 0x2, RZ ;  /* 0x00000002041a7819 */ /* 0x000fe400000006ff */
[----:B------:R-:W-:Y:S01]  /*0130*/  SHF.R.S32.HI R5, RZ, 0x1f, R4 ;  /* 0x0000001fff057819 */ /* 0x000fe20000011404 */
[----:B------:R-:W1:Y:S01]  /*0140*/  LDCU.64 UR10, c[0x0][UR4+0x560] ;  /* 0x0000ac00040a77ac */ /* 0x000e620008000a00 */
[----:B------:R-:W-:Y:S02]  /*0150*/  VIMNMX.U32 R6, PT, PT, R6, R3, PT ;  /* 0x0000000306067248 */ /* 0x000fe40003fe0000 */
[----:B------:R-:W-:Y:S01]  /*0160*/  SHF.L.U64.HI R0, R4, 0x2, R5 ;  /* 0x0000000204007819 */ /* 0x000fe20000010205 */
[----:B------:R-:W2:Y:S01]  /*0170*/  LDCU.64 UR12, c[0x0][UR4+0x650] ;  /* 0x0000ca00040c77ac */ /* 0x000ea20008000a00 */
[----:B------:R-:W3:Y:S01]  /*0180*/  LDCU.64 UR14, c[0x0][UR4+0x740] ;  /* 0x0000e800040e77ac */ /* 0x000ee20008000a00 */
[----:B------:R-:W4:Y:S01]  /*0190*/  LDCU.64 UR8, c[0x0][UR4+0x380] ;  /* 0x00007000040877ac */ /* 0x000f220008000a00 */
[----:B0-----:R-:W-:Y:S01]  /*01a0*/  UISETP.NE.AND UP0, UPT, UR18, URZ, UPT ;  /* 0x000000ff1200728c */ /* 0x001fe2000bf05270 */
[C---:B-1----:R-:W-:Y:S01]  /*01b0*/  IADD3 R22, P0, PT, R26.reuse, UR10, RZ ;  /* 0x0000000a1a167c10 */ /* 0x042fe2000ff1e0ff */
[----:B------:R-:W0:Y:S01]  /*01c0*/  LDCU.64 UR6, c[0x0][UR4+0x470] ;  /* 0x00008e00040677ac */ /* 0x000e220008000a00 */
[----:B--2---:R-:W-:Y:S01]  /*01d0*/  IADD3 R24, P1, PT, R26, UR12, RZ ;  /* 0x0000000c1a187c10 */ /* 0x004fe2000ff3e0ff */
[----:B------:R-:W1:Y:S01]  /*01e0*/  LDCU UR5, c[0x0][0x360] ;  /* 0x00006c00ff0577ac */ /* 0x000e620008000800 */
[----:B------:R-:W-:-:S02]  /*01f0*/  IADD3.X R23, PT, PT, R0, UR11, RZ, P0, !PT ;  /* 0x0000000b00177c10 */ /* 0x000fc400087fe4ff */
[----:B---3--:R-:W-:Y:S01]  /*0200*/  IADD3 R26, P2, PT, R26, UR14, RZ ;  /* 0x0000000e1a1a7c10 */ /* 0x008fe2000ff5e0ff */
[----:B------:R-:W2:Y:S01]  /*0210*/  LDCU.64 UR16, c[0x0][0x358] ;  /* 0x00006b00ff1077ac */ /* 0x000ea20008000a00 */
[C---:B------:R-:W-:Y:S02]  /*0220*/  IADD3.X R25, PT, PT, R0.reuse, UR13, RZ, P1, !PT ;  /* 0x0000000d00197c10 */ /* 0x040fe40008ffe4ff */
[----:B------:R-:W-:Y:S01]  /*0230*/  IADD3.X R27, PT, PT, R0, UR15, RZ, P2, !PT ;  /* 0x0000000f001b7c10 */ /* 0x000fe200097fe4ff */
[----:B----4-:R-:W-:Y:S08]  /*0240*/  BRA.U !UP0, `(.L_x_2232) ;  /* 0x0000001908847547 */ /* 0x010ff0000b800000 */
[----:B------:R-:W3:Y:S01]  /*0250*/  S2R R7, SR_TID.X ;  /* 0x0000000000077919 */ /* 0x000ee20000002100 */
[----:B------:R-:W4:Y:S01]  /*0260*/  LDCU UR10, c[0x0][0xf14] ;  /* 0x0001e280ff0a77ac */ /* 0x000f220008000800 */
[----:B------:R-:W0:Y:S01]  /*0270*/  LDCU UR12, c[0x0][0xf18] ;  /* 0x0001e300ff0c77ac */ /* 0x000e220008000800 */
[----:B------:R-:W0:Y:S01]  /*0280*/  LDCU UR14, c[0x0][0xf04] ;  /* 0x0001e080ff0e77ac */ /* 0x000e220008000800 */
[----:B------:R-:W0:Y:S01]  /*0290*/  LDCU UR11, c[0x0][0xf20] ;  /* 0x0001e400ff0b77ac */ /* 0x000e220008000800 */
[----:B------:R-:W-:-:S05]  /*02a0*/  UMOV UR4, URZ ;  /* 0x000000ff00047c82 */ /* 0x000fca0008000000 */
.L_x_2277:
[----:B---3--:R-:W-:Y:S01]  /*02b0*/  IADD3 R9, PT, PT, R7, UR4, RZ ;  /* 0x0000000407097c10 */ /* 0x008fe2000fffe0ff */
[----:B012---:R-:W-:Y:S01]  /*02c0*/  HFMA2 R0, -RZ, RZ, 0, 0 ;  /* 0x00000000ff007431 */ /* 0x007fe200000001ff */
[----:B------:R-:W-:Y:S02]  /*02d0*/  MOV R43, RZ ;  /* 0x000000ff002b7202 */ /* 0x000fe40000000f00 */
[C---:B------:R-:W-:Y:S02]  /*02e0*/  ISETP.GE.AND P2, PT, R9.reuse, R6, PT ;  /* 0x000000060900720c */ /* 0x040fe40003f46270 */
[----:B-1----:R-:W-:-:S04]  /*02f0*/  IADD3 R11, PT, PT, R9, UR5, RZ ;  /* 0x00000005090b7c10 */ /* 0x002fc8000fffe0ff */
[----:B------:R-:W-:-:S07]  /*0300*/  ISETP.GE.AND P3, PT, R11, R6, PT ;  /* 0x000000060b00720c */ /* 0x000fce0003f66270 */
[----:B------:R-:W-:Y:S01]  /*0310*/  @!P2 IADD3 R2, P0, PT, R4, R9, RZ ;  /* 0x000000090402a210 */ /* 0x000fe20007f1e0ff */
[----:B------:R-:W-:-:S03]  /*0320*/  @!P2 IMAD.WIDE R16, R9, 0x4, R22 ;  /* 0x000000040910a825 */ /* 0x000fc600078e0216 */
[C---:B------:R-:W-:Y:S01]  /*0330*/  @!P2 LEA.HI.X.SX32 R3, R9.reuse, R5, 0x1, P0 ;  /* 0x000000050903a211 */ /* 0x040fe200000f0eff */
[----:B------:R-:W-:Y:S01]  /*0340*/  @!P2 IMAD.WIDE R28, R9, 0x4, R24 ;  /* 0x00000004091ca825 */ /* 0x000fe200078e0218 */
[C---:B------:R-:W-:Y:S01]  /*0350*/  @!P2 LEA R18, P0, R2.reuse, UR8, 0x1 ;  /* 0x000000080212ac11 */ /* 0x040fe2000f8008ff */
[----:B--2---:R1:W2:Y:S01]  /*0360*/  @!P2 LDG.E R0, desc[UR16][R16.64] ;  /* 0x000000101000a981 */ /* 0x0042a2000c1e1900 */
[----:B------:R-:W-:Y:S02]  /*0370*/  IADD3 R13, PT, PT, R11, UR5, RZ ;  /* 0x000000050b0d7c10 */ /* 0x000fe4000fffe0ff */
[----:B------:R-:W-:Y:S01]  /*0380*/  @!P2 LEA.HI.X R19, R2, UR9, R3, 0x1, P0 ;  /* 0x000000090213ac11 */ /* 0x000fe200080f0c03 */
[----:B------:R3:W4:Y:S01]  /*0390*/  @!P2 LDG.E R43, desc[UR16][R28.64] ;  /* 0x000000101c2ba981 */ /* 0x000722000c1e1900 */
[----:B------:R-:W-:Y:S02]  /*03a0*/  @!P3 IADD3 R8, P4, PT, R4, R11, RZ ;  /* 0x0000000b0408b210 */ /* 0x000fe40007f9e0ff */
[----:B------:R-:W-:-:S02]  /*03b0*/  CS2R R32, SRZ ;  /* 0x0000000000207805 */ /* 0x000fc4000001ff00 */
[C---:B------:R-:W-:Y:S01]  /*03c0*/  IADD3 R15, PT, PT, R13.reuse, UR5, RZ ;  /* 0x000000050d0f7c10 */ /* 0x040fe2000fffe0ff */
[----:B------:R-:W2:Y:S01]  /*03d0*/  @!P2 LDG.E.U16 R14, desc[UR16][R18.64] ;  /* 0x00000010120ea981 */ /* 0x000ea2000c1e1500 */
[-C--:B------:R-:W-:Y:S01]  /*03e0*/  ISETP.GE.AND P1, PT, R13, R6.reuse, PT ;  /* 0x000000060d00720c */ /* 0x080fe20003f26270 */
[----:B------:R-:W-:Y:S01]  /*03f0*/  @!P2 IMAD.WIDE R2, R9, 0x4, R26 ;  /* 0x000000040902a825 */ /* 0x000fe200078e021a */
[----:B-1----:R-:W-:Y:S02]  /*0400*/  @!P3 LEA.HI.X.SX32 R17, R11, R5, 0x1, P4 ;  /* 0x000000050b11b211 */ /* 0x002fe400020f0eff */
[----:B------:R-:W-:Y:S02]  /*0410*/  CS2R R30, SRZ ;  /* 0x00000000001e7805 */ /* 0x000fe4000001ff00 */
[----:B------:R-:W-:Y:S01]  /*0420*/  ISETP.GE.AND P0, PT, R15, R6, PT ;  /* 0x000000060f00720c */ /* 0x000fe20003f06270 */
[----:B------:R-:W-:Y:S01]  /*0430*/  @!P3 IMAD.WIDE R36, R11, 0x4, R22 ;  /* 0x000000040b24b825 */ /* 0x000fe200078e0216 */
[----:B---3--:R-:W-:Y:S01]  /*0440*/  @!P3 LEA R28, P4, R8, UR8, 0x1 ;  /* 0x00000008081cbc11 */ /* 0x008fe2000f8808ff */
[----:B------:R1:W5:Y:S02]  /*0450*/  @!P2 LDG.E R32, desc[UR16][R2.64] ;  /* 0x000000100220a981 */ /* 0x000364000c1e1900 */
[----:B------:R-:W-:-:S02]  /*0460*/  HFMA2 R20, -RZ, RZ, 0, 0 ;  /* 0x00000000ff147431 */ /* 0x000fc400000001ff */
[----:B------:R-:W-:Y:S01]  /*0470*/  @!P3 IMAD.WIDE R38, R11, 0x4, R26 ;  /* 0x000000040b26b825 */ /* 0x000fe200078e021a */
[----:B------:R-:W-:Y:S01]  /*0480*/  @!P3 LEA.HI.X R29, R8, UR9, R17, 0x1, P4 ;  /* 0x00000009081dbc11 */ /* 0x000fe2000a0f0c11 */
[----:B------:R3:W5:Y:S04]  /*0490*/  @!P3 LDG.E R30, desc[UR16][R36.64] ;  /* 0x00000010241eb981 */ /* 0x000768000c1e1900 */
[----:B------:R-:W4:Y:S01]  /*04a0*/  @!P3 LDG.E.U16 R19, desc[UR16][R28.64] ;  /* 0x000000101c13b981 */ /* 0x000f22000c1e1500 */
[C---:B------:R-:W-:Y:S02]  /*04b0*/  @!P1 IADD3 R12, P5, PT, R4.reuse, R13, RZ ;  /* 0x0000000d040c9210 */ /* 0x040fe40007fbe0ff */
[----:B------:R-:W-:Y:S01]  /*04c0*/  @!P0 IADD3 R10, P4, PT, R4, R15, RZ ;  /* 0x0000000f040a8210 */ /* 0x000fe20007f9e0ff */
[C---:B------:R-:W-:Y:S01]  /*04d0*/  @!P1 IMAD.WIDE R34, R13.reuse, 0x4, R26 ;  /* 0x000000040d229825 */ /* 0x040fe200078e021a */
[-C--:B-1----:R-:W-:Y:S01]  /*04e0*/  @!P1 LEA.HI.X.SX32 R3, R13, R5.reuse, 0x1, P5 ;  /* 0x000000050d039211 */ /* 0x082fe200028f0eff */
[----:B------:R-:W5:Y:S01]  /*04f0*/  @!P3 LDG.E R20, desc[UR16][R38.64] ;  /* 0x000000102614b981 */ /* 0x000f62000c1e1900 */
[----:B------:R-:W-:-:S02]  /*0500*/  @!P0 LEA.HI.X.SX32 R21, R15, R5, 0x1, P4 ;  /* 0x000000050f158211 */ /* 0x000fc400020f0eff */
[----:B------:R-:W-:Y:S02]  /*0510*/  @!P1 LEA R2, P5, R12, UR8, 0x1 ;  /* 0x000000080c029c11 */ /* 0x000fe4000f8a08ff */
[----:B------:R-:W-:Y:S02]  /*0520*/  @!P0 LEA R44, P4, R10, UR8, 0x1 ;  /* 0x000000080a2c8c11 */ /* 0x000fe4000f8808ff */
[----:B------:R-:W-:Y:S02]  /*0530*/  @!P1 LEA.HI.X R3, R12, UR9, R3, 0x1, P5 ;  /* 0x000000090c039c11 */ /* 0x000fe4000a8f0c03 */
[----:B------:R-:W-:Y:S01]  /*0540*/  @!P0 LEA.HI.X R45, R10, UR9, R21, 0x1, P4 ;  /* 0x000000090a2d8c11 */ /* 0x000fe2000a0f0c15 */
[----:B---3--:R-:W-:Y:S01]  /*0550*/  @!P0 IMAD.WIDE R36, R15, 0x4, R22 ;  /* 0x000000040f248825 */ /* 0x008fe200078e0216 */
[----:B------:R-:W-:Y:S01]  /*0560*/  MOV R12, RZ ;  /* 0x000000ff000c7202 */ /* 0x000fe20000000f00 */
[----:B------:R1:W3:Y:S04]  /*0570*/  @!P1 LDG.E.U16 R42, desc[UR16][R2.64] ;  /* 0x00000010022a9981 */ /* 0x0002e8000c1e1500 */
[----:B------:R-:W3:Y:S04]  /*0580*/  @!P0 LDG.E.U16 R44, desc[UR16][R44.64] ;  /* 0x000000102c2c8981 */ /* 0x000ee8000c1e1500 */
[----:B------:R-:W5:Y:S01]  /*0590*/  @!P0 LDG.E R12, desc[UR16][R36.64] ;  /* 0x00000010240c8981 */ /* 0x000f62000c1e1900 */
[--C-:B------:R-:W-:Y:S01]  /*05a0*/  @!P3 IMAD.WIDE R16, R11, 0x4, R24.reuse ;  /* 0x000000040b10b825 */ /* 0x100fe200078e0218 */
[----:B-1----:R-:W1:Y:S04]  /*05b0*/  LDC.64 R2, c[0x0][0xf08] ;  /* 0x0003c200ff027b82 */ /* 0x002e680000000a00 */
[----:B------:R0:W5:Y:S01]  /*05c0*/  @!P3 LDG.E R33, desc[UR16][R16.64] ;  /* 0x000000101021b981 */ /* 0x000162000c1e1900 */
[----:B------:R-:W-:-:S04]  /*05d0*/  @!P0 IMAD.WIDE R28, R15, 0x4, R24 ;  /* 0x000000040f1c8825 */ /* 0x000fc800078e0218 */
[----:B0-----:R-:W-:-:S06]  /*05e0*/  HFMA2 R17, -RZ, RZ, 0, 0 ;  /* 0x00000000ff117431 */ /* 0x001fcc00000001ff */
[----:B------:R0:W5:Y:S02]  /*05f0*/  @!P0 LDG.E R17, desc[UR16][R28.64] ;  /* 0x000000101c118981 */ /* 0x000164000c1e1900 */
[----:B0-----:R-:W0:Y:S01]  /*0600*/  LDC R29, c[0x0][0xf04] ;  /* 0x0003c100ff1d7b82 */ /* 0x001e220000000800 */
[----:B------:R-:W-:Y:S02]  /*0610*/  IMAD.MOV.U32 R8, RZ, RZ, RZ ;  /* 0x000000ffff087224 */ /* 0x000fe400078e00ff */
[----:B------:R-:W-:Y:S01]  /*0620*/  HFMA2 R10, -RZ, RZ, 0, 0 ;  /* 0x00000000ff0a7431 */ /* 0x000fe200000001ff */
[----:B-1----:R-:W1:Y:S01]  /*0630*/  MUFU.RCP R28, R3 ;  /* 0x00000003001c7308 */ /* 0x002e620000001000 */
[----:B------:R-:W-:Y:S02]  /*0640*/  MOV R45, RZ ;  /* 0x000000ff002d7202 */ /* 0x000fe40000000f00 */
[----:B------:R1:W5:Y:S01]  /*0650*/  @!P1 LDG.E R8, desc[UR16][R34.64] ;  /* 0x0000001022089981 */ /* 0x000362000c1e1900 */
[----:B------:R-:W-:-:S05]  /*0660*/  @!P1 IMAD.WIDE R38, R13, 0x4, R24 ;  /* 0x000000040d269825 */ /* 0x000fca00078e0218 */
[----:B------:R1:W5:Y:S02]  /*0670*/  @!P1 LDG.E R31, desc[UR16][R38.64] ;  /* 0x00000010261f9981 */ /* 0x000364000c1e1900 */
[----:B-1----:R-:W-:-:S05]  /*0680*/  @!P0 IMAD.WIDE R34, R15, 0x4, R26 ;  /* 0x000000040f228825 */ /* 0x002fca00078e021a */
[----:B------:R1:W5:Y:S01]  /*0690*/  @!P0 LDG.E R10, desc[UR16][R34.64] ;  /* 0x00000010220a8981 */ /* 0x000362000c1e1900 */
[----:B------:R-:W-:Y:S01]  /*06a0*/  FFMA R39, R28, -R3, 1 ;  /* 0x3f8000001c277423 */ /* 0x000fe20000000803 */
[----:B-1----:R-:W-:Y:S02]  /*06b0*/  HFMA2 R35, -RZ, RZ, 0, 0 ;  /* 0x00000000ff237431 */ /* 0x002fe400000001ff */
[----:B------:R-:W-:Y:S01]  /*06c0*/  FADD R16, -R2, 1 ;  /* 0x3f80000002107421 */ /* 0x000fe20000000100 */
[----:B------:R-:W-:Y:S01]  /*06d0*/  FFMA R39, R28, R39, R28 ;  /* 0x000000271c277223 */ /* 0x000fe2000000001c */
[----:B------:R-:W-:Y:S01]  /*06e0*/  MOV R18, RZ ;  /* 0x000000ff00127202 */ /* 0x000fe20000000f00 */
[----:B------:R-:W-:Y:S01]  /*06f0*/  @!P1 IMAD.WIDE R40, R13, 0x4, R22 ;  /* 0x000000040d289825 */ /* 0x000fe200078e0216 */
[----:B------:R-:W-:Y:S04]  /*0700*/  BSSY.RECONVERGENT B2, `(.L_x_2233) ;  /* 0x0000019000027945 */ /* 0x000fe80003800200 */
[----:B------:R1:W5:Y:S01]  /*0710*/  @!P1 LDG.E R18, desc[UR16][R40.64] ;  /* 0x0000001028129981 */ /* 0x000362000c1e1900 */
[----:B--2---:R-:W-:Y:S01]  /*0720*/  @!P2 SHF.L.U32 R45, R14, 0x10, RZ ;  /* 0x000000100e2da819 */ /* 0x004fe200000006ff */
[----:B0-----:R-:W-:-:S04]  /*0730*/  FADD R14, -R29, 1 ;  /* 0x3f8000001d0e7421 */ /* 0x001fc80000000100 */
[----:B------:R-:W-:-:S04]  /*0740*/  FMUL R21, R14, R45 ;  /* 0x0000002d0e157220 */ /* 0x000fc80000400000 */
[----:B------:R-:W-:Y:S01]  /*0750*/  FFMA R0, R0, R29, R21 ;  /* 0x0000001d00007223 */ /* 0x000fe20000000015 */
[----:B----4-:R-:W-:-:S03]  /*0760*/  @!P3 SHF.L.U32 R35, R19, 0x10, RZ ;  /* 0x000000101323b819 */ /* 0x010fc600000006ff */
[----:B------:R-:W0:Y:S01]  /*0770*/  FCHK P3, R0, R3 ;  /* 0x0000000300007302 */ /* 0x000e220000060000 */
[----:B------:R-:W-:Y:S01]  /*0780*/  FMUL R28, R16, R45 ;  /* 0x0000002d101c7220 */ /* 0x000fe20000400000 */
[----:B------:R-:W-:-:S03]  /*0790*/  FFMA R34, R0, R39, RZ ;  /* 0x0000002700227223 */ /* 0x000fc600000000ff */
[----:B------:R-:W-:Y:S01]  /*07a0*/  FMUL R28, R28, R45 ;  /* 0x0000002d1c1c7220 */ /* 0x000fe20000400000 */
[----:B-1----:R-:W-:Y:S01]  /*07b0*/  FFMA R41, R34, -R3, R0 ;  /* 0x8000000322297223 */ /* 0x002fe20000000000 */
[----:B------:R-:W-:Y:S01]  /*07c0*/  IMAD.MOV.U32 R21, RZ, RZ, RZ ;  /* 0x000000ffff157224 */ /* 0x000fe200078e00ff */
[----:B------:R-:W-:Y:S01]  /*07d0*/  MOV R19, RZ ;  /* 0x000000ff00137202 */ /* 0x000fe20000000f00 */
[----:B------:R-:W-:Y:S01]  /*07e0*/  FFMA R2, R43, R2, R28 ;  /* 0x000000022b027223 */ /* 0x000fe2000000001c */
[----:B------:R-:W-:Y:S01]  /*07f0*/  FFMA R41, R39, R41, R34 ;  /* 0x0000002927297223 */ /* 0x000fe20000000022 */
[----:B---3--:R-:W-:Y:S02]  /*0800*/  @!P1 SHF.L.U32 R21, R42, 0x10, RZ ;  /* 0x000000102a159819 */ /* 0x008fe400000006ff */
[----:B------:R-:W-:Y:S01]  /*0810*/  @!P0 SHF.L.U32 R19, R44, 0x10, RZ ;  /* 0x000000102c138819 */ /* 0x000fe200000006ff */
[----:B0-----:R-:W-:Y:S06]  /*0820*/  @!P3 BRA `(.L_x_2234) ;  /* 0x000000000018b947 */ /* 0x001fec0003800000 */
[----:B------:R-:W0:Y:S01]  /*0830*/  LDCU UR13, c[0x0][0xf0c] ;  /* 0x0001e180ff0d77ac */ /* 0x000e220008000800 */
[----:B------:R-:W-:Y:S02]  /*0840*/  MOV R40, R0 ;  /* 0x0000000000287202 */ /* 0x000fe40000000f00 */
[----:B------:R-:W-:Y:S02]  /*0850*/  MOV R28, 0x880 ;  /* 0x00000880001c7802 */ /* 0x000fe40000000f00 */
[----:B0-----:R-:W-:-:S07]  /*0860*/  MOV R38, UR13 ;  /* 0x0000000d00267c02 */ /* 0x001fce0008000f00 */
[----:B-----5:R-:W-:Y:S05]  /*0870*/  CALL.REL.NOINC `($__internal_55_$__cuda_sm3x_div_rn_noftz_f32_slowpath) ;  /* 0x0000002c00c47944 */ /* 0x020fea0003c00000 */
[----:B------:R-:W-:-:S07]  /*0880*/  MOV R41, R3 ;  /* 0x0000000300297202 */ /* 0x000fce0000000f00 */
.L_x_2234:
[----:B------:R-:W-:Y:S05]  /*0890*/  BSYNC.RECONVERGENT B2 ;  /* 0x0000000000027941 */ /* 0x000fea0003800200 */
.L_x_2233:
        /* <DEDUP_REMOVED lines=14> */
[----:B-----5:R-:W-:Y:S05]  /*0980*/  CALL.REL.NOINC `($__internal_55_$__cuda_sm3x_div_rn_noftz_f32_slowpath) ;  /* 0x0000002c00807944 */ /* 0x020fea0003c00000 */
.L_x_2236:
[----:B------:R-:W-:Y:S05]  /*0990*/  BSYNC.RECONVERGENT B2 ;  /* 0x0000000000027941 */ /* 0x000fea0003800200 */
.L_x_2235:
[----:B------:R-:W-:Y:S01]  /*09a0*/  VIADD R29, R3, 0xf3000000 ;  /* 0xf3000000031d7836 */ /* 0x000fe20000000000 */
[----:B------:R0:W1:Y:S01]  /*09b0*/  MUFU.RSQ R28, R3 ;  /* 0x00000003001c7308 */ /* 0x0000620000001400 */
[----:B------:R-:W-:Y:S03]  /*09c0*/  BSSY.RECONVERGENT B0, `(.L_x_2237) ;  /* 0x000000a000007945 */ /* 0x000fe60003800200 */
[----:B------:R-:W-:-:S13]  /*09d0*/  ISETP.GT.U32.AND P0, PT, R29, 0x727fffff, PT ;  /* 0x727fffff1d00780c */ /* 0x000fda0003f04070 */
[----:B01----:R-:W-:Y:S05]  /*09e0*/  @!P0 BRA `(.L_x_2238) ;  /* 0x00000000000c8947 */ /* 0x003fea0003800000 */
[----:B------:R-:W-:-:S07]  /*09f0*/  MOV R28, 0xa10 ;  /* 0x00000a10001c7802 */ /* 0x000fce0000000f00 */
[----:B-----5:R-:W-:Y:S05]  /*0a00*/  CALL.REL.NOINC `($__internal_54_$__cuda_sm20_sqrt_rn_f32_slowpath) ;  /* 0x0000002c000c7944 */ /* 0x020fea0003c00000 */
[----:B------:R-:W-:Y:S05]  /*0a10*/  BRA `(.L_x_2239) ;  /* 0x0000000000107947 */ /* 0x000fea0003800000 */
.L_x_2238:
[C---:B------:R-:W-:Y:S01]  /*0a20*/  FMUL.FTZ R34, R28.reuse, R3 ;  /* 0x000000031c227220 */ /* 0x040fe20000410000 */
[----:B------:R-:W-:-:S03]  /*0a30*/  FMUL.FTZ R28, R28, 0.5 ;  /* 0x3f0000001c1c7820 */ /* 0x000fc60000410000 */
[----:B------:R-:W-:-:S04]  /*0a40*/  FFMA R3, -R34, R34, R3 ;  /* 0x0000002222037223 */ /* 0x000fc80000000103 */
[----:B------:R-:W-:-:S07]  /*0a50*/  FFMA R34, R3, R28, R34 ;  /* 0x0000001c03227223 */ /* 0x000fce0000000022 */
.L_x_2239:
[----:B------:R-:W-:Y:S05]  /*0a60*/  BSYNC.RECONVERGENT B0 ;  /* 0x0000000000007941 */ /* 0x000fea0003800200 */
.L_x_2237:
        /* <DEDUP_REMOVED lines=12> */
[----:B-----5:R-:W-:Y:S05]  /*0b30*/  CALL.REL.NOINC `($__internal_55_$__cuda_sm3x_div_rn_noftz_f32_slowpath) ;  /* 0x0000002c00147944 */ /* 0x020fea0003c00000 */
[----:B------:R-:W-:-:S07]  /*0b40*/  MOV R37, R3 ;  /* 0x0000000300257202 */ /* 0x000fce0000000f00 */
.L_x_2241:
[----:B------:R-:W-:Y:S05]  /*0b50*/  BSYNC.RECONVERGENT B2 ;  /* 0x0000000000027941 */ /* 0x000fea0003800200 */
.L_x_2240:
        /* <DEDUP_REMOVED lines=21> */
[----:B------:R-:W-:Y:S05]  /*0cb0*/  CALL.REL.NOINC `($__internal_55_$__cuda_sm3x_div_rn_noftz_f32_slowpath) ;  /* 0x0000002800b47944 */ /* 0x000fea0003c00000 */
[----:B------:R-:W-:-:S07]  /*0cc0*/  MOV R35, R3 ;  /* 0x0000000300237202 */ /* 0x000fce0000000f00 */
.L_x_2243:
[----:B------:R-:W-:Y:S05]  /*0cd0*/  BSYNC.RECONVERGENT B2 ;  /* 0x0000000000027941 */ /* 0x000fea0003800200 */
.L_x_2242:
        /* <DEDUP_REMOVED lines=14> */
[----:B------:R-:W-:Y:S05]  /*0dc0*/  CALL.REL.NOINC `($__internal_55_$__cuda_sm3x_div_rn_noftz_f32_slowpath) ;  /* 0x0000002800707944 */ /* 0x000fea0003c00000 */
.L_x_2245:
[----:B------:R-:W-:Y:S05]  /*0dd0*/  BSYNC.RECONVERGENT B2 ;  /* 0x0000000000027941 */ /* 0x000fea0003800200 */
.L_x_2244:
[----:B------:R-:W-:Y:S01]  /*0de0*/  IADD3 R29, PT, PT, R3, -0xd000000, RZ ;  /* 0xf3000000031d7810 */ /* 0x000fe20007ffe0ff */
[----:B------:R0:W1:Y:S01]  /*0df0*/  MUFU.RSQ R28, R3 ;  /* 0x00000003001c7308 */ /* 0x0000620000001400 */
[----:B------:R-:W-:Y:S02]  /*0e00*/  BSSY.RECONVERGENT B0, `(.L_x_2246) ;  /* 0x000000a000007945 */ /* 0x000fe40003800200 */
[----:B------:R-:W-:-:S13]  /*0e10*/  ISETP.GT.U32.AND P0, PT, R29, 0x727fffff, PT ;  /* 0x727fffff1d00780c */ /* 0x000fda0003f04070 */
[----:B0-----:R-:W-:Y:S05]  /*0e20*/  @!P0 BRA `(.L_x_2247) ;  /* 0x00000000000c8947 */ /* 0x001fea0003800000 */
[----:B-1----:R-:W-:-:S07]  /*0e30*/  MOV R28, 0xe50 ;  /* 0x00000e50001c7802 */ /* 0x002fce0000000f00 */
[----:B------:R-:W-:Y:S05]  /*0e40*/  CALL.REL.NOINC `($__internal_54_$__cuda_sm20_sqrt_rn_f32_slowpath) ;  /* 0x0000002400fc7944 */ /* 0x000fea0003c00000 */
[----:B------:R-:W-:Y:S05]  /*0e50*/  BRA `(.L_x_2248) ;  /* 0x0000000000107947 */ /* 0x000fea0003800000 */
.L_x_2247:
[C---:B-1----:R-:W-:Y:S01]  /*0e60*/  FMUL.FTZ R34, R28.reuse, R3 ;  /* 0x000000031c227220 */ /* 0x042fe20000410000 */
[----:B------:R-:W-:-:S03]  /*0e70*/  FMUL.FTZ R28, R28, 0.5 ;  /* 0x3f0000001c1c7820 */ /* 0x000fc60000410000 */
[----:B------:R-:W-:-:S04]  /*0e80*/  FFMA R3, -R34, R34, R3 ;  /* 0x0000002222037223 */ /* 0x000fc80000000103 */
[----:B------:R-:W-:-:S07]  /*0e90*/  FFMA R34, R3, R28, R34 ;  /* 0x0000001c03227223 */ /* 0x000fce0000000022 */
.L_x_2248:
[----:B------:R-:W-:Y:S05]  /*0ea0*/  BSYNC.RECONVERGENT B0 ;  /* 0x0000000000007941 */ /* 0x000fea0003800200 */
.L_x_2246:
        /* <DEDUP_REMOVED lines=12> */
[----:B------:R-:W-:Y:S05]  /*0f70*/  CALL.REL.NOINC `($__internal_55_$__cuda_sm3x_div_rn_noftz_f32_slowpath) ;  /* 0x0000002800047944 */ /* 0x000fea0003c00000 */
[----:B------:R-:W-:-:S07]  /*0f80*/  MOV R37, R3 ;  /* 0x0000000300257202 */ /* 0x000fce0000000f00 */
.L_x_2250:
[----:B------:R-:W-:Y:S05]  /*0f90*/  BSYNC.RECONVERGENT B2 ;  /* 0x0000000000027941 */ /* 0x000fea0003800200 */
.L_x_2249:
[----:B------:R-:W0:Y:S01]  /*0fa0*/  LDC.64 R28, c[0x0][0xf08] ;  /* 0x0003c200ff1c7b82 */ /* 0x000e220000000a00 */
[----:B------:R-:W-:Y:S01]  /*0fb0*/  FMUL R3, R14, R21 ;  /* 0x000000150e037220 */ /* 0x000fe20000400000 */
[----:B------:R-:W-:Y:S03]  /*0fc0*/  BSSY.RECONVERGENT B2, `(.L_x_2251) ;  /* 0x0000015000027945 */ /* 0x000fe60003800200 */
[----:B------:R-:W-:Y:S01]  /*0fd0*/  FFMA R18, R18, UR14, R3 ;  /* 0x0000000e12127c23 */ /* 0x000fe20008000003 */
[----:B0-----:R-:W0:Y:S08]  /*0fe0*/  MUFU.RCP R34, R29 ;  /* 0x0000001d00227308 */ /* 0x001e300000001000 */
[----:B------:R-:W1:Y:S01]  /*0ff0*/  FCHK P0, R18, R29 ;  /* 0x0000001d12007302 */ /* 0x000e620000000000 */
[----:B0-----:R-:W-:-:S04]  /*1000*/  FFMA R35, R34, -R29, 1 ;  /* 0x3f80000022237423 */ /* 0x001fc8000000081d */
[----:B------:R-:W-:Y:S01]  /*1010*/  FFMA R3, R34, R35, R34 ;  /* 0x0000002322037223 */ /* 0x000fe20000000022 */
[-C--:B------:R-:W-:Y:S01]  /*1020*/  FMUL R34, R16, R21.reuse ;  /* 0x0000001510227220 */ /* 0x080fe20000400000 */
        /* <DEDUP_REMOVED lines=14> */
.L_x_2252:
[----:B------:R-:W-:Y:S05]  /*1110*/  BSYNC.RECONVERGENT B2 ;  /* 0x0000000000027941 */ /* 0x000fea0003800200 */
.L_x_2251:
        /* <DEDUP_REMOVED lines=15> */
.L_x_2254:
[----:B------:R-:W-:Y:S05]  /*1210*/  BSYNC.RECONVERGENT B2 ;  /* 0x0000000000027941 */ /* 0x000fea0003800200 */
.L_x_2253:
        /* <DEDUP_REMOVED lines=8> */
.L_x_2256:
[C---:B-1----:R-:W-:Y:S01]  /*12a0*/  FMUL.FTZ R34, R28.reuse, R3 ;  /* 0x000000031c227220 */ /* 0x042fe20000410000 */
[----:B------:R-:W-:-:S03]  /*12b0*/  FMUL.FTZ R21, R28, 0.5 ;  /* 0x3f0000001c157820 */ /* 0x000fc60000410000 */
[----:B------:R-:W-:-:S04]  /*12c0*/  FFMA R3, -R34, R34, R3 ;  /* 0x0000002222037223 */ /* 0x000fc80000000103 */
[----:B------:R-:W-:-:S07]  /*12d0*/  FFMA R34, R3, R21, R34 ;  /* 0x0000001503227223 */ /* 0x000fce0000000022 */
.L_x_2257:
[----:B------:R-:W-:Y:S05]  /*12e0*/  BSYNC.RECONVERGENT B0 ;  /* 0x0000000000007941 */ /* 0x000fea0003800200 */
.L_x_2255:
        /* <DEDUP_REMOVED lines=12> */
[----:B------:R-:W-:Y:S05]  /*13b0*/  CALL.REL.NOINC `($__internal_55_$__cuda_sm3x_div_rn_noftz_f32_slowpath) ;  /* 0x0000002000f47944 */ /* 0x000fea0003c00000 */
[----:B------:R-:W-:-:S07]  /*13c0*/  IMAD.MOV.U32 R29, RZ, RZ, R3 ;  /* 0x000000ffff1d7224 */ /* 0x000fce00078e0003 */
.L_x_2259:
[----:B------:R-:W-:Y:S05]  /*13d0*/  BSYNC.RECONVERGENT B2 ;  /* 0x0000000000027941 */ /* 0x000fea0003800200 */
.L_x_2258:
[----:B------:R-:W0:Y:S01]  /*13e0*/  LDC.64 R20, c[0x0][0xf08] ;  /* 0x0003c200ff147b82 */ /* 0x000e220000000a00 */
[-C--:B------:R-:W-:Y:S01]  /*13f0*/  FMUL R3, R14, R19.reuse ;  /* 0x000000130e037220 */ /* 0x080fe20000400000 */
[-C--:B------:R-:W-:Y:S01]  /*1400*/  FMUL R16, R16, R19.reuse ;  /* 0x0000001310107220 */ /* 0x080fe20000400000 */
[----:B------:R-:W-:Y:S01]  /*1410*/  FFMA R29, R8, UR11, R29 ;  /* 0x0000000b081d7c23 */ /* 0x000fe2000800001d */
[----:B------:R-:W-:Y:S01]  /*1420*/  BSSY.RECONVERGENT B2, `(.L_x_2260) ;  /* 0x0000013000027945 */ /* 0x000fe20003800200 */
[----:B------:R-:W-:Y:S01]  /*1430*/  FFMA R12, R12, UR14, R3 ;  /* 0x0000000e0c0c7c23 */ /* 0x000fe20008000003 */
        /* <DEDUP_REMOVED lines=17> */
.L_x_2261:
[----:B------:R-:W-:Y:S05]  /*1550*/  BSYNC.RECONVERGENT B2 ;  /* 0x0000000000027941 */ /* 0x000fea0003800200 */
.L_x_2260:
        /* <DEDUP_REMOVED lines=15> */
.L_x_2263:
[----:B------:R-:W-:Y:S05]  /*1650*/  BSYNC.RECONVERGENT B2 ;  /* 0x0000000000027941 */ /* 0x000fea0003800200 */
.L_x_2262:
[----:B------:R-:W-:Y:S01]  /*1660*/  IADD3 R19, PT, PT, R3, -0xd000000, RZ ;  /* 0xf300000003137810 */ /* 0x000fe20007ffe0ff */
[----:B------:R0:W1:Y:S01]  /*1670*/  MUFU.RSQ R16, R3 ;  /* 0x0000000300107308 */ /* 0x0000620000001400 */
[----:B------:R-:W-:Y:S02]  /*1680*/  BSSY.RECONVERGENT B0, `(.L_x_2264) ;  /* 0x000000a000007945 */ /* 0x000fe40003800200 */
[----:B------:R-:W-:-:S13]  /*1690*/  ISETP.GT.U32.AND P0, PT, R19, 0x727fffff, PT ;  /* 0x727fffff1300780c */ /* 0x000fda0003f04070 */
[----:B0-----:R-:W-:Y:S05]  /*16a0*/  @!P0 BRA `(.L_x_2265) ;  /* 0x00000000000c8947 */ /* 0x001fea0003800000 */
[----:B------:R-:W-:-:S07]  /*16b0*/  MOV R28, 0x16d0 ;  /* 0x000016d0001c7802 */ /* 0x000fce0000000f00 */
[----:B-1----:R-:W-:Y:S05]  /*16c0*/  CALL.REL.NOINC `($__internal_54_$__cuda_sm20_sqrt_rn_f32_slowpath) ;  /* 0x0000001c00dc7944 */ /* 0x002fea0003c00000 */
[----:B------:R-:W-:Y:S05]  /*16d0*/  BRA `(.L_x_2266) ;  /* 0x0000000000107947 */ /* 0x000fea0003800000 */
.L_x_2265:
[C---:B-1----:R-:W-:Y:S01]  /*16e0*/  FMUL.FTZ R34, R16.reuse, R3 ;  /* 0x0000000310227220 */ /* 0x042fe20000410000 */
[----:B------:R-:W-:-:S03]  /*16f0*/  FMUL.FTZ R16, R16, 0.5 ;  /* 0x3f00000010107820 */ /* 0x000fc60000410000 */
[----:B------:R-:W-:-:S04]  /*1700*/  FFMA R3, -R34, R34, R3 ;  /* 0x0000002222037223 */ /* 0x000fc80000000103 */
[----:B------:R-:W-:-:S07]  /*1710*/  FFMA R34, R3, R16, R34 ;  /* 0x0000001003227223 */ /* 0x000fce0000000022 */
.L_x_2266:
[----:B------:R-:W-:Y:S05]  /*1720*/  BSYNC.RECONVERGENT B0 ;  /* 0x0000000000007941 */ /* 0x000fea0003800200 */
.L_x_2264:
        /* <DEDUP_REMOVED lines=13> */
.L_x_2268:
[----:B------:R-:W-:Y:S05]  /*1800*/  BSYNC.RECONVERGENT B2 ;  /* 0x0000000000027941 */ /* 0x000fea0003800200 */
.L_x_2267:
[----:B------:R-:W-:Y:S01]  /*1810*/  BSSY.RECONVERGENT B0, `(.L_x_2269) ;  /* 0x0000012000007945 */ /* 0x000fe20003800200 */
[-C--:B------:R-:W-:Y:S01]  /*1820*/  ISETP.GE.AND P3, PT, R11, R6.reuse, PT ;  /* 0x000000060b00720c */ /* 0x080fe20003f66270 */
[----:B------:R-:W-:Y:S01]  /*1830*/  FFMA R19, R10, UR11, R3 ;  /* 0x0000000b0a137c23 */ /* 0x000fe20008000003 */
[-C--:B------:R-:W-:Y:S02]  /*1840*/  ISETP.GE.AND P1, PT, R13, R6.reuse, PT ;  /* 0x000000060d00720c */ /* 0x080fe40003f26270 */
[----:B------:R-:W-:Y:S01]  /*1850*/  ISETP.GE.AND P0, PT, R15, R6, PT ;  /* 0x000000060f00720c */ /* 0x000fe20003f06270 */
[----:B------:R-:W-:-:S12]  /*1860*/  @P2 BRA `(.L_x_2270) ;  /* 0x0000000000302947 */ /* 0x000fd80003800000 */
[----:B------:R-:W-:Y:S01]  /*1870*/  IADD3 R14, P2, PT, R4, R9, RZ ;  /* 0x00000009040e7210 */ /* 0x000fe20007f5e0ff */
[C---:B------:R-:W-:Y:S01]  /*1880*/  IMAD.WIDE R28, R9.reuse, 0x4, R26 ;  /* 0x00000004091c7825 */ /* 0x040fe200078e021a */
[----:B------:R-:W-:Y:S02]  /*1890*/  F2FP.BF16.F32.PACK_AB R3, RZ, R32 ;  /* 0x00000020ff03723e */ /* 0x000fe400000010ff */
[C---:B------:R-:W-:Y:S01]  /*18a0*/  LEA.HI.X.SX32 R37, R9.reuse, R5, 0x1, P2 ;  /* 0x0000000509257211 */ /* 0x040fe200010f0eff */
[C---:B------:R-:W-:Y:S01]  /*18b0*/  IMAD.WIDE R20, R9.reuse, 0x4, R22 ;  /* 0x0000000409147825 */ /* 0x040fe200078e0216 */
[C---:B------:R-:W-:Y:S01]  /*18c0*/  LEA R36, P2, R14.reuse, UR6, 0x1 ;  /* 0x000000060e247c11 */ /* 0x040fe2000f8408ff */
[----:B------:R0:W-:Y:S02]  /*18d0*/  STG.E desc[UR16][R28.64], R32 ;  /* 0x000000201c007986 */ /* 0x0001e4000c101910 */
[----:B------:R-:W-:Y:S01]  /*18e0*/  IMAD.WIDE R38, R9, 0x4, R24 ;  /* 0x0000000409267825 */ /* 0x000fe200078e0218 */
[----:B------:R-:W-:Y:S01]  /*18f0*/  LEA.HI.X R37, R14, UR7, R37, 0x1, P2 ;  /* 0x000000070e257c11 */ /* 0x000fe200090f0c25 */
[----:B------:R0:W-:Y:S04]  /*1900*/  STG.E desc[UR16][R20.64], R0 ;  /* 0x0000000014007986 */ /* 0x0001e8000c101910 */
[----:B------:R0:W-:Y:S04]  /*1910*/  STG.E desc[UR16][R38.64], R2 ;  /* 0x0000000226007986 */ /* 0x0001e8000c101910 */
[----:B------:R0:W-:Y:S02]  /*1920*/  STG.E.U16 desc[UR16][R36.64], R3 ;  /* 0x0000000324007986 */ /* 0x0001e4000c101510 */
.L_x_2270:
[----:B------:R-:W-:Y:S05]  /*1930*/  BSYNC.RECONVERGENT B0 ;  /* 0x0000000000007941 */ /* 0x000fea0003800200 */
.L_x_2269:
[----:B------:R-:W-:Y:S04]  /*1940*/  BSSY.RECONVERGENT B0, `(.L_x_2271) ;  /* 0x000000e000007945 */ /* 0x000fe80003800200 */
[----:B------:R-:W-:Y:S05]  /*1950*/  @P3 BRA `(.L_x_2272) ;  /* 0x0000000000303947 */ /* 0x000fea0003800000 */
[----:B0-----:R-:W-:Y:S01]  /*1960*/  IADD3 R3, P2, PT, R4, R11, RZ ;  /* 0x0000000b04037210 */ /* 0x001fe20007f5e0ff */
[C---:B------:R-:W-:Y:S01]  /*1970*/  IMAD.WIDE R20, R11.reuse, 0x4, R26 ;  /* 0x000000040b147825 */ /* 0x040fe200078e021a */
[----:B------:R-:W-:Y:S02]  /*1980*/  F2FP.BF16.F32.PACK_AB R0, RZ, R35 ;  /* 0x00000023ff00723e */ /* 0x000fe400000010ff */
[C---:B------:R-:W-:Y:S01]  /*1990*/  LEA.HI.X.SX32 R14, R11.reuse, R5, 0x1, P2 ;  /* 0x000000050b0e7211 */ /* 0x040fe200010f0eff */
[----:B------:R-:W-:Y:S01]  /*19a0*/  IMAD.WIDE R28, R11, 0x4, R22 ;  /* 0x000000040b1c7825 */ /* 0x000fe200078e0216 */
[----:B------:R-:W-:Y:S01]  /*19b0*/  LEA R2, P2, R3, UR6, 0x1 ;  /* 0x0000000603027c11 */ /* 0x000fe2000f8408ff */
[----:B------:R1:W-:Y:S02]  /*19c0*/  STG.E desc[UR16][R20.64], R35 ;  /* 0x0000002314007986 */ /* 0x0003e4000c101910 */
[----:B------:R-:W-:Y:S01]  /*19d0*/  IMAD.WIDE R36, R11, 0x4, R24 ;  /* 0x000000040b247825 */ /* 0x000fe200078e0218 */
[----:B------:R-:W-:Y:S01]  /*19e0*/  LEA.HI.X R3, R3, UR7, R14, 0x1, P2 ;  /* 0x0000000703037c11 */ /* 0x000fe200090f0c0e */
[----:B------:R1:W-:Y:S04]  /*19f0*/  STG.E desc[UR16][R28.64], R30 ;  /* 0x0000001e1c007986 */ /* 0x0003e8000c101910 */
[----:B------:R1:W-:Y:S04]  /*1a00*/  STG.E desc[UR16][R36.64], R33 ;  /* 0x0000002124007986 */ /* 0x0003e8000c101910 */
[----:B------:R1:W-:Y:S02]  /*1a10*/  STG.E.U16 desc[UR16][R2.64], R0 ;  /* 0x0000000002007986 */ /* 0x0003e4000c101510 */
.L_x_2272:
[----:B------:R-:W-:Y:S05]  /*1a20*/  BSYNC.RECONVERGENT B0 ;  /* 0x0000000000007941 */ /* 0x000fea0003800200 */
.L_x_2271:
[----:B------:R-:W-:Y:S04]  /*1a30*/  BSSY.RECONVERGENT B0, `(.L_x_2273) ;  /* 0x000000e000007945 */ /* 0x000fe80003800200 */
[----:B------:R-:W-:Y:S05]  /*1a40*/  @P1 BRA `(.L_x_2274) ;  /* 0x0000000000301947 */ /* 0x000fea0003800000 */
[----:B01----:R-:W-:Y:S01]  /*1a50*/  IADD3 R3, P1, PT, R4, R13, RZ ;  /* 0x0000000d04037210 */ /* 0x003fe20007f3e0ff */
        /* <DEDUP_REMOVED lines=11> */
.L_x_2274:
[----:B------:R-:W-:Y:S05]  /*1b10*/  BSYNC.RECONVERGENT B0 ;  /* 0x0000000000007941 */ /* 0x000fea0003800200 */
.L_x_2273:
[----:B------:R-:W-:Y:S01]  /*1b20*/  BSSY.RECONVERGENT B0, `(.L_x_2275) ;  /* 0x000000f000007945 */ /* 0x000fe20003800200 */
[----:B------:R-:W-:-:S03]  /*1b30*/  FFMA R19, -R19, UR12, R10 ;  /* 0x0000000c13137c23 */ /* 0x000fc6000800010a */
[----:B------:R-:W-:Y:S05]  /*1b40*/  @P0 BRA `(.L_x_2276) ;  /* 0x0000000000300947 */ /* 0x000fea0003800000 */
[----:B012---:R-:W-:Y:S01]  /*1b50*/  IADD3 R3, P0, PT, R4, R15, RZ ;  /* 0x0000000f04037210 */ /* 0x007fe20007f1e0ff */
        /* <DEDUP_REMOVED lines=11> */
.L_x_2276:
[----:B------:R-:W-:Y:S05]  /*1c10*/  BSYNC.RECONVERGENT B0 ;  /* 0x0000000000007941 */ /* 0x000fea0003800200 */
.L_x_2275:
[----:B------:R-:W-:-:S06]  /*1c20*/  ULEA UR4, UR5, UR4, 0x2 ;  /* 0x0000000405047291 */ /* 0x000fcc000f8e10ff */
[----:B------:R-:W-:-:S13]  /*1c30*/  ISETP.LE.AND P0, PT, R6, UR4, PT ;  /* 0x0000000406007c0c */ /* 0x000fda000bf03270 */
[----:B------:R-:W-:Y:S05]  /*1c40*/  @!P0 BRA `(.L_x_2277) ;  /* 0xffffffe400988947 */ /* 0x000fea000383ffff */
[----:B------:R-:W-:Y:S05]  /*1c50*/  EXIT ;  /* 0x000000000000794d */ /* 0x000fea0003800000 */
.L_x_2232:
[----:B------:R-:W3:Y:S01]  /*1c60*/  S2R R0, SR_TID.X ;  /* 0x0000000000007919 */ /* 0x000ee20000002100 */
[----:B------:R-:W4:Y:S01]  /*1c70*/  LDCU UR12, c[0x0][0xf14] ;  /* 0x0001e280ff0c77ac */ /* 0x000f220008000800 */
[----:B------:R-:W0:Y:S01]  /*1c80*/  LDCU UR13, c[0x0][0xf18] ;  /* 0x0001e300ff0d77ac */ /* 0x000e220008000800 */
[----:B------:R-:W0:Y:S01]  /*1c90*/  LDCU UR10, c[0x0][0xf20] ;  /* 0x0001e400ff0a77ac */ /* 0x000e220008000800 */
[----:B------:R-:W-:-:S05]  /*1ca0*/  UMOV UR4, URZ ;  /* 0x000000ff00047c82 */ /* 0x000fca0008000000 */
.L_x_2322:
[----:B-123--:R-:W-:Y:S02]  /*1cb0*/  IADD3 R21, PT, PT, R0, UR4, RZ ;  /* 0x0000000400157c10 */ /* 0x00efe4000fffe0ff */
[----:B0-----:R-:W-:Y:S01]  /*1cc0*/  CS2R R30, SRZ ;  /* 0x00000000001e7805 */ /* 0x001fe2000001ff00 */
[----:B------:R-:W-:Y:S01]  /*1cd0*/  HFMA2 R14, -RZ, RZ, 0, 0 ;  /* 0x00000000ff0e7431 */ /* 0x000fe200000001ff */
[C---:B------:R-:W-:Y:S01]  /*1ce0*/  ISETP.GE.AND P3, PT, R21.reuse, R6, PT ;  /* 0x000000061500720c */ /* 0x040fe20003f66270 */
[----:B-1----:R-:W-:-:S05]  /*1cf0*/  VIADD R19, R21, UR5 ;  /* 0x0000000515137c36 */ /* 0x002fca0008000000 */
[C---:B------:R-:W-:Y:S02]  /*1d00*/  ISETP.GE.AND P2, PT, R19.reuse, R6, PT ;  /* 0x000000061300720c */ /* 0x040fe40003f46270 */
[----:B------:R-:W-:-:S04]  /*1d10*/  IADD3 R17, PT, PT, R19, UR5, RZ ;  /* 0x0000000513117c10 */ /* 0x000fc8000fffe0ff */
[----:B------:R-:W-:Y:S01]  /*1d20*/  IADD3 R15, PT, PT, R17, UR5, RZ ;  /* 0x00000005110f7c10 */ /* 0x000fe2000fffe0ff */
[----:B------:R-:W-:Y:S01]  /*1d30*/  @!P3 IMAD.WIDE R8, R21, 0x4, R26 ;  /* 0x000000041508b825 */ /* 0x000fe200078e021a */
[----:B------:R-:W-:Y:S02]  /*1d40*/  @!P3 IADD3 R12, P0, PT, R4, R21, RZ ;  /* 0x00000015040cb210 */ /* 0x000fe40007f1e0ff */
[-C--:B------:R-:W-:Y:S01]  /*1d50*/  ISETP.GE.AND P1, PT, R17, R6.reuse, PT ;  /* 0x000000061100720c */ /* 0x080fe20003f26270 */
[C---:B------:R-:W-:Y:S01]  /*1d60*/  @!P3 IMAD.WIDE R10, R21.reuse, 0x4, R22 ;  /* 0x00000004150ab825 */ /* 0x040fe200078e0216 */
[----:B------:R-:W-:Y:S01]  /*1d70*/  @!P3 LEA.HI.X.SX32 R13, R21, R5, 0x1, P0 ;  /* 0x00000005150db211 */ /* 0x000fe200000f0eff */
[----:B--2---:R1:W0:Y:S01]  /*1d80*/  @!P3 LDG.E R30, desc[UR16][R8.64] ;  /* 0x00000010081eb981 */ /* 0x004222000c1e1900 */
[----:B------:R-:W-:Y:S02]  /*1d90*/  ISETP.GE.AND P0, PT, R15, R6, PT ;  /* 0x000000060f00720c */ /* 0x000fe40003f06270 */
[----:B------:R-:W-:Y:S01]  /*1da0*/  @!P3 LEA R28, P4, R12, UR8, 0x1 ;  /* 0x000000080c1cbc11 */ /* 0x000fe2000f8808ff */
[----:B------:R2:W3:Y:S01]  /*1db0*/  @!P3 LDG.E R14, desc[UR16][R10.64] ;  /* 0x000000100a0eb981 */ /* 0x0004e2000c1e1900 */
[----:B------:R-:W-:Y:S01]  /*1dc0*/  @!P2 IADD3 R7, P5, PT, R4, R19, RZ ;  /* 0x000000130407a210 */ /* 0x000fe20007fbe0ff */
[----:B------:R-:W-:Y:S01]  /*1dd0*/  @!P2 IMAD.WIDE R2, R19, 0x4, R26 ;  /* 0x000000041302a825 */ /* 0x000fe200078e021a */
[----:B------:R-:W-:-:S03]  /*1de0*/  @!P3 LEA.HI.X R29, R12, UR9, R13, 0x1, P4 ;  /* 0x000000090c1dbc11 */ /* 0x000fc6000a0f0c0d */
[----:B------:R-:W-:Y:S01]  /*1df0*/  HFMA2 R18, -RZ, RZ, 0, 0 ;  /* 0x00000000ff127431 */ /* 0x000fe200000001ff */
[----:B------:R-:W-:Y:S02]  /*1e00*/  @!P2 LEA R12, P4, R7, UR8, 0x1 ;  /* 0x00000008070cac11 */ /* 0x000fe4000f8808ff */
[----:B------:R-:W-:Y:S01]  /*1e10*/  MOV R20, RZ ;  /* 0x000000ff00147202 */ /* 0x000fe20000000f00 */
[----:B------:R5:W4:Y:S01]  /*1e20*/  @!P3 LDG.E.U16 R37, desc[UR16][R28.64] ;  /* 0x000000101c25b981 */ /* 0x000b22000c1e1500 */
[----:B-1----:R-:W-:Y:S02]  /*1e30*/  @!P2 LEA.HI.X.SX32 R8, R19, R5, 0x1, P5 ;  /* 0x000000051308a211 */ /* 0x002fe400028f0eff */
[----:B------:R-:W-:Y:S02]  /*1e40*/  CS2R R40, SRZ ;  /* 0x0000000000287805 */ /* 0x000fe4000001ff00 */
[C---:B------:R-:W-:Y:S01]  /*1e50*/  @!P1 IADD3 R9, P5, PT, R4.reuse, R17, RZ ;  /* 0x0000001104099210 */ /* 0x040fe20007fbe0ff */
[----:B------:R-:W-:Y:S01]  /*1e60*/  @!P1 IMAD.WIDE R32, R17, 0x4, R26 ;  /* 0x0000000411209825 */ /* 0x000fe200078e021a */
[----:B------:R-:W-:Y:S01]  /*1e70*/  @!P2 LEA.HI.X R13, R7, UR9, R8, 0x1, P4 ;  /* 0x00000009070dac11 */ /* 0x000fe2000a0f0c08 */
[----:B------:R1:W3:Y:S01]  /*1e80*/  @!P2 LDG.E R20, desc[UR16][R2.64] ;  /* 0x000000100214a981 */ /* 0x0002e2000c1e1900 */
[----:B------:R-:W-:-:S02]  /*1e90*/  @!P0 IADD3 R7, P4, PT, R4, R15, RZ ;  /* 0x0000000f04078210 */ /* 0x000fc40007f9e0ff */
[-C--:B------:R-:W-:Y:S01]  /*1ea0*/  @!P1 LEA.HI.X.SX32 R34, R17, R5.reuse, 0x1, P5 ;  /* 0x0000000511229211 */ /* 0x080fe200028f0eff */
[----:B------:R-:W3:Y:S01]  /*1eb0*/  @!P2 LDG.E.U16 R39, desc[UR16][R12.64] ;  /* 0x000000100c27a981 */ /* 0x000ee2000c1e1500 */
[----:B--2---:R-:W-:Y:S02]  /*1ec0*/  @!P1 LEA R10, P5, R9, UR8, 0x1 ;  /* 0x00000008090a9c11 */ /* 0x004fe4000f8a08ff */
[----:B------:R-:W-:Y:S01]  /*1ed0*/  @!P0 LEA.HI.X.SX32 R16, R15, R5, 0x1, P4 ;  /* 0x000000050f108211 */ /* 0x000fe200020f0eff */
[----:B-----5:R-:W-:Y:S01]  /*1ee0*/  @!P2 IMAD.WIDE R28, R19, 0x4, R22 ;  /* 0x00000004131ca825 */ /* 0x020fe200078e0216 */
[----:B------:R-:W-:Y:S01]  /*1ef0*/  @!P0 LEA R8, P4, R7, UR8, 0x1 ;  /* 0x0000000807088c11 */ /* 0x000fe2000f8808ff */
[----:B------:R2:W5:Y:S01]  /*1f00*/  @!P1 LDG.E R18, desc[UR16][R32.64] ;  /* 0x0000001020129981 */ /* 0x000562000c1e1900 */
[----:B------:R-:W-:Y:S02]  /*1f10*/  @!P1 LEA.HI.X R11, R9, UR9, R34, 0x1, P5 ;  /* 0x00000009090b9c11 */ /* 0x000fe4000a8f0c22 */
[----:B------:R-:W-:Y:S01]  /*1f20*/  @!P0 LEA.HI.X R9, R7, UR9, R16, 0x1, P4 ;  /* 0x0000000907098c11 */ /* 0x000fe2000a0f0c10 */
[----:B-1----:R-:W-:Y:S01]  /*1f30*/  @!P0 IMAD.WIDE R2, R15, 0x4, R26 ;  /* 0x000000040f028825 */ /* 0x002fe200078e021a */
[----:B------:R-:W-:Y:S01]  /*1f40*/  MOV R16, RZ ;  /* 0x000000ff00107202 */ /* 0x000fe20000000f00 */
[----:B------:R-:W5:Y:S04]  /*1f50*/  @!P1 LDG.E.U16 R36, desc[UR16][R10.64] ;  /* 0x000000100a249981 */ /* 0x000f68000c1e1500 */
[----:B------:R-:W5:Y:S04]  /*1f60*/  @!P0 LDG.E.U16 R38, desc[UR16][R8.64] ;  /* 0x0000001008268981 */ /* 0x000f68000c1e1500 */
[----:B------:R1:W5:Y:S01]  /*1f70*/  @!P2 LDG.E R40, desc[UR16][R28.64] ;  /* 0x000000101c28a981 */ /* 0x000362000c1e1900 */
[----:B------:R-:W-:-:S03]  /*1f80*/  HFMA2 R7, -RZ, RZ, 0, 0 ;  /* 0x00000000ff077431 */ /* 0x000fc600000001ff */
[----:B------:R1:W5:Y:S01]  /*1f90*/  @!P0 LDG.E R16, desc[UR16][R2.64] ;  /* 0x0000001002108981 */ /* 0x000362000c1e1900 */
[--C-:B------:R-:W-:Y:S01]  /*1fa0*/  @!P0 IMAD.WIDE R34, R15, 0x4, R22.reuse ;  /* 0x000000040f228825 */ /* 0x100fe200078e0216 */
[----:B------:R-:W-:Y:S02]  /*1fb0*/  MOV R44, RZ ;  /* 0x000000ff002c7202 */ /* 0x000fe40000000f00 */
[----:B------:R-:W-:Y:S01]  /*1fc0*/  CS2R R42, SRZ ;  /* 0x00000000002a7805 */ /* 0x000fe2000001ff00 */
[----:B--2---:R-:W-:Y:S01]  /*1fd0*/  @!P1 IMAD.WIDE R32, R17, 0x4, R22 ;  /* 0x0000000411209825 */ /* 0x004fe200078e0216 */
[----:B-1----:R-:W1:Y:S01]  /*1fe0*/  LDC R29, c[0x0][0xf04] ;  /* 0x0003c100ff1d7b82 */ /* 0x002e620000000800 */
[----:B------:R2:W5:Y:S02]  /*1ff0*/  @!P0 LDG.E R7, desc[UR16][R34.64] ;  /* 0x0000001022078981 */ /* 0x000564000c1e1900 */
[--C-:B------:R-:W-:Y:S02]  /*2000*/  @!P2 IMAD.WIDE R8, R19, 0x4, R24.reuse ;  /* 0x000000041308a825 */ /* 0x100fe400078e0218 */
[----:B------:R2:W5:Y:S02]  /*2010*/  @!P1 LDG.E R31, desc[UR16][R32.64] ;  /* 0x00000010201f9981 */ /* 0x000564000c1e1900 */
[--C-:B------:R-:W-:Y:S01]  /*2020*/  @!P3 IMAD.WIDE R2, R21, 0x4, R24.reuse ;  /* 0x000000041502b825 */ /* 0x100fe200078e0218 */
[----:B------:R-:W1:Y:S01]  /*2030*/  LDC R28, c[0x0][0xf08] ;  /* 0x0003c200ff1c7b82 */ /* 0x000e620000000800 */
[----:B------:R-:W5:Y:S02]  /*2040*/  @!P2 LDG.E R43, desc[UR16][R8.64] ;  /* 0x00000010082ba981 */ /* 0x000f64000c1e1900 */
[----:B------:R-:W-:-:S02]  /*2050*/  @!P1 IMAD.WIDE R10, R17, 0x4, R24 ;  /* 0x00000004110a9825 */ /* 0x000fc400078e0218 */
[----:B------:R0:W5:Y:S02]  /*2060*/  @!P3 LDG.E R44, desc[UR16][R2.64] ;  /* 0x00000010022cb981 */ /* 0x000164000c1e1900 */
[----:B------:R-:W-:Y:S02]  /*2070*/  @!P0 IMAD.WIDE R12, R15, 0x4, R24 ;  /* 0x000000040f0c8825 */ /* 0x000fe400078e0218 */
[----:B------:R-:W5:Y:S04]  /*2080*/  @!P1 LDG.E R42, desc[UR16][R10.64] ;  /* 0x000000100a2a9981 */ /* 0x000f68000c1e1900 */
[----:B------:R3:W5:Y:S01]  /*2090*/  @!P0 LDG.E R41, desc[UR16][R12.64] ;  /* 0x000000100c298981 */ /* 0x000762000c1e1900 */
[----:B--2---:R-:W-:Y:S02]  /*20a0*/  HFMA2 R35, -RZ, RZ, 0, 0 ;  /* 0x00000000ff237431 */ /* 0x004fe400000001ff */
[----:B------:R-:W-:-:S02]  /*20b0*/  IMAD.MOV.U32 R33, RZ, RZ, RZ ;  /* 0x000000ffff217224 */ /* 0x000fc400078e00ff */
[----:B-1----:R-:W-:Y:S01]  /*20c0*/  FADD R32, -R29, 1 ;  /* 0x3f8000001d207421 */ /* 0x002fe20000000100 */
[----:B------:R-:W-:Y:S01]  /*20d0*/  FADD R34, -R28, 1 ;  /* 0x3f8000001c227421 */ /* 0x000fe20000000100 */
[----:B------:R-:W-:Y:S01]  /*20e0*/  BSSY.RECONVERGENT B2, `(.L_x_2278) ;  /* 0x000006a000027945 */ /* 0x000fe20003800200 */
[----:B----4-:R-:W-:-:S05]  /*20f0*/  @!P3 SHF.L.U32 R33, R37, 0x10, RZ ;  /* 0x000000102521b819 */ /* 0x010fca00000006ff */
[----:B0-----:R-:W-:Y:S01]  /*2100*/  FFMA R2, R30, UR10, R33 ;  /* 0x0000000a1e027c23 */ /* 0x001fe20008000021 */
[----:B------:R-:W-:Y:S01]  /*2110*/  HFMA2 R33, -RZ, RZ, 0, 0 ;  /* 0x00000000ff217431 */ /* 0x000fe200000001ff */
[----:B---3--:R-:W-:Y:S02]  /*2120*/  @!P2 SHF.L.U32 R35, R39, 0x10, RZ ;  /* 0x000000102723a819 */ /* 0x008fe400000006ff */
[----:B------:R-:W-:Y:S01]  /*2130*/  FMUL R9, R32, R2 ;  /* 0x0000000220097220 */ /* 0x000fe20000400000 */
[----:B------:R-:W-:Y:S02]  /*2140*/  MOV R37, RZ ;  /* 0x000000ff00257202 */ /* 0x000fe40000000f00 */
[----:B------:R-:W-:-:S04]  /*2150*/  FFMA R3, R20, UR10, R35 ;  /* 0x0000000a14037c23 */ /* 0x000fc80008000023 */
[----:B------:R-:W-:Y:S01]  /*2160*/  FMUL R13, R32, R3 ;  /* 0x00000003200d7220 */ /* 0x000fe20000400000 */
[----:B-----5:R-:W-:Y:S02]  /*2170*/  @!P1 SHF.L.U32 R37, R36, 0x10, RZ ;  /* 0x0000001024259819 */ /* 0x020fe400000006ff */
[----:B------:R-:W-:Y:S01]  /*2180*/  @!P0 SHF.L.U32 R33, R38, 0x10, RZ ;  /* 0x0000001026218819 */ /* 0x000fe200000006ff */
[-C--:B------:R-:W-:Y:S01]  /*2190*/  FFMA R14, R14, R29.reuse, R9 ;  /* 0x0000001d0e0e7223 */ /* 0x080fe20000000009 */
[----:B------:R-:W-:Y:S01]  /*21a0*/  ISETP.GE.AND P0, PT, R21, R6, PT ;  /* 0x000000061500720c */ /* 0x000fe20003f06270 */
[----:B------:R-:W-:Y:S01]  /*21b0*/  FFMA R9, R18, UR10, R37 ;  /* 0x0000000a12097c23 */ /* 0x000fe20008000025 */
[----:B------:R-:W-:Y:S01]  /*21c0*/  FFMA R12, R40, R29, R13 ;  /* 0x0000001d280c7223 */ /* 0x000fe2000000000d */
[----:B------:R-:W-:Y:S01]  /*21d0*/  FMUL R13, R34, R2 ;  /* 0x00000002220d7220 */ /* 0x000fe20000400000 */
[----:B------:R-:W-:Y:S01]  /*21e0*/  FFMA R11, R16, UR10, R33 ;  /* 0x0000000a100b7c23 */ /* 0x000fe20008000021 */
[----:B------:R-:W-:-:S02]  /*21f0*/  FMUL R10, R32, R9 ;  /* 0x00000009200a7220 */ /* 0x000fc40000400000 */
[----:B------:R-:W-:Y:S01]  /*2200*/  FMUL R13, R2, R13 ;  /* 0x0000000d020d7220 */ /* 0x000fe20000400000 */
[----:B------:R-:W-:Y:S01]  /*2210*/  FMUL R2, R34, R9 ;  /* 0x0000000922027220 */ /* 0x000fe20000400000 */
[----:B------:R-:W-:Y:S01]  /*2220*/  FMUL R8, R32, R11 ;  /* 0x0000000b20087220 */ /* 0x000fe20000400000 */
[C---:B------:R-:W-:Y:S01]  /*2230*/  FMUL R32, R34.reuse, R3 ;  /* 0x0000000322207220 */ /* 0x040fe20000400000 */
[----:B------:R-:W-:Y:S01]  /*2240*/  FMUL R34, R34, R11 ;  /* 0x0000000b22227220 */ /* 0x000fe20000400000 */
[----:B------:R-:W-:Y:S02]  /*2250*/  FMUL R9, R9, R2 ;  /* 0x0000000209097220 */ /* 0x000fe40000400000 */
[----:B------:R-:W-:Y:S01]  /*2260*/  FMUL R32, R3, R32 ;  /* 0x0000002003207220 */ /* 0x000fe20000400000 */
[----:B------:R-:W-:Y:S01]  /*2270*/  FMUL R34, R11, R34 ;  /* 0x000000220b227220 */ /* 0x000fe20000400000 */
[-C--:B------:R-:W-:Y:S01]  /*2280*/  FFMA R8, R7, R29.reuse, R8 ;  /* 0x0000001d07087223 */ /* 0x080fe20000000008 */
        /* <DEDUP_REMOVED lines=20> */
[----:B------:R-:W-:Y:S05]  /*23d0*/  CALL.REL.NOINC `($__internal_55_$__cuda_sm3x_div_rn_noftz_f32_slowpath) ;  /* 0x0000001000ec7944 */ /* 0x000fea0003c00000 */
.L_x_2281:
[----:B------:R-:W-:Y:S05]  /*23e0*/  BSYNC.RECONVERGENT B3 ;  /* 0x0000000000037941 */ /* 0x000fea0003800200 */
.L_x_2280:
        /* <DEDUP_REMOVED lines=8> */
.L_x_2283:
[C---:B-1----:R-:W-:Y:S01]  /*2470*/  FMUL.FTZ R34, R2.reuse, R3 ;  /* 0x0000000302227220 */ /* 0x042fe20000410000 */
[----:B------:R-:W-:-:S03]  /*2480*/  FMUL.FTZ R2, R2, 0.5 ;  /* 0x3f00000002027820 */ /* 0x000fc60000410000 */
[----:B------:R-:W-:-:S04]  /*2490*/  FFMA R3, -R34, R34, R3 ;  /* 0x0000002222037223 */ /* 0x000fc80000000103 */
[----:B------:R-:W-:-:S07]  /*24a0*/  FFMA R34, R3, R2, R34 ;  /* 0x0000000203227223 */ /* 0x000fce0000000022 */
.L_x_2284:
[----:B------:R-:W-:Y:S05]  /*24b0*/  BSYNC.RECONVERGENT B0 ;  /* 0x0000000000007941 */ /* 0x000fea0003800200 */
.L_x_2282:
        /* <DEDUP_REMOVED lines=17> */
.L_x_2286:
[----:B------:R-:W-:Y:S05]  /*25d0*/  BSYNC.RECONVERGENT B3 ;  /* 0x0000000000037941 */ /* 0x000fea0003800200 */
.L_x_2285:
        /* <DEDUP_REMOVED lines=12> */
.L_x_2288:
[----:B------:R-:W-:Y:S05]  /*26a0*/  BSYNC.RECONVERGENT B3 ;  /* 0x0000000000037941 */ /* 0x000fea0003800200 */
.L_x_2287:
[----:B------:R-:W-:Y:S01]  /*26b0*/  IADD3 R31, P0, PT, R4, R21, RZ ;  /* 0x00000015041f7210 */ /* 0x000fe20007f1e0ff */
[----:B------:R-:W-:Y:S01]  /*26c0*/  FFMA R35, -R3, UR13, R30 ;  /* 0x0000000d03237c23 */ /* 0x000fe2000800011e */
[C---:B------:R-:W-:Y:S02]  /*26d0*/  IMAD.WIDE R28, R21.reuse, 0x4, R26 ;  /* 0x00000004151c7825 */ /* 0x040fe400078e021a */
[----:B------:R-:W-:Y:S02]  /*26e0*/  LEA.HI.X.SX32 R36, R21, R5, 0x1, P0 ;  /* 0x0000000515247211 */ /* 0x000fe400000f0eff */
[----:B------:R-:W-:Y:S01]  /*26f0*/  LEA R30, P0, R31, UR6, 0x1 ;  /* 0x000000061f1e7c11 */ /* 0x000fe2000f8008ff */
[----:B------:R-:W-:Y:S01]  /*2700*/  IMAD.WIDE R2, R21, 0x4, R22 ;  /* 0x0000000415027825 */ /* 0x000fe200078e0216 */
[----:B------:R-:W-:Y:S01]  /*2710*/  F2FP.BF16.F32.PACK_AB R34, RZ, R35 ;  /* 0x00000023ff22723e */ /* 0x000fe200000010ff */
[----:B------:R0:W-:Y:S01]  /*2720*/  STG.E desc[UR16][R28.64], R35 ;  /* 0x000000231c007986 */ /* 0x0001e2000c101910 */
[----:B------:R-:W-:Y:S01]  /*2730*/  LEA.HI.X R31, R31, UR7, R36, 0x1, P0 ;  /* 0x000000071f1f7c11 */ /* 0x000fe200080f0c24 */
[----:B------:R-:W-:-:S02]  /*2740*/  IMAD.WIDE R32, R21, 0x4, R24 ;  /* 0x0000000415207825 */ /* 0x000fc400078e0218 */
[----:B------:R0:W-:Y:S04]  /*2750*/  STG.E desc[UR16][R2.64], R14 ;  /* 0x0000000e02007986 */ /* 0x0001e8000c101910 */
[----:B------:R0:W-:Y:S04]  /*2760*/  STG.E desc[UR16][R32.64], R13 ;  /* 0x0000000d20007986 */ /* 0x0001e8000c101910 */
[----:B------:R0:W-:Y:S02]  /*2770*/  STG.E.U16 desc[UR16][R30.64], R34 ;  /* 0x000000221e007986 */ /* 0x0001e4000c101510 */
.L_x_2279:
[----:B------:R-:W-:Y:S05]  /*2780*/  BSYNC.RECONVERGENT B2 ;  /* 0x0000000000027941 */ /* 0x000fea0003800200 */
.L_x_2278:
[----:B------:R-:W-:Y:S01]  /*2790*/  ISETP.GE.AND P0, PT, R19, R6, PT ;  /* 0x000000061300720c */ /* 0x000fe20003f06270 */
        /* <DEDUP_REMOVED lines=17> */
.L_x_2292:
[----:B------:R-:W-:Y:S05]  /*28b0*/  BSYNC.RECONVERGENT B3 ;  /* 0x0000000000037941 */ /* 0x000fea0003800200 */
.L_x_2291:
        /* <DEDUP_REMOVED lines=8> */
.L_x_2294:
[C---:B-1----:R-:W-:Y:S01]  /*2940*/  FMUL.FTZ R34, R2.reuse, R3 ;  /* 0x0000000302227220 */ /* 0x042fe20000410000 */
[----:B------:R-:W-:-:S03]  /*2950*/  FMUL.FTZ R2, R2, 0.5 ;  /* 0x3f00000002027820 */ /* 0x000fc60000410000 */
[----:B------:R-:W-:-:S04]  /*2960*/  FFMA R3, -R34, R34, R3 ;  /* 0x0000002222037223 */ /* 0x000fc80000000103 */
[----:B------:R-:W-:-:S07]  /*2970*/  FFMA R34, R3, R2, R34 ;  /* 0x0000000203227223 */ /* 0x000fce0000000022 */
.L_x_2295:
[----:B------:R-:W-:Y:S05]  /*2980*/  BSYNC.RECONVERGENT B0 ;  /* 0x0000000000007941 */ /* 0x000fea0003800200 */
.L_x_2293:
        /* <DEDUP_REMOVED lines=15> */
[----:B------:R-:W-:Y:S05]  /*2a80*/  CALL.REL.NOINC `($__internal_55_$__cuda_sm3x_div_rn_noftz_f32_slowpath) ;  /* 0x0000000c00407944 */ /* 0x000fea0003c00000 */
[----:B------:R-:W-:-:S07]  /*2a90*/  MOV R40, R3 ;  /* 0x0000000300287202 */ /* 0x000fce0000000f00 */
.L_x_2297:
[----:B------:R-:W-:Y:S05]  /*2aa0*/  BSYNC.RECONVERGENT B3 ;  /* 0x0000000000037941 */ /* 0x000fea0003800200 */
.L_x_2296:
        /* <DEDUP_REMOVED lines=12> */
.L_x_2299:
[----:B------:R-:W-:Y:S05]  /*2b70*/  BSYNC.RECONVERGENT B3 ;  /* 0x0000000000037941 */ /* 0x000fea0003800200 */
.L_x_2298:
[----:B------:R-:W-:Y:S01]  /*2b80*/  FFMA R13, -R3, UR13, R20 ;  /* 0x0000000d030d7c23 */ /* 0x000fe20008000114 */
[----:B------:R-:W-:Y:S01]  /*2b90*/  IADD3 R3, P0, PT, R4, R19, RZ ;  /* 0x0000001304037210 */ /* 0x000fe20007f1e0ff */
[----:B------:R-:W-:-:S03]  /*2ba0*/  IMAD.WIDE R20, R19, 0x4, R26 ;  /* 0x0000000413147825 */ /* 0x000fc600078e021a */
[C---:B------:R-:W-:Y:S01]  /*2bb0*/  LEA.HI.X.SX32 R32, R19.reuse, R5, 0x1, P0 ;  /* 0x0000000513207211 */ /* 0x040fe200000f0eff */
[----:B------:R-:W-:Y:S01]  /*2bc0*/  IMAD.WIDE R28, R19, 0x4, R22 ;  /* 0x00000004131c7825 */ /* 0x000fe200078e0216 */
[----:B------:R-:W-:Y:S01]  /*2bd0*/  LEA R2, P0, R3, UR6, 0x1 ;  /* 0x0000000603027c11 */ /* 0x000fe2000f8008ff */
[----:B------:R1:W-:Y:S01]  /*2be0*/  STG.E desc[UR16][R20.64], R13 ;  /* 0x0000000d14007986 */ /* 0x0003e2000c101910 */
[----:B------:R-:W-:Y:S01]  /*2bf0*/  F2FP.BF16.F32.PACK_AB R14, RZ, R13 ;  /* 0x0000000dff0e723e */ /* 0x000fe200000010ff */
[----:B------:R-:W-:Y:S01]  /*2c00*/  IMAD.WIDE R30, R19, 0x4, R24 ;  /* 0x00000004131e7825 */ /* 0x000fe200078e0218 */
[----:B------:R-:W-:Y:S01]  /*2c10*/  LEA.HI.X R3, R3, UR7, R32, 0x1, P0 ;  /* 0x0000000703037c11 */ /* 0x000fe200080f0c20 */
[----:B------:R1:W-:Y:S04]  /*2c20*/  STG.E desc[UR16][R28.64], R12 ;  /* 0x0000000c1c007986 */ /* 0x0003e8000c101910 */
[----:B------:R1:W-:Y:S04]  /*2c30*/  STG.E desc[UR16][R30.64], R11 ;  /* 0x0000000b1e007986 */ /* 0x0003e8000c101910 */
[----:B------:R1:W-:Y:S02]  /*2c40*/  STG.E.U16 desc[UR16][R2.64], R14 ;  /* 0x0000000e02007986 */ /* 0x0003e4000c101510 */
.L_x_2290:
[----:B------:R-:W-:Y:S05]  /*2c50*/  BSYNC.RECONVERGENT B2 ;  /* 0x0000000000027941 */ /* 0x000fea0003800200 */
.L_x_2289:
[----:B------:R-:W-:Y:S01]  /*2c60*/  ISETP.GE.AND P0, PT, R17, R6, PT ;  /* 0x000000061100720c */ /* 0x000fe20003f06270 */
[----:B------:R-:W-:-:S12]  /*2c70*/  BSSY.RECONVERGENT B2, `(.L_x_2300) ;  /* 0x000004b000027945 */ /* 0x000fd80003800200 */
[----:B------:R-:W-:Y:S05]  /*2c80*/  @P0 BRA `(.L_x_2301) ;  /* 0x0000000400240947 */ /* 0x000fea0003800000 */
[----:B01----:R-:W0:Y:S01]  /*2c90*/  LDC R14, c[0x0][0xf10] ;  /* 0x0003c400ff0e7b82 */ /* 0x003e220000000800 */
        /* <DEDUP_REMOVED lines=14> */
.L_x_2303:
[----:B------:R-:W-:Y:S05]  /*2d80*/  BSYNC.RECONVERGENT B3 ;  /* 0x0000000000037941 */ /* 0x000fea0003800200 */
.L_x_2302:
        /* <DEDUP_REMOVED lines=8> */
.L_x_2305:
[C---:B-1----:R-:W-:Y:S01]  /*2e10*/  FMUL.FTZ R34, R2.reuse, R3 ;  /* 0x0000000302227220 */ /* 0x042fe20000410000 */
[----:B------:R-:W-:-:S03]  /*2e20*/  FMUL.FTZ R2, R2, 0.5 ;  /* 0x3f00000002027820 */ /* 0x000fc60000410000 */
[----:B------:R-:W-:-:S04]  /*2e30*/  FFMA R3, -R34, R34, R3 ;  /* 0x0000002222037223 */ /* 0x000fc80000000103 */
[----:B------:R-:W-:-:S07]  /*2e40*/  FFMA R34, R3, R2, R34 ;  /* 0x0000000203227223 */ /* 0x000fce0000000022 */
.L_x_2306:
[----:B------:R-:W-:Y:S05]  /*2e50*/  BSYNC.RECONVERGENT B0 ;  /* 0x0000000000007941 */ /* 0x000fea0003800200 */
.L_x_2304:
        /* <DEDUP_REMOVED lines=16> */
[----:B------:R-:W-:-:S07]  /*2f60*/  IMAD.MOV.U32 R40, RZ, RZ, R3 ;  /* 0x000000ffff287224 */ /* 0x000fce00078e0003 */
.L_x_2308:
[----:B------:R-:W-:Y:S05]  /*2f70*/  BSYNC.RECONVERGENT B3 ;  /* 0x0000000000037941 */ /* 0x000fea0003800200 */
.L_x_2307:
        /* <DEDUP_REMOVED lines=12> */
.L_x_2310:
[----:B------:R-:W-:Y:S05]  /*3040*/  BSYNC.RECONVERGENT B3 ;  /* 0x0000000000037941 */ /* 0x000fea0003800200 */
.L_x_2309:
        /* <DEDUP_REMOVED lines=13> */
.L_x_2301:
[----:B------:R-:W-:Y:S05]  /*3120*/  BSYNC.RECONVERGENT B2 ;  /* 0x0000000000027941 */ /* 0x000fea0003800200 */
.L_x_2300:
[----:B------:R-:W-:Y:S01]  /*3130*/  ISETP.GE.AND P0, PT, R15, R6, PT ;  /* 0x000000060f00720c */ /* 0x000fe20003f06270 */
[----:B------:R-:W-:-:S12]  /*3140*/  BSSY.RECONVERGENT B2, `(.L_x_2311) ;  /* 0x000004b000027945 */ /* 0x000fd80003800200 */
[----:B------:R-:W-:Y:S05]  /*3150*/  @P0 BRA `(.L_x_2312) ;  /* 0x0000000400240947 */ /* 0x000fea0003800000 */
[----:B-12---:R-:W0:Y:S01]  /*3160*/  LDC R12, c[0x0][0xf10] ;  /* 0x0003c400ff0c7b82 */ /* 0x006e220000000800 */
        /* <DEDUP_REMOVED lines=14> */
.L_x_2314:
[----:B------:R-:W-:Y:S05]  /*3250*/  BSYNC.RECONVERGENT B3 ;  /* 0x0000000000037941 */ /* 0x000fea0003800200 */
.L_x_2313:
        /* <DEDUP_REMOVED lines=8> */
.L_x_2316:
[C---:B-1----:R-:W-:Y:S01]  /*32e0*/  FMUL.FTZ R34, R2.reuse, R3 ;  /* 0x0000000302227220 */ /* 0x042fe20000410000 */
[----:B------:R-:W-:-:S03]  /*32f0*/  FMUL.FTZ R2, R2, 0.5 ;  /* 0x3f00000002027820 */ /* 0x000fc60000410000 */
[----:B------:R-:W-:-:S04]  /*3300*/  FFMA R3, -R34, R34, R3 ;  /* 0x0000002222037223 */ /* 0x000fc80000000103 */
[----:B------:R-:W-:-:S07]  /*3310*/  FFMA R34, R3, R2, R34 ;  /* 0x0000000203227223 */ /* 0x000fce0000000022 */
.L_x_2317:
[----:B------:R-:W-:Y:S05]  /*3320*/  BSYNC.RECONVERGENT B0 ;  /* 0x0000000000007941 */ /* 0x000fea0003800200 */
.L_x_2315:
        /* <DEDUP_REMOVED lines=17> */
.L_x_2319:
[----:B------:R-:W-:Y:S05]  /*3440*/  BSYNC.RECONVERGENT B3 ;  /* 0x0000000000037941 */ /* 0x000fea0003800200 */
.L_x_2318:
        /* <DEDUP_REMOVED lines=12> */
.L_x_2321:
[----:B------:R-:W-:Y:S05]  /*3510*/  BSYNC.RECONVERGENT B3 ;  /* 0x0000000000037941 */ /* 0x000fea0003800200 */
.L_x_2320:
        /* <DEDUP_REMOVED lines=13> */
.L_x_2312:
[----:B------:R-:W-:Y:S05]  /*35f0*/  BSYNC.RECONVERGENT B2 ;  /* 0x0000000000027941 */ /* 0x000fea0003800200 */
.L_x_2311:
[----:B------:R-:W-:-:S06]  /*3600*/  ULEA UR4, UR5, UR4, 0x2 ;  /* 0x0000000405047291 */ /* 0x000fcc000f8e10ff */
[----:B------:R-:W-:-:S13]  /*3610*/  ISETP.LE.AND P0, PT, R6, UR4, PT ;  /* 0x0000000406007c0c */ /* 0x000fda000bf03270 */
[----:B------:R-:W-:Y:S05]  /*3620*/  @!P0 BRA `(.L_x_2322) ;  /* 0xffffffe400a08947 */ /* 0x000fea000383ffff */
[----:B------:R-:W-:Y:S05]  /*3630*/  EXIT ;  /* 0x000000000000794d */ /* 0x000fea0003800000 */
        .weak           $__internal_54_$__cuda_sm20_sqrt_rn_f32_slowpath
        .type           $__internal_54_$__cuda_sm20_sqrt_rn_f32_slowpath,@function
        .size           $__internal_54_$__cuda_sm20_sqrt_rn_f32_slowpath,($__internal_55_$__cuda_sm3x_div_rn_noftz_f32_slowpath - $__internal_54_$__cuda_sm20_sqrt_rn_f32_slowpath)
$__internal_54_$__cuda_sm20_sqrt_rn_f32_slowpath:
        /* <DEDUP_REMOVED lines=19> */
.L_x_2323:
[----:B------:R-:W-:-:S04]  /*3770*/  HFMA2 R29, -RZ, RZ, 0, 0 ;  /* 0x00000000ff1d7431 */ /* 0x000fc800000001ff */
[----:B------:R-:W-:Y:S05]  /*3780*/  RET.REL.NODEC R28 `(_Z25multi_tensor_apply_kernelI18TensorListMetadataILi5ELb0EEN18transformer_engine17multi_tensor_adam17AdamFunctorMasterI13__nv_bfloat16S5_fiEEJffffffNS3_10adamMode_tEfEEvlPViT_T0_DpT1_) ;  /* 0xffffffc81c1c7950 */ /* 0x000fea0003c3ffff */
        .weak           $__internal_55_$__cuda_sm3x_div_rn_noftz_f32_slowpath
        .type           $__internal_55_$__cuda_sm3x_div_rn_noftz_f32_slowpath,@function
        .size           $__internal_55_$__cuda_sm3x_div_rn_noftz_f32_slowpath,(.L_x_5923 - $__internal_55_$__cuda_sm3x_div_rn_noftz_f32_slowpath)
$__internal_55_$__cuda_sm3x_div_rn_noftz_f32_slowpath:
        /* <DEDUP_REMOVED lines=34> */
.L_x_2325:
[----:B------:R-:W-:Y:S01]  /*39b0*/  LEA R3, R36, 0xc0800000, 0x17 ;  /* 0xc080000024037811 */ /* 0x000fe200078eb8ff */
[----:B------:R-:W-:Y:S01]  /*39c0*/  BSSY.RECONVERGENT B1, `(.L_x_2330) ;  /* 0x0000036000017945 */ /* 0x000fe20003800200 */
[----:B------:R-:W-:-:S03]  /*39d0*/  IADD3 R29, PT, PT, R29, -0x7f, RZ ;  /* 0xffffff811d1d7810 */ /* 0x000fc60007ffe0ff */
[----:B------:R-:W-:Y:S01]  /*39e0*/  IMAD.IADD R42, R38, 0x1, -R3 ;  /* 0x00000001262a7824 */ /* 0x000fe200078e0a03 */
[C---:B------:R-:W-:Y:S01]  /*39f0*/  IADD3 R36, PT, PT, R29.reuse, 0x7f, -R36 ;  /* 0x0000007f1d247810 */ /* 0x040fe20007ffe824 */
[----:B------:R-:W-:Y:S02]  /*3a00*/  IMAD R3, R29, -0x800000, R40 ;  /* 0xff8000001d037824 */ /* 0x000fe400078e0228 */
        /* <DEDUP_REMOVED lines=45> */
.L_x_2332:
[----:B------:R-:W-:-:S04]  /*3ce0*/  LOP3.LUT R3, R3, 0x80000000, RZ, 0xc0, !PT ;  /* 0x8000000003037812 */ /* 0x000fc800078ec0ff */
[----:B------:R-:W-:Y:S01]  /*3cf0*/  LOP3.LUT R3, R3, 0x7f800000, RZ, 0xfc, !PT ;  /* 0x7f80000003037812 */ /* 0x000fe200078efcff */
[----:B------:R-:W-:Y:S06]  /*3d00*/  BRA `(.L_x_2333) ;  /* 0x0000000000047947 */ /* 0x000fec0003800000 */
.L_x_2331:
[----:B------:R-:W-:-:S07]  /*3d10*/  LEA R3, R36, R3, 0x17 ;  /* 0x0000000324037211 */ /* 0x000fce00078eb8ff */
.L_x_2333:
[----:B------:R-:W-:Y:S05]  /*3d20*/  BSYNC.RECONVERGENT B1 ;  /* 0x0000000000017941 */ /* 0x000fea0003800200 */
.L_x_2330:
[----:B------:R-:W-:Y:S05]  /*3d30*/  BRA `(.L_x_2334) ;  /* 0x0000000000207947 */ /* 0x000fea0003800000 */
.L_x_2329:
[----:B------:R-:W-:-:S04]  /*3d40*/  LOP3.LUT R38, R38, 0x80000000, R40, 0x48, !PT ;  /* 0x8000000026267812 */ /* 0x000fc800078e4828 */
[----:B------:R-:W-:Y:S01]  /*3d50*/  LOP3.LUT R3, R38, 0x7f800000, RZ, 0xfc, !PT ;  /* 0x7f80000026037812 */ /* 0x000fe200078efcff */
[----:B------:R-:W-:Y:S06]  /*3d60*/  BRA `(.L_x_2334) ;  /* 0x0000000000147947 */ /* 0x000fec0003800000 */
.L_x_2328:
[----:B------:R-:W-:Y:S01]  /*3d70*/  LOP3.LUT R3, R38, 0x80000000, R40, 0x48, !PT ;  /* 0x8000000026037812 */ /* 0x000fe200078e4828 */
[----:B------:R-:W-:Y:S06]  /*3d80*/  BRA `(.L_x_2334) ;  /* 0x00000000000c7947 */ /* 0x000fec0003800000 */
.L_x_2327:
[----:B------:R-:W0:Y:S01]  /*3d90*/  MUFU.RSQ R3, -QNAN ;  /* 0xffc0000000037908 */ /* 0x000e220000001400 */
[----:B------:R-:W-:Y:S05]  /*3da0*/  BRA `(.L_x_2334) ;  /* 0x0000000000047947 */ /* 0x000fea0003800000 */
.L_x_2326:
[----:B------:R-:W-:-:S07]  /*3db0*/  FADD.FTZ R3, R40, R38 ;  /* 0x0000002628037221 */ /* 0x000fce0000010000 */
.L_x_2334:
[----:B------:R-:W-:Y:S05]  /*3dc0*/  BSYNC.RECONVERGENT B0 ;  /* 0x0000000000007941 */ /* 0x000fea0003800200 */
.L_x_2324:
[----:B------:R-:W-:-:S04]  /*3dd0*/  HFMA2 R29, -RZ, RZ, 0, 0 ;  /* 0x00000000ff1d7431 */ /* 0x000fc800000001ff */
[----:B0-----:R-:W-:Y:S05]  /*3de0*/  RET.REL.NODEC R28 `(_Z25multi_tensor_apply_kernelI18TensorListMetadataILi5ELb0EEN18transformer_engine17multi_tensor_adam17AdamFunctorMasterI13__nv_bfloat16S5_fiEEJffffffNS3_10adamMode_tEfEEvlPViT_T0_DpT1_) ;  /* 0xffffffc01c847950 */ /* 0x001fea0003c3ffff */
.L_x_2335:
        /* <DEDUP_REMOVED lines=9> */
.L_x_5923:


//--------------------- .text._Z25multi_tensor_apply_kernelI18TensorListMetadataILi5ELb0EEN18transformer_engine17multi_tensor_adam17AdamFunctorMasterI13__nv_bfloat166__halffiEEJffffffNS3_10adamMode_tEfEEvlPViT_T0_DpT1_ --------------------------
	.section	.text._Z25multi_tensor_apply_kernelI18TensorListMetadataILi5ELb0EEN18transformer_engine17multi_tensor_adam17AdamFunctorMasterI13__nv_bfloat166__halffiEEJffffffNS3_10adamMode_tEfEEvlPViT_T0_DpT1_,"ax",@progbits
	.align	128
        .global         _Z25multi_tensor_apply_kernelI18TensorListMetadataILi5ELb0EEN18transformer_engine17multi_tensor_adam17AdamFunctorMasterI13__nv_bfloat166__halffiEEJffffffNS3_10adamMode_tEfEEvlPViT_T0_DpT1_
        .type           _Z25multi_tensor_apply_kernelI18TensorListMetadataILi5ELb0EEN18transformer_engine17multi_tensor_adam17AdamFunctorMasterI13__nv_bfloat166__halffiEEJffffffNS3_10adamMode_tEfEEvlPViT_T0_DpT1_,@function
        .size           _Z25multi_tensor_apply_kernelI18TensorListMetadataILi5ELb0EEN18transformer_engine17multi_tensor_adam17AdamFunctorMasterI13__nv_bfloat166__halffiEEJffffffNS3_10adamMode_tEfEEvlPViT_T0_DpT1_,(.L_x_5925 - _Z25multi_tensor_apply_kernelI18TensorListMetadataILi5ELb0EEN18transformer_engine17multi_tensor_adam17AdamFunctorMasterI13__nv_bfloat166__halffiEEJffffffNS3_10adamMode_tEfEEvlPViT_T0_DpT1_)
        .other          _Z25multi_tensor_apply_kernelI18TensorListMetadataILi5ELb0EEN18transformer_engine17multi_tensor_adam17AdamFunctorMasterI13__nv_bfloat166__halffiEEJffffffNS3_10adamMode_tEfEEvlPViT_T0_DpT1_,@"STO_CUDA_ENTRY STV_DEFAULT"
_Z25multi_tensor_apply_kernelI18TensorListMetadataILi5ELb0EEN18transformer_engine17multi_tensor_adam17AdamFunctorMasterI13__nv_bfloat166__halffiEEJffffffNS3_10adamMode_tEfEEvlPViT_T0_DpT1_:
.text._Z25multi_tensor_apply_kernelI18TensorListMetadataILi5ELb0EEN18transformer_engine17multi_tensor_adam17AdamFunctorMasterI13__nv_bfloat166__halffiEEJffffffNS3_10adamMode_tEfEEvlPViT_T0_DpT1_:
        /* <DEDUP_REMOVED lines=43> */
.L_x_2381:
[----:B---3--:R-:W-:Y:S01]  /*02b0*/  IADD3 R9, PT, PT, R7, UR4, RZ ;  /* 0x0000000407097c10 */ /* 0x008fe2000fffe0ff */
[----:B012---:R-:W-:Y:S01]  /*02c0*/  HFMA2 R0, -RZ, RZ, 0, 0 ;  /* 0x00000000ff007431 */ /* 0x007fe200000001ff */
[----:B------:R-:W-:Y:S02]  /*02d0*/  MOV R43, RZ ;  /* 0x000000ff002b7202 */ /* 0x000fe40000000f00 */
[----:B------:R-:W-:Y:S02]  /*02e0*/  CS2R R32, SRZ ;  /* 0x0000000000207805 */ /* 0x000fe4000001ff00 */
[C---:B------:R-:W-:Y:S02]  /*02f0*/  ISETP.GE.AND P2, PT, R9.reuse, R6, PT ;  /* 0x000000060900720c */ /* 0x040fe40003f46270 */
[----:B-1----:R-:W-:-:S04]  /*0300*/  IADD3 R11, PT, PT, R9, UR5, RZ ;  /* 0x00000005090b7c10 */ /* 0x002fc8000fffe0ff */
[C---:B------:R-:W-:Y:S02]  /*0310*/  ISETP.GE.AND P3, PT, R11.reuse, R6, PT ;  /* 0x000000060b00720c */ /* 0x040fe40003f66270 */
[----:B------:R-:W-:-:S04]  /*0320*/  IADD3 R13, PT, PT, R11, UR5, RZ ;  /* 0x000000050b0d7c10 */ /* 0x000fc8000fffe0ff */
[----:B------:R-:W-:Y:S01]  /*0330*/  ISETP.GE.AND P1, PT, R13, R6, PT ;  /* 0x000000060d00720c */ /* 0x000fe20003f26270 */
[----:B------:R-:W-:Y:S01]  /*0340*/  @!P2 IMAD.WIDE R34, R9, 0x4, R24 ;  /* 0x000000040922a825 */ /* 0x000fe200078e0218 */
[----:B------:R-:W-:-:S03]  /*0350*/  @!P2 IADD3 R8, P0, PT, R4, R9, RZ ;  /* 0x000000090408a210 */ /* 0x000fc60007f1e0ff */
[----:B------:R-:W-:Y:S02]  /*0360*/  HFMA2 R20, -RZ, RZ, 0, 0 ;  /* 0x00000000ff147431 */ /* 0x000fe400000001ff */
[C---:B------:R-:W-:Y:S01]  /*0370*/  @!P2 IMAD.WIDE R28, R9.reuse, 0x4, R22 ;  /* 0x00000004091ca825 */ /* 0x040fe200078e0216 */
[C---:B------:R-:W-:Y:S01]  /*0380*/  @!P2 LEA.HI.X.SX32 R15, R9.reuse, R5, 0x1, P0 ;  /* 0x00000005090fa211 */ /* 0x040fe200000f0eff */
[----:B--2---:R1:W2:Y:S01]  /*0390*/  @!P2 LDG.E R43, desc[UR16][R34.64] ;  /* 0x00000010222ba981 */ /* 0x0042a2000c1e1900 */
[----:B------:R-:W-:Y:S01]  /*03a0*/  @!P2 LEA R18, P0, R8, UR8, 0x1 ;  /* 0x000000080812ac11 */ /* 0x000fe2000f8008ff */
[----:B------:R-:W-:Y:S01]  /*03b0*/  @!P2 IMAD.WIDE R2, R9, 0x4, R26 ;  /* 0x000000040902a825 */ /* 0x000fe200078e021a */
[----:B------:R-:W-:Y:S01]  /*03c0*/  @!P3 IADD3 R10, P5, PT, R4, R11, RZ ;  /* 0x0000000b040ab210 */ /* 0x000fe20007fbe0ff */
[----:B------:R-:W3:Y:S01]  /*03d0*/  @!P2 LDG.E R0, desc[UR16][R28.64] ;  /* 0x000000101c00a981 */ /* 0x000ee2000c1e1900 */
[----:B------:R-:W-:Y:S02]  /*03e0*/  @!P2 LEA.HI.X R19, R8, UR9, R15, 0x1, P0 ;  /* 0x000000090813ac11 */ /* 0x000fe400080f0c0f */
[----:B------:R-:W-:Y:S01]  /*03f0*/  IADD3 R15, PT, PT, R13, UR5, RZ ;  /* 0x000000050d0f7c10 */ /* 0x000fe2000fffe0ff */
[C---:B------:R-:W-:Y:S01]  /*0400*/  @!P3 IMAD.WIDE R16, R11.reuse, 0x4, R26 ;  /* 0x000000040b10b825 */ /* 0x040fe200078e021a */
[----:B------:R4:W5:Y:S01]  /*0410*/  @!P2 LDG.E R32, desc[UR16][R2.64] ;  /* 0x000000100220a981 */ /* 0x000962000c1e1900 */
[----:B------:R-:W-:-:S03]  /*0420*/  @!P3 LEA.HI.X.SX32 R21, R11, R5, 0x1, P5 ;  /* 0x000000050b15b211 */ /* 0x000fc600028f0eff */
[----:B------:R-:W2:Y:S01]  /*0430*/  @!P2 LDG.E.U16 R14, desc[UR16][R18.64] ;  /* 0x00000010120ea981 */ /* 0x000ea2000c1e1500 */
[----:B------:R-:W-:Y:S02]  /*0440*/  ISETP.GE.AND P0, PT, R15, R6, PT ;  /* 0x000000060f00720c */ /* 0x000fe40003f06270 */
[----:B-1----:R-:W-:Y:S01]  /*0450*/  @!P3 LEA R34, P5, R10, UR8, 0x1 ;  /* 0x000000080a22bc11 */ /* 0x002fe2000f8a08ff */
[----:B------:R1:W5:Y:S01]  /*0460*/  @!P3 LDG.E R20, desc[UR16][R16.64] ;  /* 0x000000101014b981 */ /* 0x000362000c1e1900 */
[----:B------:R-:W-:Y:S02]  /*0470*/  @!P1 IADD3 R8, P4, PT, R4, R13, RZ ;  /* 0x0000000d04089210 */ /* 0x000fe40007f9e0ff */
[----:B------:R-:W-:Y:S02]  /*0480*/  @!P3 LEA.HI.X R35, R10, UR9, R21, 0x1, P5 ;  /* 0x000000090a23bc11 */ /* 0x000fe4000a8f0c15 */
[----:B----4-:R-:W-:Y:S02]  /*0490*/  @!P1 LEA.HI.X.SX32 R3, R13, R5, 0x1, P4 ;  /* 0x000000050d039211 */ /* 0x010fe400020f0eff */
[C---:B------:R-:W-:Y:S01]  /*04a0*/  @!P1 LEA R2, P4, R8.reuse, UR8, 0x1 ;  /* 0x0000000808029c11 */ /* 0x040fe2000f8808ff */
[----:B------:R-:W4:Y:S03]  /*04b0*/  @!P3 LDG.E.U16 R16, desc[UR16][R34.64] ;  /* 0x000000102210b981 */ /* 0x000f26000c1e1500 */
[----:B------:R-:W-:-:S02]  /*04c0*/  @!P1 LEA.HI.X R3, R8, UR9, R3, 0x1, P4 ;  /* 0x0000000908039c11 */ /* 0x000fc4000a0f0c03 */
[----:B------:R-:W-:Y:S02]  /*04d0*/  @!P0 IADD3 R10, P4, PT, R4, R15, RZ ;  /* 0x0000000f040a8210 */ /* 0x000fe40007f9e0ff */
[----:B------:R-:W-:Y:S01]  /*04e0*/  CS2R R30, SRZ ;  /* 0x00000000001e7805 */ /* 0x000fe2000001ff00 */
[----:B------:R-:W-:-:S04]  /*04f0*/  @!P3 IMAD.WIDE R38, R11, 0x4, R22 ;  /* 0x000000040b26b825 */ /* 0x000fc800078e0216 */
[----:B------:R-:W-:Y:S01]  /*0500*/  HFMA2 R12, -RZ, RZ, 0, 0 ;  /* 0x00000000ff0c7431 */ /* 0x000fe200000001ff */
[----:B------:R-:W-:Y:S01]  /*0510*/  @!P0 LEA.HI.X.SX32 R21, R15, R5, 0x1, P4 ;  /* 0x000000050f158211 */ /* 0x000fe200020f0eff */
[----:B------:R0:W4:Y:S01]  /*0520*/  @!P1 LDG.E.U16 R42, desc[UR16][R2.64] ;  /* 0x00000010022a9981 */ /* 0x000122000c1e1500 */
[C---:B------:R-:W-:Y:S01]  /*0530*/  @!P0 LEA R44, P4, R10.reuse, UR8, 0x1 ;  /* 0x000000080a2c8c11 */ /* 0x040fe2000f8808ff */
[----:B------:R-:W-:Y:S02]  /*0540*/  @!P3 IMAD.WIDE R36, R11, 0x4, R24 ;  /* 0x000000040b24b825 */ /* 0x000fe400078e0218 */
[----:B------:R0:W5:Y:S01]  /*0550*/  @!P3 LDG.E R30, desc[UR16][R38.64] ;  /* 0x00000010261eb981 */ /* 0x000162000c1e1900 */
[----:B------:R-:W-:Y:S02]  /*0560*/  @!P0 LEA.HI.X R45, R10, UR9, R21, 0x1, P4 ;  /* 0x000000090a2d8c11 */ /* 0x000fe4000a0f0c15 */
[----:B------:R-:W-:Y:S01]  /*0570*/  MOV R10, RZ ;  /* 0x000000ff000a7202 */ /* 0x000fe20000000f00 */
[----:B------:R0:W5:Y:S01]  /*0580*/  @!P3 LDG.E R33, desc[UR16][R36.64] ;  /* 0x000000102421b981 */ /* 0x000162000c1e1900 */
[----:B------:R-:W-:Y:S01]  /*0590*/  MOV R8, RZ ;  /* 0x000000ff00087202 */ /* 0x000fe20000000f00 */
[--C-:B------:R-:W-:Y:S01]  /*05a0*/  @!P1 IMAD.WIDE R28, R13, 0x4, R26.reuse ;  /* 0x000000040d1c9825 */ /* 0x100fe200078e021a */
[----:B-1----:R-:W-:Y:S01]  /*05b0*/  MOV R17, RZ ;  /* 0x000000ff00117202 */ /* 0x002fe20000000f00 */
[----:B------:R-:W4:Y:S01]  /*05c0*/  @!P0 LDG.E.U16 R44, desc[UR16][R44.64] ;  /* 0x000000102c2c8981 */ /* 0x000f22000c1e1500 */
[----:B0-----:R-:W0:Y:S01]  /*05d0*/  LDC.64 R2, c[0x0][0xf08] ;  /* 0x0003c200ff027b82 */ /* 0x001e220000000a00 */
[----:B------:R-:W-:-:S02]  /*05e0*/  @!P0 IMAD.WIDE R38, R15, 0x4, R26 ;  /* 0x000000040f268825 */ /* 0x000fc400078e021a */
[----:B------:R1:W5:Y:S02]  /*05f0*/  @!P1 LDG.E R8, desc[UR16][R28.64] ;  /* 0x000000101c089981 */ /* 0x000364000c1e1900 */
[C---:B------:R-:W-:Y:S02]  /*0600*/  @!P0 IMAD.WIDE R36, R15.reuse, 0x4, R22 ;  /* 0x000000040f248825 */ /* 0x040fe400078e0216 */
[----:B------:R-:W5:Y:S04]  /*0610*/  @!P0 LDG.E R10, desc[UR16][R38.64] ;  /* 0x00000010260a8981 */ /* 0x000f68000c1e1900 */
[----:B------:R-:W5:Y:S01]  /*0620*/  @!P0 LDG.E R12, desc[UR16][R36.64] ;  /* 0x00000010240c8981 */ /* 0x000f62000c1e1900 */
[----:B-1----:R-:W-:-:S05]  /*0630*/  @!P0 IMAD.WIDE R28, R15, 0x4, R24 ;  /* 0x000000040f1c8825 */ /* 0x002fca00078e0218 */
[----:B------:R1:W5:Y:S02]  /*0640*/  @!P0 LDG.E R17, desc[UR16][R28.64] ;  /* 0x000000101c118981 */ /* 0x000364000c1e1900 */
[----:B-1----:R-:W1:Y:S01]  /*0650*/  LDC R28, c[0x0][0xf04] ;  /* 0x0003c100ff1c7b82 */ /* 0x002e620000000800 */
[----:B------:R-:W-:Y:S01]  /*0660*/  HFMA2 R45, -RZ, RZ, 0, 0 ;  /* 0x00000000ff2d7431 */ /* 0x000fe200000001ff */
[----:B0-----:R-:W0:Y:S01]  /*0670*/  MUFU.RCP R21, R3 ;  /* 0x0000000300157308 */ /* 0x001e220000001000 */
[----:B------:R-:W-:Y:S02]  /*0680*/  HFMA2 R18, -RZ, RZ, 0, 0 ;  /* 0x00000000ff127431 */ /* 0x000fe400000001ff */
[----:B------:R-:W-:-:S04]  /*0690*/  @!P1 IMAD.WIDE R34, R13, 0x4, R22 ;  /* 0x000000040d229825 */ /* 0x000fc800078e0216 */
[----:B------:R-:W-:Y:S01]  /*06a0*/  @!P1 IMAD.WIDE R40, R13, 0x4, R24 ;  /* 0x000000040d289825 */ /* 0x000fe200078e0218 */
[----:B------:R0:W5:Y:S04]  /*06b0*/  @!P1 LDG.E R18, desc[UR16][R34.64] ;  /* 0x0000001022129981 */ /* 0x000168000c1e1900 */
[----:B------:R0:W5:Y:S02]  /*06c0*/  @!P1 LDG.E R31, desc[UR16][R40.64] ;  /* 0x00000010281f9981 */ /* 0x000164000c1e1900 */
[----:B0-----:R-:W-:Y:S01]  /*06d0*/  MOV R35, RZ ;  /* 0x000000ff00237202 */ /* 0x001fe20000000f00 */
[----:B------:R-:W-:-:S04]  /*06e0*/  FFMA R34, R21, -R3, 1 ;  /* 0x3f80000015227423 */ /* 0x000fc80000000803 */
[----:B------:R-:W-:Y:S01]  /*06f0*/  FFMA R41, R21, R34, R21 ;  /* 0x0000002215297223 */ /* 0x000fe20000000015 */
[----:B------:R-:W-:Y:S01]  /*0700*/  HFMA2 R21, -RZ, RZ, 0, 0 ;  /* 0x00000000ff157431 */ /* 0x000fe200000001ff */
[----:B------:R-:W-:Y:S01]  /*0710*/  BSSY.RECONVERGENT B2, `(.L_x_2337) ;  /* 0x0000018000027945 */ /* 0x000fe20003800200 */
[----:B--2---:R-:W-:Y:S02]  /*0720*/  @!P2 HADD2.F32 R45, -RZ, R14.H0_H0 ;  /* 0x2000000eff2da230 */ /* 0x004fe40000004100 */
[----:B-1----:R-:W-:-:S04]  /*0730*/  FADD R14, -R28, 1 ;  /* 0x3f8000001c0e7421 */ /* 0x002fc80000000100 */
[----:B------:R-:W-:-:S04]  /*0740*/  FMUL R19, R14, R45 ;  /* 0x0000002d0e137220 */ /* 0x000fc80000400000 */
[----:B---3--:R-:W-:Y:S01]  /*0750*/  FFMA R0, R0, R28, R19 ;  /* 0x0000001c00007223 */ /* 0x008fe20000000013 */
[----:B----4-:R-:W-:-:S03]  /*0760*/  @!P3 HADD2.F32 R35, -RZ, R16.H0_H0 ;  /* 0x20000010ff23b230 */ /* 0x010fc60000004100 */
[----:B------:R-:W0:Y:S01]  /*0770*/  FCHK P3, R0, R3 ;  /* 0x0000000300007302 */ /* 0x000e220000060000 */
[----:B------:R-:W-:Y:S01]  /*0780*/  FADD R16, -R2, 1 ;  /* 0x3f80000002107421 */ /* 0x000fe20000000100 */
[----:B------:R-:W-:-:S03]  /*0790*/  FFMA R34, R0, R41, RZ ;  /* 0x0000002900227223 */ /* 0x000fc600000000ff */
[----:B------:R-:W-:Y:S01]  /*07a0*/  FMUL R28, R16, R45 ;  /* 0x0000002d101c7220 */ /* 0x000fe20000400000 */
[----:B------:R-:W-:-:S03]  /*07b0*/  FFMA R29, R34, -R3, R0 ;  /* 0x80000003221d7223 */ /* 0x000fc60000000000 */
[----:B------:R-:W-:Y:S01]  /*07c0*/  FMUL R28, R28, R45 ;  /* 0x0000002d1c1c7220 */ /* 0x000fe20000400000 */
[----:B------:R-:W-:Y:S01]  /*07d0*/  MOV R19, RZ ;  /* 0x000000ff00137202 */ /* 0x000fe20000000f00 */
[----:B------:R-:W-:Y:S02]  /*07e0*/  @!P1 HADD2.F32 R21, -RZ, R42.H0_H0 ;  /* 0x2000002aff159230 */ /* 0x000fe40000004100 */
[----:B------:R-:W-:Y:S01]  /*07f0*/  FFMA R41, R41, R29, R34 ;  /* 0x0000001d29297223 */ /* 0x000fe20000000022 */
[----:B------:R-:W-:Y:S01]  /*0800*/  FFMA R2, R43, R2, R28 ;  /* 0x000000022b027223 */ /* 0x000fe2000000001c */
[----:B------:R-:W-:Y:S01]  /*0810*/  @!P0 HADD2.F32 R19, -RZ, R44.H0_H0 ;  /* 0x2000002cff138230 */ /* 0x000fe20000004100 */
[----:B0-----:R-:W-:Y:S06]  /*0820*/  @!P3 BRA `(.L_x_2338) ;  /* 0x000000000018b947 */ /* 0x001fec0003800000 */
[----:B------:R-:W0:Y:S01]  /*0830*/  LDCU UR13, c[0x0][0xf0c] ;  /* 0x0001e180ff0d77ac */ /* 0x000e220008000800 */
[----:B------:R-:W-:Y:S02]  /*0840*/  MOV R40, R0 ;  /* 0x0000000000287202 */ /* 0x000fe40000000f00 */
[----:B------:R-:W-:Y:S02]  /*0850*/  MOV R28, 0x880 ;  /* 0x00000880001c7802 */ /* 0x000fe40000000f00 */
[----:B0-----:R-:W-:-:S07]  /*0860*/  MOV R38, UR13 ;  /* 0x0000000d00267c02 */ /* 0x001fce0008000f00 */
[----:B-----5:R-:W-:Y:S05]  /*0870*/  CALL.REL.NOINC `($__internal_57_$__cuda_sm3x_div_rn_noftz_f32_slowpath) ;  /* 0x0000002c00c07944 */ /* 0x020fea0003c00000 */
[----:B------:R-:W-:-:S07]  /*0880*/  MOV R41, R3 ;  /* 0x0000000300297202 */ /* 0x000fce0000000f00 */
.L_x_2338:
[----:B------:R-:W-:Y:S05]  /*0890*/  BSYNC.RECONVERGENT B2 ;  /* 0x0000000000027941 */ /* 0x000fea0003800200 */
.L_x_2337:
        /* <DEDUP_REMOVED lines=14> */
[----:B-----5:R-:W-:Y:S05]  /*0980*/  CALL.REL.NOINC `($__internal_57_$__cuda_sm3x_div_rn_noftz_f32_slowpath) ;  /* 0x0000002c007c7944 */ /* 0x020fea0003c00000 */
.L_x_2340:
[----:B------:R-:W-:Y:S05]  /*0990*/  BSYNC.RECONVERGENT B2 ;  /* 0x0000000000027941 */ /* 0x000fea0003800200 */
.L_x_2339:
[----:B------:R-:W-:Y:S01]  /*09a0*/  IADD3 R29, PT, PT, R3, -0xd000000, RZ ;  /* 0xf3000000031d7810 */ /* 0x000fe20007ffe0ff */
[----:B------:R0:W1:Y:S01]  /*09b0*/  MUFU.RSQ R28, R3 ;  /* 0x00000003001c7308 */ /* 0x0000620000001400 */
[----:B------:R-:W-:Y:S02]  /*09c0*/  BSSY.RECONVERGENT B0, `(.L_x_2341) ;  /* 0x000000a000007945 */ /* 0x000fe40003800200 */
[----:B------:R-:W-:-:S13]  /*09d0*/  ISETP.GT.U32.AND P0, PT, R29, 0x727fffff, PT ;  /* 0x727fffff1d00780c */ /* 0x000fda0003f04070 */
[----:B0-----:R-:W-:Y:S05]  /*09e0*/  @!P0 BRA `(.L_x_2342) ;  /* 0x00000000000c8947 */ /* 0x001fea0003800000 */
[----:B-1----:R-:W-:-:S07]  /*09f0*/  MOV R28, 0xa10 ;  /* 0x00000a10001c7802 */ /* 0x002fce0000000f00 */
[----:B-----5:R-:W-:Y:S05]  /*0a00*/  CALL.REL.NOINC `($__internal_56_$__cuda_sm20_sqrt_rn_f32_slowpath) ;  /* 0x0000002c00087944 */ /* 0x020fea0003c00000 */
[----:B------:R-:W-:Y:S05]  /*0a10*/  BRA `(.L_x_2343) ;  /* 0x0000000000107947 */ /* 0x000fea0003800000 */
.L_x_2342:
[C---:B-1----:R-:W-:Y:S01]  /*0a20*/  FMUL.FTZ R34, R28.reuse, R3 ;  /* 0x000000031c227220 */ /* 0x042fe20000410000 */
[----:B------:R-:W-:-:S03]  /*0a30*/  FMUL.FTZ R28, R28, 0.5 ;  /* 0x3f0000001c1c7820 */ /* 0x000fc60000410000 */
[----:B------:R-:W-:-:S04]  /*0a40*/  FFMA R3, -R34, R34, R3 ;  /* 0x0000002222037223 */ /* 0x000fc80000000103 */
[----:B------:R-:W-:-:S07]  /*0a50*/  FFMA R34, R3, R28, R34 ;  /* 0x0000001c03227223 */ /* 0x000fce0000000022 */
.L_x_2343:
[----:B------:R-:W-:Y:S05]  /*0a60*/  BSYNC.RECONVERGENT B0 ;  /* 0x0000000000007941 */ /* 0x000fea0003800200 */
.L_x_2341:
        /* <DEDUP_REMOVED lines=12> */
[----:B-----5:R-:W-:Y:S05]  /*0b30*/  CALL.REL.NOINC `($__internal_57_$__cuda_sm3x_div_rn_noftz_f32_slowpath) ;  /* 0x0000002c00107944 */ /* 0x020fea0003c00000 */
[----:B------:R-:W-:-:S07]  /*0b40*/  MOV R37, R3 ;  /* 0x0000000300257202 */ /* 0x000fce0000000f00 */
.L_x_2345:
[----:B------:R-:W-:Y:S05]  /*0b50*/  BSYNC.RECONVERGENT B2 ;  /* 0x0000000000027941 */ /* 0x000fea0003800200 */
.L_x_2344:
        /* <DEDUP_REMOVED lines=21> */
[----:B------:R-:W-:Y:S05]  /*0cb0*/  CALL.REL.NOINC `($__internal_57_$__cuda_sm3x_div_rn_noftz_f32_slowpath) ;  /* 0x0000002800b07944 */ /* 0x000fea0003c00000 */
[----:B------:R-:W-:-:S07]  /*0cc0*/  MOV R35, R3 ;  /* 0x0000000300237202 */ /* 0x000fce0000000f00 */
.L_x_2347:
[----:B------:R-:W-:Y:S05]  /*0cd0*/  BSYNC.RECONVERGENT B2 ;  /* 0x0000000000027941 */ /* 0x000fea0003800200 */
.L_x_2346:
        /* <DEDUP_REMOVED lines=14> */
[----:B------:R-:W-:Y:S05]  /*0dc0*/  CALL.REL.NOINC `($__internal_57_$__cuda_sm3x_div_rn_noftz_f32_slowpath) ;  /* 0x00000028006c7944 */ /* 0x000fea0003c00000 */
.L_x_2349:
[----:B------:R-:W-:Y:S05]  /*0dd0*/  BSYNC.RECONVERGENT B2 ;  /* 0x0000000000027941 */ /* 0x000fea0003800200 */
.L_x_2348:
[----:B------:R-:W-:Y:S01]  /*0de0*/  IADD3 R29, PT, PT, R3, -0xd000000, RZ ;  /* 0xf3000000031d7810 */ /* 0x000fe20007ffe0ff */
[----:B------:R0:W1:Y:S01]  /*0df0*/  MUFU.RSQ R28, R3 ;  /* 0x00000003001c7308 */ /* 0x0000620000001400 */
[----:B------:R-:W-:Y:S02]  /*0e00*/  BSSY.RECONVERGENT B0, `(.L_x_2350) ;  /* 0x000000a000007945 */ /* 0x000fe40003800200 */
[----:B------:R-:W-:-:S13]  /*0e10*/  ISETP.GT.U32.AND P0, PT, R29, 0x727fffff, PT ;  /* 0x727fffff1d00780c */ /* 0x000fda0003f04070 */
[----:B0-----:R-:W-:Y:S05]  /*0e20*/  @!P0 BRA `(.L_x_2351) ;  /* 0x00000000000c8947 */ /* 0x001fea0003800000 */
[----:B-1----:R-:W-:-:S07]  /*0e30*/  MOV R28, 0xe50 ;  /* 0x00000e50001c7802 */ /* 0x002fce0000000f00 */
[----:B------:R-:W-:Y:S05]  /*0e40*/  CALL.REL.NOINC `($__internal_56_$__cuda_sm20_sqrt_rn_f32_slowpath) ;  /* 0x0000002400f87944 */ /* 0x000fea0003c00000 */
[----:B------:R-:W-:Y:S05]  /*0e50*/  BRA `(.L_x_2352) ;  /* 0x0000000000107947 */ /* 0x000fea0003800000 */
.L_x_2351:
[C---:B-1----:R-:W-:Y:S01]  /*0e60*/  FMUL.FTZ R34, R28.reuse, R3 ;  /* 0x000000031c227220 */ /* 0x042fe20000410000 */
[----:B------:R-:W-:-:S03]  /*0e70*/  FMUL.FTZ R28, R28, 0.5 ;  /* 0x3f0000001c1c7820 */ /* 0x000fc60000410000 */
[----:B------:R-:W-:-:S04]  /*0e80*/  FFMA R3, -R34, R34, R3 ;  /* 0x0000002222037223 */ /* 0x000fc80000000103 */
[----:B------:R-:W-:-:S07]  /*0e90*/  FFMA R34, R3, R28, R34 ;  /* 0x0000001c03227223 */ /* 0x000fce0000000022 */
.L_x_2352:
[----:B------:R-:W-:Y:S05]  /*0ea0*/  BSYNC.RECONVERGENT B0 ;  /* 0x0000000000007941 */ /* 0x000fea0003800200 */
.L_x_2350:
        /* <DEDUP_REMOVED lines=12> */
[----:B------:R-:W-:Y:S05]  /*0f70*/  CALL.REL.NOINC `($__internal_57_$__cuda_sm3x_div_rn_noftz_f32_slowpath) ;  /* 0x0000002800007944 */ /* 0x000fea0003c00000 */
[----:B------:R-:W-:-:S07]  /*0f80*/  MOV R37, R3 ;  /* 0x0000000300257202 */ /* 0x000fce0000000f00 */
.L_x_2354:
[----:B------:R-:W-:Y:S05]  /*0f90*/  BSYNC.RECONVERGENT B2 ;  /* 0x0000000000027941 */ /* 0x000fea0003800200 */
.L_x_2353:
        /* <DEDUP_REMOVED lines=22> */
[----:B------:R-:W-:-:S07]  /*1100*/  IMAD.MOV.U32 R20, RZ, RZ, R3 ;  /* 0x000000ffff147224 */ /* 0x000fce00078e0003 */
.L_x_2356:
[----:B------:R-:W-:Y:S05]  /*1110*/  BSYNC.RECONVERGENT B2 ;  /* 0x0000000000027941 */ /* 0x000fea0003800200 */
.L_x_2355:
        /* <DEDUP_REMOVED lines=15> */
.L_x_2358:
[----:B------:R-:W-:Y:S05]  /*1210*/  BSYNC.RECONVERGENT B2 ;  /* 0x0000000000027941 */ /* 0x000fea0003800200 */
.L_x_2357:
        /* <DEDUP_REMOVED lines=8> */
.L_x_2360:
[C---:B-1----:R-:W-:Y:S01]  /*12a0*/  FMUL.FTZ R34, R28.reuse, R3 ;  /* 0x000000031c227220 */ /* 0x042fe20000410000 */
[----:B------:R-:W-:-:S03]  /*12b0*/  FMUL.FTZ R21, R28, 0.5 ;  /* 0x3f0000001c157820 */ /* 0x000fc60000410000 */
[----:B------:R-:W-:-:S04]  /*12c0*/  FFMA R3, -R34, R34, R3 ;  /* 0x0000002222037223 */ /* 0x000fc80000000103 */
[----:B------:R-:W-:-:S07]  /*12d0*/  FFMA R34, R3, R21, R34 ;  /* 0x0000001503227223 */ /* 0x000fce0000000022 */
.L_x_2361:
[----:B------:R-:W-:Y:S05]  /*12e0*/  BSYNC.RECONVERGENT B0 ;  /* 0x0000000000007941 */ /* 0x000fea0003800200 */
.L_x_2359:
        /* <DEDUP_REMOVED lines=14> */
.L_x_2363:
[----:B------:R-:W-:Y:S05]  /*13d0*/  BSYNC.RECONVERGENT B2 ;  /* 0x0000000000027941 */ /* 0x000fea0003800200 */
.L_x_2362:
        /* <DEDUP_REMOVED lines=23> */
.L_x_2365:
[----:B------:R-:W-:Y:S05]  /*1550*/  BSYNC.RECONVERGENT B2 ;  /* 0x0000000000027941 */ /* 0x000fea0003800200 */
.L_x_2364:
        /* <DEDUP_REMOVED lines=15> */
.L_x_2367:
[----:B------:R-:W-:Y:S05]  /*1650*/  BSYNC.RECONVERGENT B2 ;  /* 0x0000000000027941 */ /* 0x000fea0003800200 */
.L_x_2366:
[----:B------:R-:W-:Y:S01]  /*1660*/  IADD3 R19, PT, PT, R3, -0xd000000, RZ ;  /* 0xf300000003137810 */ /* 0x000fe20007ffe0ff */
[----:B------:R0:W1:Y:S01]  /*1670*/  MUFU.RSQ R16, R3 ;  /* 0x0000000300107308 */ /* 0x0000620000001400 */
[----:B------:R-:W-:Y:S02]  /*1680*/  BSSY.RECONVERGENT B0, `(.L_x_2368) ;  /* 0x000000a000007945 */ /* 0x000fe40003800200 */
[----:B------:R-:W-:-:S13]  /*1690*/  ISETP.GT.U32.AND P0, PT, R19, 0x727fffff, PT ;  /* 0x727fffff1300780c */ /* 0x000fda0003f04070 */
[----:B0-----:R-:W-:Y:S05]  /*16a0*/  @!P0 BRA `(.L_x_2369) ;  /* 0x00000000000c8947 */ /* 0x001fea0003800000 */
[----:B------:R-:W-:-:S07]  /*16b0*/  MOV R28, 0x16d0 ;  /* 0x000016d0001c7802 */ /* 0x000fce0000000f00 */
[----:B-1----:R-:W-:Y:S05]  /*16c0*/  CALL.REL.NOINC `($__internal_56_$__cuda_sm20_sqrt_rn_f32_slowpath) ;  /* 0x0000001c00d87944 */ /* 0x002fea0003c00000 */
[----:B------:R-:W-:Y:S05]  /*16d0*/  BRA `(.L_x_2370) ;  /* 0x0000000000107947 */ /* 0x000fea0003800000 */
.L_x_2369:
[C---:B-1----:R-:W-:Y:S01]  /*16e0*/  FMUL.FTZ R34, R16.reuse, R3 ;  /* 0x0000000310227220 */ /* 0x042fe20000410000 */
[----:B------:R-:W-:-:S03]  /*16f0*/  FMUL.FTZ R16, R16, 0.5 ;  /* 0x3f00000010107820 */ /* 0x000fc60000410000 */
[----:B------:R-:W-:-:S04]  /*1700*/  FFMA R3, -R34, R34, R3 ;  /* 0x0000002222037223 */ /* 0x000fc80000000103 */
[----:B------:R-:W-:-:S07]  /*1710*/  FFMA R34, R3, R16, R34 ;  /* 0x0000001003227223 */ /* 0x000fce0000000022 */
.L_x_2370:
[----:B------:R-:W-:Y:S05]  /*1720*/  BSYNC.RECONVERGENT B0 ;  /* 0x0000000000007941 */ /* 0x000fea0003800200 */
.L_x_2368:
        /* <DEDUP_REMOVED lines=13> */
.L_x_2372:
[----:B------:R-:W-:Y:S05]  /*1800*/  BSYNC.RECONVERGENT B2 ;  /* 0x0000000000027941 */ /* 0x000fea0003800200 */
.L_x_2371:
        /* <DEDUP_REMOVED lines=18> */
.L_x_2374:
[----:B------:R-:W-:Y:S05]  /*1930*/  BSYNC.RECONVERGENT B0 ;  /* 0x0000000000007941 */ /* 0x000fea0003800200 */
.L_x_2373:
        /* <DEDUP_REMOVED lines=14> */
.L_x_2376:
[----:B------:R-:W-:Y:S05]  /*1a20*/  BSYNC.RECONVERGENT B0 ;  /* 0x0000000000007941 */ /* 0x000fea0003800200 */
.L_x_2375:
        /* <DEDUP_REMOVED lines=14> */
.L_x_2378:
[----:B------:R-:W-:Y:S05]  /*1b10*/  BSYNC.RECONVERGENT B0 ;  /* 0x0000000000007941 */ /* 0x000fea0003800200 */
.L_x_2377:
        /* <DEDUP_REMOVED lines=15> */
.L_x_2380:
[----:B------:R-:W-:Y:S05]  /*1c10*/  BSYNC.RECONVERGENT B0 ;  /* 0x0000000000007941 */ /* 0x000fea0003800200 */
.L_x_2379:
[----:B------:R-:W-:-:S06]  /*1c20*/  ULEA UR4, UR5, UR4, 0x2 ;  /* 0x0000000405047291 */ /* 0x000fcc000f8e10ff */
[----:B------:R-:W-:-:S13]  /*1c30*/  ISETP.LE.AND P0, PT, R6, UR4, PT ;  /* 0x0000000406007c0c */ /* 0x000fda000bf03270 */
[----:B------:R-:W-:Y:S05]  /*1c40*/  @!P0 BRA `(.L_x_2381) ;  /* 0xffffffe400988947 */ /* 0x000fea000383ffff */
[----:B------:R-:W-:Y:S05]  /*1c50*/  EXIT ;  /* 0x000000000000794d */ /* 0x000fea0003800000 */
.L_x_2336:
[----:B------:R-:W3:Y:S01]  /*1c60*/  S2R R0, SR_TID.X ;  /* 0x0000000000007919 */ /* 0x000ee20000002100 */
[----:B------:R-:W4:Y:S01]  /*1c70*/  LDCU UR12, c[0x0][0xf14] ;  /* 0x0001e280ff0c77ac */ /* 0x000f220008000800 */
[----:B------:R-:W0:Y:S01]  /*1c80*/  LDCU UR13, c[0x0][0xf18] ;  /* 0x0001e300ff0d77ac */ /* 0x000e220008000800 */
[----:B------:R-:W0:Y:S01]  /*1c90*/  LDCU UR10, c[0x0][0xf20] ;  /* 0x0001e400ff0a77ac */ /* 0x000e220008000800 */
[----:B------:R-:W-:-:S05]  /*1ca0*/  UMOV UR4, URZ ;  /* 0x000000ff00047c82 */ /* 0x000fca0008000000 */
.L_x_2426:
[----:B-123--:R-:W-:Y:S02]  /*1cb0*/  IADD3 R21, PT, PT, R0, UR4, RZ ;  /* 0x0000000400157c10 */ /* 0x00efe4000fffe0ff */
[----:B0-----:R-:W-:Y:S01]  /*1cc0*/  CS2R R30, SRZ ;  /* 0x00000000001e7805 */ /* 0x001fe2000001ff00 */
[----:B------:R-:W-:Y:S01]  /*1cd0*/  HFMA2 R14, -RZ, RZ, 0, 0 ;  /* 0x00000000ff0e7431 */ /* 0x000fe200000001ff */
[C---:B------:R-:W-:Y:S02]  /*1ce0*/  ISETP.GE.AND P3, PT, R21.reuse, R6, PT ;  /* 0x000000061500720c */ /* 0x040fe40003f66270 */
[----:B-1----:R-:W-:-:S04]  /*1cf0*/  IADD3 R19, PT, PT, R21, UR5, RZ ;  /* 0x0000000515137c10 */ /* 0x002fc8000fffe0ff */
        /* <DEDUP_REMOVED lines=43> */
[----:B------:R-:W-:Y:S02]  /*1fb0*/  CS2R R44, SRZ ;  /* 0x00000000002c7805 */ /* 0x000fe4000001ff00 */
        /* <DEDUP_REMOVED lines=14> */
[----:B--2---:R-:W-:Y:S01]  /*20a0*/  HFMA2 R35, -RZ, RZ, 0, 0 ;  /* 0x00000000ff237431 */ /* 0x004fe200000001ff */
[----:B------:R-:W-:Y:S01]  /*20b0*/  MOV R33, RZ ;  /* 0x000000ff00217202 */ /* 0x000fe20000000f00 */
[----:B-1----:R-:W-:Y:S01]  /*20c0*/  FADD R32, -R29, 1 ;  /* 0x3f8000001d207421 */ /* 0x002fe20000000100 */
[----:B------:R-:W-:Y:S01]  /*20d0*/  FADD R34, -R28, 1 ;  /* 0x3f8000001c227421 */ /* 0x000fe20000000100 */
[----:B------:R-:W-:Y:S01]  /*20e0*/  BSSY.RECONVERGENT B2, `(.L_x_2382) ;  /* 0x0000069000027945 */ /* 0x000fe20003800200 */
[----:B----4-:R-:W-:-:S02]  /*20f0*/  @!P3 HADD2.F32 R33, -RZ, R37.H0_H0 ;  /* 0x20000025ff21b230 */ /* 0x010fc40000004100 */
[----:B------:R-:W-:-:S03]  /*2100*/  IMAD.MOV.U32 R37, RZ, RZ, RZ ;  /* 0x000000ffff257224 */ /* 0x000fc600078e00ff */
[----:B0-----:R-:W-:Y:S01]  /*2110*/  FFMA R2, R30, UR10, R33 ;  /* 0x0000000a1e027c23 */ /* 0x001fe20008000021 */
[----:B---3--:R-:W-:-:S03]  /*2120*/  @!P2 HADD2.F32 R35, -RZ, R36.H0_H0 ;  /* 0x20000024ff23a230 */ /* 0x008fc60000004100 */
[----:B------:R-:W-:Y:S02]  /*2130*/  FMUL R9, R32, R2 ;  /* 0x0000000220097220 */ /* 0x000fe40000400000 */
[----:B------:R-:W-:-:S04]  /*2140*/  FFMA R3, R20, UR10, R35 ;  /* 0x0000000a14037c23 */ /* 0x000fc80008000023 */
[----:B------:R-:W-:Y:S01]  /*2150*/  FMUL R13, R32, R3 ;  /* 0x00000003200d7220 */ /* 0x000fe20000400000 */
[----:B-----5:R-:W-:Y:S02]  /*2160*/  @!P1 HADD2.F32 R37, -RZ, R39.H0_H0 ;  /* 0x20000027ff259230 */ /* 0x020fe40000004100 */
[----:B------:R-:W-:Y:S02]  /*2170*/  @!P0 HADD2.F32 R45, -RZ, R38.H0_H0 ;  /* 0x20000026ff2d8230 */ /* 0x000fe40000004100 */
        /* <DEDUP_REMOVED lines=37> */
.L_x_2385:
[----:B------:R-:W-:Y:S05]  /*23d0*/  BSYNC.RECONVERGENT B3 ;  /* 0x0000000000037941 */ /* 0x000fea0003800200 */
.L_x_2384:
        /* <DEDUP_REMOVED lines=8> */
.L_x_2387:
[C---:B-1----:R-:W-:Y:S01]  /*2460*/  FMUL.FTZ R34, R2.reuse, R3 ;  /* 0x0000000302227220 */ /* 0x042fe20000410000 */
[----:B------:R-:W-:-:S03]  /*2470*/  FMUL.FTZ R2, R2, 0.5 ;  /* 0x3f00000002027820 */ /* 0x000fc60000410000 */
[----:B------:R-:W-:-:S04]  /*2480*/  FFMA R3, -R34, R34, R3 ;  /* 0x0000002222037223 */ /* 0x000fc80000000103 */
[----:B------:R-:W-:-:S07]  /*2490*/  FFMA R34, R3, R2, R34 ;  /* 0x0000000203227223 */ /* 0x000fce0000000022 */
.L_x_2388:
[----:B------:R-:W-:Y:S05]  /*24a0*/  BSYNC.RECONVERGENT B0 ;  /* 0x0000000000007941 */ /* 0x000fea0003800200 */
.L_x_2386:
        /* <DEDUP_REMOVED lines=17> */
.L_x_2390:
[----:B------:R-:W-:Y:S05]  /*25c0*/  BSYNC.RECONVERGENT B3 ;  /* 0x0000000000037941 */ /* 0x000fea0003800200 */
.L_x_2389:
        /* <DEDUP_REMOVED lines=12> */
.L_x_2392:
[----:B------:R-:W-:Y:S05]  /*2690*/  BSYNC.RECONVERGENT B3 ;  /* 0x0000000000037941 */ /* 0x000fea0003800200 */
.L_x_2391:
        /* <DEDUP_REMOVED lines=13> */
.L_x_2383:
[----:B------:R-:W-:Y:S05]  /*2770*/  BSYNC.RECONVERGENT B2 ;  /* 0x0000000000027941 */ /* 0x000fea0003800200 */
.L_x_2382:
        /* <DEDUP_REMOVED lines=18> */
.L_x_2396:
[----:B------:R-:W-:Y:S05]  /*28a0*/  BSYNC.RECONVERGENT B3 ;  /* 0x0000000000037941 */ /* 0x000fea0003800200 */
.L_x_2395:
        /* <DEDUP_REMOVED lines=8> */
.L_x_2398:
[C---:B-1----:R-:W-:Y:S01]  /*2930*/  FMUL.FTZ R34, R2.reuse, R3 ;  /* 0x0000000302227220 */ /* 0x042fe20000410000 */
[----:B------:R-:W-:-:S03]  /*2940*/  FMUL.FTZ R2, R2, 0.5 ;  /* 0x3f00000002027820 */ /* 0x000fc60000410000 */
[----:B------:R-:W-:-:S04]  /*2950*/  FFMA R3, -R34, R34, R3 ;  /* 0x0000002222037223 */ /* 0x000fc80000000103 */
[----:B------:R-:W-:-:S07]  /*2960*/  FFMA R34, R3, R2, R34 ;  /* 0x0000000203227223 */ /* 0x000fce0000000022 */
.L_x_2399:
[----:B------:R-:W-:Y:S05]  /*2970*/  BSYNC.RECONVERGENT B0 ;  /* 0x0000000000007941 */ /* 0x000fea0003800200 */
.L_x_2397:
        /* <DEDUP_REMOVED lines=17> */
.L_x_2401:
[----:B------:R-:W-:Y:S05]  /*2a90*/  BSYNC.RECONVERGENT B3 ;  /* 0x0000000000037941 */ /* 0x000fea0003800200 */
.L_x_2400:
        /* <DEDUP_REMOVED lines=12> */
.L_x_2403:
[----:B------:R-:W-:Y:S05]  /*2b60*/  BSYNC.RECONVERGENT B3 ;  /* 0x0000000000037941 */ /* 0x000fea0003800200 */
.L_x_2402:
        /* <DEDUP_REMOVED lines=13> */
.L_x_2394:
[----:B------:R-:W-:Y:S05]  /*2c40*/  BSYNC.RECONVERGENT B2 ;  /* 0x0000000000027941 */ /* 0x000fea0003800200 */
.L_x_2393:
        /* <DEDUP_REMOVED lines=18> */
.L_x_2407:
[----:B------:R-:W-:Y:S05]  /*2d70*/  BSYNC.RECONVERGENT B3 ;  /* 0x0000000000037941 */ /* 0x000fea0003800200 */
.L_x_2406:
        /* <DEDUP_REMOVED lines=8> */
.L_x_2409:
[C---:B-1----:R-:W-:Y:S01]  /*2e00*/  FMUL.FTZ R34, R2.reuse, R3 ;  /* 0x0000000302227220 */ /* 0x042fe20000410000 */
[----:B------:R-:W-:-:S03]  /*2e10*/  FMUL.FTZ R2, R2, 0.5 ;  /* 0x3f00000002027820 */ /* 0x000fc60000410000 */
[----:B------:R-:W-:-:S04]  /*2e20*/  FFMA R3, -R34, R34, R3 ;  /* 0x0000002222037223 */ /* 0x000fc80000000103 */
[----:B------:R-:W-:-:S07]  /*2e30*/  FFMA R34, R3, R2, R34 ;  /* 0x0000000203227223 */ /* 0x000fce0000000022 */
.L_x_2410:
[----:B------:R-:W-:Y:S05]  /*2e40*/  BSYNC.RECONVERGENT B0 ;  /* 0x0000000000007941 */ /* 0x000fea0003800200 */
.L_x_2408:
        /* <DEDUP_REMOVED lines=17> */
.L_x_2412:
[----:B------:R-:W-:Y:S05]  /*2f60*/  BSYNC.RECONVERGENT B3 ;  /* 0x0000000000037941 */ /* 0x000fea0003800200 */
.L_x_2411:
        /* <DEDUP_REMOVED lines=12> */
.L_x_2414:
[----:B------:R-:W-:Y:S05]  /*3030*/  BSYNC.RECONVERGENT B3 ;  /* 0x0000000000037941 */ /* 0x000fea0003800200 */
.L_x_2413:
        /* <DEDUP_REMOVED lines=13> */
.L_x_2405:
[----:B------:R-:W-:Y:S05]  /*3110*/  BSYNC.RECONVERGENT B2 ;  /* 0x0000000000027941 */ /* 0x000fea0003800200 */
.L_x_2404:
        /* <DEDUP_REMOVED lines=18> */
.L_x_2418:
[----:B------:R-:W-:Y:S05]  /*3240*/  BSYNC.RECONVERGENT B3 ;  /* 0x0000000000037941 */ /* 0x000fea0003800200 */
.L_x_2417:
[----:B------:R-:W-:Y:S01]  /*3250*/  VIADD R9, R3, 0xf3000000 ;  /* 0xf300000003097836 */ /* 0x000fe20000000000 */
[----:B------:R0:W1:Y:S01]  /*3260*/  MUFU.RSQ R2, R3 ;  /* 0x0000000300027308 */ /* 0x0000620000001400 */
[----:B------:R-:W-:Y:S03]  /*3270*/  BSSY.RECONVERGENT B0, `(.L_x_2419) ;  /* 0x000000a000007945 */ /* 0x000fe60003800200 */
[----:B------:R-:W-:-:S13]  /*3280*/  ISETP.GT.U32.AND P0, PT, R9, 0x727fffff, PT ;  /* 0x727fffff0900780c */ /* 0x000fda0003f04070 */
[----:B01----:R-:W-:Y:S05]  /*3290*/  @!P0 BRA `(.L_x_2420) ;  /* 0x00000000000c8947 */ /* 0x003fea0003800000 */
[----:B------:R-:W-:-:S07]  /*32a0*/  MOV R28, 0x32c0 ;  /* 0x000032c0001c7802 */ /* 0x000fce0000000f00 */
[----:B------:R-:W-:Y:S05]  /*32b0*/  CALL.REL.NOINC `($__internal_56_$__cuda_sm20_sqrt_rn_f32_slowpath) ;  /* 0x0000000000dc7944 */ /* 0x000fea0003c00000 */
[----:B------:R-:W-:Y:S05]  /*32c0*/  BRA `(.L_x_2421) ;  /* 0x0000000000107947 */ /* 0x000fea0003800000 */
.L_x_2420:
[C---:B------:R-:W-:Y:S01]  /*32d0*/  FMUL.FTZ R34, R2.reuse, R3 ;  /* 0x0000000302227220 */ /* 0x040fe20000410000 */
[----:B------:R-:W-:-:S03]  /*32e0*/  FMUL.FTZ R2, R2, 0.5 ;  /* 0x3f00000002027820 */ /* 0x000fc60000410000 */
[----:B------:R-:W-:-:S04]  /*32f0*/  FFMA R3, -R34, R34, R3 ;  /* 0x0000002222037223 */ /* 0x000fc80000000103 */
[----:B------:R-:W-:-:S07]  /*3300*/  FFMA R34, R3, R2, R34 ;  /* 0x0000000203227223 */ /* 0x000fce0000000022 */
.L_x_2421:
[----:B------:R-:W-:Y:S05]  /*3310*/  BSYNC.RECONVERGENT B0 ;  /* 0x0000000000007941 */ /* 0x000fea0003800200 */
.L_x_2419:
        /* <DEDUP_REMOVED lines=17> */
.L_x_2423:
[----:B------:R-:W-:Y:S05]  /*3430*/  BSYNC.RECONVERGENT B3 ;  /* 0x0000000000037941 */ /* 0x000fea0003800200 */
.L_x_2422:
        /* <DEDUP_REMOVED lines=12> */
.L_x_2425:
[----:B------:R-:W-:Y:S05]  /*3500*/  BSYNC.RECONVERGENT B3 ;  /* 0x0000000000037941 */ /* 0x000fea0003800200 */
.L_x_2424:
        /* <DEDUP_REMOVED lines=13> */
.L_x_2416:
[----:B------:R-:W-:Y:S05]  /*35e0*/  BSYNC.RECONVERGENT B2 ;  /* 0x0000000000027941 */ /* 0x000fea0003800200 */
.L_x_2415:
[----:B------:R-:W-:-:S06]  /*35f0*/  ULEA UR4, UR5, UR4, 0x2 ;  /* 0x0000000405047291 */ /* 0x000fcc000f8e10ff */
[----:B------:R-:W-:-:S13]  /*3600*/  ISETP.LE.AND P0, PT, R6, UR4, PT ;  /* 0x0000000406007c0c */ /* 0x000fda000bf03270 */
[----:B------:R-:W-:Y:S05]  /*3610*/  @!P0 BRA `(.L_x_2426) ;  /* 0xffffffe400a48947 */ /* 0x000fea000383ffff */
[----:B------:R-:W-:Y:S05]  /*3620*/  EXIT ;  /* 0x000000000000794d */ /* 0x000fea0003800000 */
        .weak           $__internal_56_$__cuda_sm20_sqrt_rn_f32_slowpath
        .type           $__internal_56_$__cuda_sm20_sqrt_rn_f32_slowpath,@function
        .size           $__internal_56_$__cuda_sm20_sqrt_rn_f32_slowpath,($__internal_57_$__cuda_sm3x_div_rn_noftz_f32_slowpath - $__internal_56_$__cuda_sm20_sqrt_rn_f32_slowpath)
$__internal_56_$__cuda_sm20_sqrt_rn_f32_slowpath:
[----:B------:R-:W-:-:S13]  /*3630*/  LOP3.LUT P0, RZ, R3, 0x7fffffff, RZ, 0xc0, !PT ;  /* 0x7fffffff03ff7812 */ /* 0x000fda000780c0ff */
[----:B------:R-:W-:Y:S01]  /*3640*/  @!P0 MOV R34, R3 ;  /* 0x0000000300228202 */ /* 0x000fe20000000f00 */
        /* <DEDUP_REMOVED lines=17> */
.L_x_2427:
[----:B------:R-:W-:-:S04]  /*3760*/  HFMA2 R29, -RZ, RZ, 0, 0 ;  /* 0x00000000ff1d7431 */ /* 0x000fc800000001ff */
[----:B------:R-:W-:Y:S05]  /*3770*/  RET.REL.NODEC R28 `(_Z25multi_tensor_apply_kernelI18TensorListMetadataILi5ELb0EEN18transformer_engine17multi_tensor_adam17AdamFunctorMasterI13__nv_bfloat166__halffiEEJffffffNS3_10adamMode_tEfEEvlPViT_T0_DpT1_) ;  /* 0xffffffc81c207950 */ /* 0x000fea0003c3ffff */
        .weak           $__internal_57_$__cuda_sm3x_div_rn_noftz_f32_slowpath
        .type           $__internal_57_$__cuda_sm3x_div_rn_noftz_f32_slowpath,@function
        .size           $__internal_57_$__cuda_sm3x_div_rn_noftz_f32_slowpath,(.L_x_5925 - $__internal_57_$__cuda_sm3x_div_rn_noftz_f32_slowpath)
$__internal_57_$__cuda_sm3x_div_rn_noftz_f32_slowpath:
        /* <DEDUP_REMOVED lines=34> */
.L_x_2429:
[----:B------:R-:W-:Y:S01]  /*39a0*/  LEA R3, R36, 0xc0800000, 0x17 ;  /* 0xc080000024037811 */ /* 0x000fe200078eb8ff */
[----:B------:R-:W-:Y:S01]  /*39b0*/  BSSY.RECONVERGENT B1, `(.L_x_2434) ;  /* 0x0000036000017945 */ /* 0x000fe20003800200 */
[----:B------:R-:W-:Y:S02]  /*39c0*/  IADD3 R29, PT, PT, R29, -0x7f, RZ ;  /* 0xffffff811d1d7810 */ /* 0x000fe40007ffe0ff */
[----:B------:R-:W-:Y:S02]  /*39d0*/  IADD3 R42, PT, PT, -R3, R38, RZ ;  /* 0x00000026032a7210 */ /* 0x000fe40007ffe1ff */
[C---:B------:R-:W-:Y:S01]  /*39e0*/  IADD3 R36, PT, PT, R29.reuse, 0x7f, -R36 ;  /* 0x0000007f1d247810 */ /* 0x040fe20007ffe824 */
[----:B------:R-:W-:Y:S01]  /*39f0*/  IMAD R3, R29, -0x800000, R40 ;  /* 0xff8000001d037824 */ /* 0x000fe200078e0228 */
        /* <DEDUP_REMOVED lines=45> */
.L_x_2436:
[----:B------:R-:W-:-:S04]  /*3cd0*/  LOP3.LUT R3, R3, 0x80000000, RZ, 0xc0, !PT ;  /* 0x8000000003037812 */ /* 0x000fc800078ec0ff */
[----:B------:R-:W-:Y:S01]  /*3ce0*/  LOP3.LUT R3, R3, 0x7f800000, RZ, 0xfc, !PT ;  /* 0x7f80000003037812 */ /* 0x000fe200078efcff */
[----:B------:R-:W-:Y:S06]  /*3cf0*/  BRA `(.L_x_2437) ;  /* 0x0000000000047947 */ /* 0x000fec0003800000 */
.L_x_2435:
[----:B------:R-:W-:-:S07]  /*3d00*/  LEA R3, R36, R3, 0x17 ;  /* 0x0000000324037211 */ /* 0x000fce00078eb8ff */
.L_x_2437:
[----:B------:R-:W-:Y:S05]  /*3d10*/  BSYNC.RECONVERGENT B1 ;  /* 0x0000000000017941 */ /* 0x000fea0003800200 */
.L_x_2434:
[----:B------:R-:W-:Y:S05]  /*3d20*/  BRA `(.L_x_2438) ;  /* 0x0000000000207947 */ /* 0x000fea0003800000 */
.L_x_2433:
[----:B------:R-:W-:-:S04]  /*3d30*/  LOP3.LUT R38, R38, 0x80000000, R40, 0x48, !PT ;  /* 0x8000000026267812 */ /* 0x000fc800078e4828 */
[----:B------:R-:W-:Y:S01]  /*3d40*/  LOP3.LUT R3, R38, 0x7f800000, RZ, 0xfc, !PT ;  /* 0x7f80000026037812 */ /* 0x000fe200078efcff */
[----:B------:R-:W-:Y:S06]  /*3d50*/  BRA `(.L_x_2438) ;  /* 0x0000000000147947 */ /* 0x000fec0003800000 */
.L_x_2432:
[----:B------:R-:W-:Y:S01]  /*3d60*/  LOP3.LUT R3, R38, 0x80000000, R40, 0x48, !PT ;  /* 0x8000000026037812 */ /* 0x000fe200078e4828 */
[----:B------:R-:W-:Y:S06]  /*3d70*/  BRA `(.L_x_2438) ;  /* 0x00000000000c7947 */ /* 0x000fec0003800000 */
.L_x_2431:
[----:B------:R-:W0:Y:S01]  /*3d80*/  MUFU.RSQ R3, -QNAN ;  /* 0xffc0000000037908 */ /* 0x000e220000001400 */
[----:B------:R-:W-:Y:S05]  /*3d90*/  BRA `(.L_x_2438) ;  /* 0x0000000000047947 */ /* 0x000fea0003800000 */
.L_x_2430:
[----:B------:R-:W-:-:S07]  /*3da0*/  FADD.FTZ R3, R40, R38 ;  /* 0x0000002628037221 */ /* 0x000fce0000010000 */
.L_x_2438:
[----:B------:R-:W-:Y:S05]  /*3db0*/  BSYNC.RECONVERGENT B0 ;  /* 0x0000000000007941 */ /* 0x000fea0003800200 */
.L_x_2428:
[----:B------:R-:W-:-:S04]  /*3dc0*/  HFMA2 R29, -RZ, RZ, 0, 0 ;  /* 0x00000000ff1d7431 */ /* 0x000fc800000001ff */
[----:B0-----:R-:W-:Y:S05]  /*3dd0*/  RET.REL.NODEC R28 `(_Z25multi_tensor_apply_kernelI18TensorListMetadataILi5ELb0EEN18transformer_engine17multi_tensor_adam17AdamFunctorMasterI13__nv_bfloat166__halffiEEJffffffNS3_10adamMode_tEfEEvlPViT_T0_DpT1_) ;  /* 0xffffffc01c887950 */ /* 0x001fea0003c3ffff */
.L_x_2439:
        /* <DEDUP_REMOVED lines=10> */
.L_x_5925:


//--------------------- .text._Z25multi_tensor_apply_kernelI18TensorListMetadataILi5ELb0EEN18transformer_engine17multi_tensor_adam17AdamFunctorMasterI13__nv_bfloat16ffiEEJffffffNS3_10adamMode_tEfEEvlPViT_T0_DpT1_ --------------------------
	.section	.text._Z25multi_tensor_apply_kernelI18TensorListMetadataILi5ELb0EEN18transformer_engine17multi_tensor_adam17AdamFunctorMasterI13__nv_bfloat16ffiEEJffffffNS3_10adamMode_tEfEEvlPViT_T0_DpT1_,"ax",@progbits
	.align	128
        .global         _Z25multi_tensor_apply_kernelI18TensorListMetadataILi5ELb0EEN18transformer_engine17multi_tensor_adam17AdamFunctorMasterI13__nv_bfloat16ffiEEJffffffNS3_10adamMode_tEfEEvlPViT_T0_DpT1_
        .type           _Z25multi_tensor_apply_kernelI18TensorListMetadataILi5ELb0EEN18transformer_engine17multi_tensor_adam17AdamFunctorMasterI13__nv_bfloat16ffiEEJffffffNS3_10adamMode_tEfEEvlPViT_T0_DpT1_,@function
        .size           _Z25multi_tensor_apply_kernelI18TensorListMetadataILi5ELb0EEN18transformer_engine17multi_tensor_adam17AdamFunctorMasterI13__nv_bfloat16ffiEEJffffffNS3_10adamMode_tEfEEvlPViT_T0_DpT1_,(.L_x_5927 - _Z25multi_tensor_apply_kernelI18TensorListMetadataILi5ELb0EEN18transformer_engine17multi_tensor_adam17AdamFunctorMasterI13__nv_bfloat16ffiEEJffffffNS3_10adamMode_tEfEEvlPViT_T0_DpT1_)
        .other          _Z25multi_tensor_apply_kernelI18TensorListMetadataILi5ELb0EEN18transformer_engine17multi_tensor_adam17AdamFunctorMasterI13__nv_bfloat16ffiEEJffffffNS3_10adamMode_tEfEEvlPViT_T0_DpT1_,@"STO_CUDA_ENTRY STV_DEFAULT"
_Z25multi_tensor_apply_kernelI18TensorListMetadataILi5ELb0EEN18transformer_engine17multi_tensor_adam17AdamFunctorMasterI13__nv_bfloat16ffiEEJffffffNS3_10adamMode_tEfEEvlPViT_T0_DpT1_:
.text._Z25multi_tensor_apply_kernelI18TensorListMetadataILi5ELb0EEN18transformer_engine17multi_tensor_adam17AdamFunctorMasterI13__nv_bfloat16ffiEEJffffffNS3_10adamMode_tEfEEvlPViT_T0_DpT1_:
        /* <DEDUP_REMOVED lines=43> */
.L_x_2485:
[----:B---3--:R-:W-:Y:S01]  /*02b0*/  IADD3 R9, PT, PT, R7, UR4, RZ ;  /* 0x0000000407097c10 */ /* 0x008fe2000fffe0ff */
[----:B012---:R-:W-:Y:S01]  /*02c0*/  HFMA2 R0, -RZ, RZ, 0, 0 ;  /* 0x00000000ff007431 */ /* 0x007fe200000001ff */
[----:B------:R-:W-:Y:S02]  /*02d0*/  MOV R20, RZ ;  /* 0x000000ff00147202 */ /* 0x000fe40000000f00 */
[C---:B------:R-:W-:Y:S02]  /*02e0*/  ISETP.GE.AND P2, PT, R9.reuse, R6, PT ;  /* 0x000000060900720c */ /* 0x040fe40003f46270 */
[----:B-1----:R-:W-:-:S04]  /*02f0*/  IADD3 R11, PT, PT, R9, UR5, RZ ;  /* 0x00000005090b7c10 */ /* 0x002fc8000fffe0ff */
[----:B------:R-:W-:Y:S02]  /*0300*/  ISETP.GE.AND P0, PT, R11, R6, PT ;  /* 0x000000060b00720c */ /* 0x000fe40003f06270 */
[----:B------:R-:W-:-:S05]  /*0310*/  CS2R R30, SRZ ;  /* 0x00000000001e7805 */ /* 0x000fca000001ff00 */
[----:B------:R-:W-:-:S05]  /*0320*/  @!P2 IMAD.WIDE R2, R9, 0x4, R22 ;  /* 0x000000040902a825 */ /* 0x000fca00078e0216 */
[----:B--2---:R1:W2:Y:S01]  /*0330*/  @!P2 LDG.E R0, desc[UR16][R2.64] ;  /* 0x000000100200a981 */ /* 0x0042a2000c1e1900 */
[----:B------:R-:W-:-:S04]  /*0340*/  @!P0 IMAD.WIDE R42, R11, 0x4, R22 ;  /* 0x000000040b2a8825 */ /* 0x000fc800078e0216 */
[----:B------:R-:W-:Y:S01]  /*0350*/  HFMA2 R35, -RZ, RZ, 0, 0 ;  /* 0x00000000ff237431 */ /* 0x000fe200000001ff */
[----:B------:R-:W-:Y:S02]  /*0360*/  IADD3 R13, PT, PT, R11, UR5, RZ ;  /* 0x000000050b0d7c10 */ /* 0x000fe4000fffe0ff */
[----:B------:R-:W-:Y:S01]  /*0370*/  CS2R R32, SRZ ;  /* 0x0000000000207805 */ /* 0x000fe2000001ff00 */
[----:B------:R-:W-:Y:S01]  /*0380*/  @!P2 IMAD.WIDE R36, R9, 0x4, R24 ;  /* 0x000000040924a825 */ /* 0x000fe200078e0218 */
[----:B------:R3:W5:Y:S03]  /*0390*/  @!P0 LDG.E R30, desc[UR16][R42.64] ;  /* 0x000000102a1e8981 */ /* 0x000766000c1e1900 */
[--C-:B------:R-:W-:Y:S01]  /*03a0*/  @!P0 IMAD.WIDE R38, R11, 0x4, R26.reuse ;  /* 0x000000040b268825 */ /* 0x100fe200078e021a */
[----:B-1----:R-:W-:Y:S01]  /*03b0*/  @!P2 IADD3 R3, P3, PT, R4, R9, RZ ;  /* 0x000000090403a210 */ /* 0x002fe20007f7e0ff */
[----:B------:R-:W4:Y:S01]  /*03c0*/  @!P2 LDG.E R35, desc[UR16][R36.64] ;  /* 0x000000102423a981 */ /* 0x000f22000c1e1900 */
[----:B------:R-:W-:Y:S01]  /*03d0*/  IADD3 R15, PT, PT, R13, UR5, RZ ;  /* 0x000000050d0f7c10 */ /* 0x000fe2000fffe0ff */
[C---:B------:R-:W-:Y:S01]  /*03e0*/  @!P2 IMAD.WIDE R28, R9.reuse, 0x4, R26 ;  /* 0x00000004091ca825 */ /* 0x040fe200078e021a */
[----:B------:R-:W-:Y:S01]  /*03f0*/  @!P2 LEA.HI.X.SX32 R10, R9, R5, 0x1, P3 ;  /* 0x00000005090aa211 */ /* 0x000fe200018f0eff */
[----:B------:R1:W5:Y:S01]  /*0400*/  @!P0 LDG.E R20, desc[UR16][R38.64] ;  /* 0x0000001026148981 */ /* 0x000362000c1e1900 */
[----:B------:R-:W-:-:S02]  /*0410*/  @!P2 LEA R2, P4, R3, UR8, 0x2 ;  /* 0x000000080302ac11 */ /* 0x000fc4000f8810ff */
[----:B---3--:R-:W-:Y:S01]  /*0420*/  MOV R42, RZ ;  /* 0x000000ff002a7202 */ /* 0x008fe20000000f00 */
[----:B------:R3:W5:Y:S01]  /*0430*/  @!P2 LDG.E R32, desc[UR16][R28.64] ;  /* 0x000000101c20a981 */ /* 0x000762000c1e1900 */
[----:B------:R-:W-:Y:S01]  /*0440*/  @!P2 LEA.HI.X R3, R3, UR9, R10, 0x2, P4 ;  /* 0x000000090303ac11 */ /* 0x000fe2000a0f140a */
[----:B------:R-:W-:Y:S01]  /*0450*/  HFMA2 R12, -RZ, RZ, 0, 0 ;  /* 0x00000000ff0c7431 */ /* 0x000fe200000001ff */
[----:B------:R-:W-:-:S03]  /*0460*/  ISETP.GE.AND P1, PT, R13, R6, PT ;  /* 0x000000060d00720c */ /* 0x000fc60003f26270 */
[----:B------:R0:W2:Y:S01]  /*0470*/  @!P2 LDG.E R42, desc[UR16][R2.64] ;  /* 0x00000010022aa981 */ /* 0x0000a2000c1e1900 */
[----:B------:R-:W-:Y:S02]  /*0480*/  ISETP.GE.AND P3, PT, R15, R6, PT ;  /* 0x000000060f00720c */ /* 0x000fe40003f66270 */
[----:B------:R-:W-:-:S04]  /*0490*/  @!P0 IADD3 R14, P4, PT, R4, R11, RZ ;  /* 0x0000000b040e8210 */ /* 0x000fc80007f9e0ff */
[----:B------:R-:W-:Y:S02]  /*04a0*/  @!P0 LEA.HI.X.SX32 R19, R11, R5, 0x1, P4 ;  /* 0x000000050b138211 */ /* 0x000fe400020f0eff */
[C---:B-1----:R-:W-:Y:S02]  /*04b0*/  @!P0 LEA R38, P4, R14.reuse, UR8, 0x2 ;  /* 0x000000080e268c11 */ /* 0x042fe4000f8810ff */
[----:B------:R-:W-:Y:S02]  /*04c0*/  MOV R10, RZ ;  /* 0x000000ff000a7202 */ /* 0x000fe40000000f00 */
[----:B------:R-:W-:Y:S01]  /*04d0*/  @!P0 LEA.HI.X R39, R14, UR9, R19, 0x2, P4 ;  /* 0x000000090e278c11 */ /* 0x000fe2000a0f1413 */
[----:B---3--:R-:W-:Y:S01]  /*04e0*/  @!P3 IMAD.WIDE R28, R15, 0x4, R26 ;  /* 0x000000040f1cb825 */ /* 0x008fe200078e021a */
[----:B------:R-:W-:-:S04]  /*04f0*/  @!P3 IADD3 R14, P4, PT, R4, R15, RZ ;  /* 0x0000000f040eb210 */ /* 0x000fc80007f9e0ff */
[----:B------:R1:W5:Y:S01]  /*0500*/  @!P3 LDG.E R10, desc[UR16][R28.64] ;  /* 0x000000101c0ab981 */ /* 0x000362000c1e1900 */
[C---:B0-----:R-:W-:Y:S01]  /*0510*/  @!P3 LEA.HI.X.SX32 R3, R15.reuse, R5, 0x1, P4 ;  /* 0x000000050f03b211 */ /* 0x041fe200020f0eff */
[----:B------:R-:W-:-:S04]  /*0520*/  @!P3 IMAD.WIDE R44, R15, 0x4, R22 ;  /* 0x000000040f2cb825 */ /* 0x000fc800078e0216 */
[----:B------:R-:W-:Y:S01]  /*0530*/  HFMA2 R18, -RZ, RZ, 0, 0 ;  /* 0x00000000ff127431 */ /* 0x000fe200000001ff */
[----:B------:R0:W5:Y:S01]  /*0540*/  @!P3 LDG.E R12, desc[UR16][R44.64] ;  /* 0x000000102c0cb981 */ /* 0x000162000c1e1900 */
[----:B-1----:R-:W-:-:S04]  /*0550*/  @!P3 LEA R28, P4, R14, UR8, 0x2 ;  /* 0x000000080e1cbc11 */ /* 0x002fc8000f8810ff */
[----:B------:R-:W-:Y:S02]  /*0560*/  @!P3 LEA.HI.X R29, R14, UR9, R3, 0x2, P4 ;  /* 0x000000090e1dbc11 */ /* 0x000fe4000a0f1403 */
[----:B------:R-:W1:Y:S01]  /*0570*/  LDC.64 R2, c[0x0][0xf08] ;  /* 0x0003c200ff027b82 */ /* 0x000e620000000a00 */
[----:B------:R-:W-:-:S05]  /*0580*/  @!P0 IMAD.WIDE R16, R11, 0x4, R24 ;  /* 0x000000040b108825 */ /* 0x000fca00078e0218 */
[----:B------:R3:W5:Y:S02]  /*0590*/  @!P0 LDG.E R33, desc[UR16][R16.64] ;  /* 0x0000001010218981 */ /* 0x000764000c1e1900 */
[----:B0-----:R-:W0:Y:S01]  /*05a0*/  LDC R44, c[0x0][0xf04] ;  /* 0x0003c100ff2c7b82 */ /* 0x001e220000000800 */
[C---:B------:R-:W-:Y:S01]  /*05b0*/  @!P1 IMAD.WIDE R40, R13.reuse, 0x4, R22 ;  /* 0x000000040d289825 */ /* 0x040fe200078e0216 */
[----:B------:R-:W-:Y:S02]  /*05c0*/  MOV R8, RZ ;  /* 0x000000ff00087202 */ /* 0x000fe40000000f00 */
[----:B------:R-:W-:Y:S01]  /*05d0*/  @!P1 IADD3 R19, P5, PT, R4, R13, RZ ;  /* 0x0000000d04139210 */ /* 0x000fe20007fbe0ff */
[C---:B------:R-:W-:Y:S01]  /*05e0*/  @!P1 IMAD.WIDE R36, R13.reuse, 0x4, R26 ;  /* 0x000000040d249825 */ /* 0x040fe200078e021a */
[----:B------:R3:W5:Y:S03]  /*05f0*/  @!P1 LDG.E R18, desc[UR16][R40.64] ;  /* 0x0000001028129981 */ /* 0x000766000c1e1900 */
[--C-:B---3--:R-:W-:Y:S01]  /*0600*/  @!P1 IMAD.WIDE R16, R13, 0x4, R24.reuse ;  /* 0x000000040d109825 */ /* 0x108fe200078e0218 */
[----:B------:R-:W5:Y:S04]  /*0610*/  @!P1 LDG.E R8, desc[UR16][R36.64] ;  /* 0x0000001024089981 */ /* 0x000f68000c1e1900 */
[----:B------:R3:W5:Y:S01]  /*0620*/  @!P1 LDG.E R31, desc[UR16][R16.64] ;  /* 0x00000010101f9981 */ /* 0x000762000c1e1900 */
[----:B------:R-:W-:Y:S01]  /*0630*/  @!P3 IMAD.WIDE R40, R15, 0x4, R24 ;  /* 0x000000040f28b825 */ /* 0x000fe200078e0218 */
[----:B------:R-:W-:-:S02]  /*0640*/  @!P1 LEA.HI.X.SX32 R34, R13, R5, 0x1, P5 ;  /* 0x000000050d229211 */ /* 0x000fc400028f0eff */
[----:B---3--:R-:W-:Y:S02]  /*0650*/  CS2R R16, SRZ ;  /* 0x0000000000107805 */ /* 0x008fe4000001ff00 */
[----:B------:R-:W-:-:S04]  /*0660*/  @!P1 LEA R36, P5, R19, UR8, 0x2 ;  /* 0x0000000813249c11 */ /* 0x000fc8000f8a10ff */
[----:B------:R3:W5:Y:S01]  /*0670*/  @!P3 LDG.E R17, desc[UR16][R40.64] ;  /* 0x000000102811b981 */ /* 0x000762000c1e1900 */
[----:B------:R-:W-:Y:S01]  /*0680*/  @!P1 LEA.HI.X R37, R19, UR9, R34, 0x2, P5 ;  /* 0x0000000913259c11 */ /* 0x000fe2000a8f1422 */
[----:B0-----:R-:W-:Y:S01]  /*0690*/  FADD R19, -R44, 1 ;  /* 0x3f8000002c137421 */ /* 0x001fe20000000100 */
[----:B------:R-:W-:Y:S02]  /*06a0*/  HFMA2 R34, -RZ, RZ, 0, 0 ;  /* 0x00000000ff227431 */ /* 0x000fe400000001ff */
[----:B------:R-:W-:Y:S02]  /*06b0*/  IMAD.MOV.U32 R14, RZ, RZ, RZ ;  /* 0x000000ffff0e7224 */ /* 0x000fe400078e00ff */
[----:B-1----:R-:W-:Y:S01]  /*06c0*/  FADD R21, -R2, 1 ;  /* 0x3f80000002157421 */ /* 0x002fe20000000100 */
[----:B------:R0:W5:Y:S01]  /*06d0*/  @!P1 LDG.E R16, desc[UR16][R36.64] ;  /* 0x0000001024109981 */ /* 0x000162000c1e1900 */
[----:B---3--:R-:W1:Y:S03]  /*06e0*/  MUFU.RCP R40, R3 ;  /* 0x0000000300287308 */ /* 0x008e660000001000 */
[----:B------:R3:W5:Y:S04]  /*06f0*/  @!P3 LDG.E R14, desc[UR16][R28.64] ;  /* 0x000000101c0eb981 */ /* 0x000768000c1e1900 */
[----:B------:R0:W5:Y:S01]  /*0700*/  @!P0 LDG.E R34, desc[UR16][R38.64] ;  /* 0x0000001026228981 */ /* 0x000162000c1e1900 */
[----:B-1----:R-:W-:-:S04]  /*0710*/  FFMA R43, R40, -R3, 1 ;  /* 0x3f800000282b7423 */ /* 0x002fc80000000803 */
[----:B------:R-:W-:Y:S01]  /*0720*/  FFMA R43, R40, R43, R40 ;  /* 0x0000002b282b7223 */ /* 0x000fe20000000028 */
[----:B------:R-:W-:Y:S01]  /*0730*/  BSSY.RECONVERGENT B2, `(.L_x_2441) ;  /* 0x0000011000027945 */ /* 0x000fe20003800200 */
[----:B--2---:R-:W-:-:S04]  /*0740*/  FMUL R41, R19, R42 ;  /* 0x0000002a13297220 */ /* 0x004fc80000400000 */
[----:B------:R-:W-:-:S04]  /*0750*/  FFMA R0, R0, R44, R41 ;  /* 0x0000002c00007223 */ /* 0x000fc80000000029 */
[----:B------:R-:W1:Y:S01]  /*0760*/  FCHK P0, R0, R3 ;  /* 0x0000000300007302 */ /* 0x000e620000000000 */
[----:B0-----:R-:W-:Y:S01]  /*0770*/  FMUL R37, R21, R42 ;  /* 0x0000002a15257220 */ /* 0x001fe20000400000 */
[----:B---3--:R-:W-:-:S03]  /*0780*/  FFMA R28, R0, R43, RZ ;  /* 0x0000002b001c7223 */ /* 0x008fc600000000ff */
[----:B------:R-:W-:Y:S01]  /*0790*/  FMUL R42, R37, R42 ;  /* 0x0000002a252a7220 */ /* 0x000fe20000400000 */
[----:B------:R-:W-:-:S03]  /*07a0*/  FFMA R41, R28, -R3, R0 ;  /* 0x800000031c297223 */ /* 0x000fc60000000000 */
[----:B----4-:R-:W-:Y:S01]  /*07b0*/  FFMA R2, R35, R2, R42 ;  /* 0x0000000223027223 */ /* 0x010fe2000000002a */
[----:B------:R-:W-:Y:S01]  /*07c0*/  FFMA R41, R43, R41, R28 ;  /* 0x000000292b297223 */ /* 0x000fe2000000001c */
[----:B-1----:R-:W-:Y:S06]  /*07d0*/  @!P0 BRA `(.L_x_2442) ;  /* 0x0000000000188947 */ /* 0x002fec0003800000 */
[----:B------:R-:W0:Y:S01]  /*07e0*/  LDCU UR13, c[0x0][0xf0c] ;  /* 0x0001e180ff0d77ac */ /* 0x000e220008000800 */
[----:B------:R-:W-:Y:S02]  /*07f0*/  MOV R42, R0 ;  /* 0x00000000002a7202 */ /* 0x000fe40000000f00 */
[----:B------:R-:W-:Y:S02]  /*0800*/  MOV R28, 0x830 ;  /* 0x00000830001c7802 */ /* 0x000fe40000000f00 */
[----:B0-----:R-:W-:-:S07]  /*0810*/  MOV R37, UR13 ;  /* 0x0000000d00257c02 */ /* 0x001fce0008000f00 */
[----:B-----5:R-:W-:Y:S05]  /*0820*/  CALL.REL.NOINC `($__internal_59_$__cuda_sm3x_div_rn_noftz_f32_slowpath) ;  /* 0x0000002c00b07944 */ /* 0x020fea0003c00000 */
[----:B------:R-:W-:-:S07]  /*0830*/  MOV R41, R3 ;  /* 0x0000000300297202 */ /* 0x000fce0000000f00 */
.L_x_2442:
[----:B------:R-:W-:Y:S05]  /*0840*/  BSYNC.RECONVERGENT B2 ;  /* 0x0000000000027941 */ /* 0x000fea0003800200 */
.L_x_2441:
        /* <DEDUP_REMOVED lines=14> */
[----:B-----5:R-:W-:Y:S05]  /*0930*/  CALL.REL.NOINC `($__internal_59_$__cuda_sm3x_div_rn_noftz_f32_slowpath) ;  /* 0x0000002c006c7944 */ /* 0x020fea0003c00000 */
.L_x_2444:
[----:B------:R-:W-:Y:S05]  /*0940*/  BSYNC.RECONVERGENT B2 ;  /* 0x0000000000027941 */ /* 0x000fea0003800200 */
.L_x_2443:
[----:B------:R-:W-:Y:S01]  /*0950*/  IADD3 R29, PT, PT, R3, -0xd000000, RZ ;  /* 0xf3000000031d7810 */ /* 0x000fe20007ffe0ff */
[----:B------:R0:W1:Y:S01]  /*0960*/  MUFU.RSQ R28, R3 ;  /* 0x00000003001c7308 */ /* 0x0000620000001400 */
[----:B------:R-:W-:Y:S02]  /*0970*/  BSSY.RECONVERGENT B0, `(.L_x_2445) ;  /* 0x000000a000007945 */ /* 0x000fe40003800200 */
[----:B------:R-:W-:-:S13]  /*0980*/  ISETP.GT.U32.AND P0, PT, R29, 0x727fffff, PT ;  /* 0x727fffff1d00780c */ /* 0x000fda0003f04070 */
[----:B0-----:R-:W-:Y:S05]  /*0990*/  @!P0 BRA `(.L_x_2446) ;  /* 0x00000000000c8947 */ /* 0x001fea0003800000 */
[----:B-1----:R-:W-:-:S07]  /*09a0*/  MOV R28, 0x9c0 ;  /* 0x000009c0001c7802 */ /* 0x002fce0000000f00 */
[----:B-----5:R-:W-:Y:S05]  /*09b0*/  CALL.REL.NOINC `($__internal_58_$__cuda_sm20_sqrt_rn_f32_slowpath) ;  /* 0x0000002800f87944 */ /* 0x020fea0003c00000 */
[----:B------:R-:W-:Y:S05]  /*09c0*/  BRA `(.L_x_2447) ;  /* 0x0000000000107947 */ /* 0x000fea0003800000 */
.L_x_2446:
[C---:B-1----:R-:W-:Y:S01]  /*09d0*/  FMUL.FTZ R38, R28.reuse, R3 ;  /* 0x000000031c267220 */ /* 0x042fe20000410000 */
[----:B------:R-:W-:-:S03]  /*09e0*/  FMUL.FTZ R28, R28, 0.5 ;  /* 0x3f0000001c1c7820 */ /* 0x000fc60000410000 */
[----:B------:R-:W-:-:S04]  /*09f0*/  FFMA R3, -R38, R38, R3 ;  /* 0x0000002626037223 */ /* 0x000fc80000000103 */
[----:B------:R-:W-:-:S07]  /*0a00*/  FFMA R38, R3, R28, R38 ;  /* 0x0000001c03267223 */ /* 0x000fce0000000026 */
.L_x_2447:
[----:B------:R-:W-:Y:S05]  /*0a10*/  BSYNC.RECONVERGENT B0 ;  /* 0x0000000000007941 */ /* 0x000fea0003800200 */
.L_x_2445:
        /* <DEDUP_REMOVED lines=12> */
[----:B-----5:R-:W-:Y:S05]  /*0ae0*/  CALL.REL.NOINC `($__internal_59_$__cuda_sm3x_div_rn_noftz_f32_slowpath) ;  /* 0x0000002c00007944 */ /* 0x020fea0003c00000 */
[----:B------:R-:W-:-:S07]  /*0af0*/  MOV R35, R3 ;  /* 0x0000000300237202 */ /* 0x000fce0000000f00 */
.L_x_2449:
[----:B------:R-:W-:Y:S05]  /*0b00*/  BSYNC.RECONVERGENT B2 ;  /* 0x0000000000027941 */ /* 0x000fea0003800200 */
.L_x_2448:
        /* <DEDUP_REMOVED lines=21> */
[----:B------:R-:W-:Y:S05]  /*0c60*/  CALL.REL.NOINC `($__internal_59_$__cuda_sm3x_div_rn_noftz_f32_slowpath) ;  /* 0x0000002800a07944 */ /* 0x000fea0003c00000 */
[----:B------:R-:W-:-:S07]  /*0c70*/  MOV R34, R3 ;  /* 0x0000000300227202 */ /* 0x000fce0000000f00 */
.L_x_2451:
[----:B------:R-:W-:Y:S05]  /*0c80*/  BSYNC.RECONVERGENT B2 ;  /* 0x0000000000027941 */ /* 0x000fea0003800200 */
.L_x_2450:
        /* <DEDUP_REMOVED lines=14> */
[----:B------:R-:W-:Y:S05]  /*0d70*/  CALL.REL.NOINC `($__internal_59_$__cuda_sm3x_div_rn_noftz_f32_slowpath) ;  /* 0x00000028005c7944 */ /* 0x000fea0003c00000 */
.L_x_2453:
[----:B------:R-:W-:Y:S05]  /*0d80*/  BSYNC.RECONVERGENT B2 ;  /* 0x0000000000027941 */ /* 0x000fea0003800200 */
.L_x_2452:
[----:B------:R-:W-:Y:S01]  /*0d90*/  IADD3 R29, PT, PT, R3, -0xd000000, RZ ;  /* 0xf3000000031d7810 */ /* 0x000fe20007ffe0ff */
[----:B------:R0:W1:Y:S01]  /*0da0*/  MUFU.RSQ R28, R3 ;  /* 0x00000003001c7308 */ /* 0x0000620000001400 */
[----:B------:R-:W-:Y:S02]  /*0db0*/  BSSY.RECONVERGENT B0, `(.L_x_2454) ;  /* 0x000000a000007945 */ /* 0x000fe40003800200 */
[----:B------:R-:W-:-:S13]  /*0dc0*/  ISETP.GT.U32.AND P0, PT, R29, 0x727fffff, PT ;  /* 0x727fffff1d00780c */ /* 0x000fda0003f04070 */
[----:B0-----:R-:W-:Y:S05]  /*0dd0*/  @!P0 BRA `(.L_x_2455) ;  /* 0x00000000000c8947 */ /* 0x001fea0003800000 */
[----:B-1----:R-:W-:-:S07]  /*0de0*/  MOV R28, 0xe00 ;  /* 0x00000e00001c7802 */ /* 0x002fce0000000f00 */
[----:B------:R-:W-:Y:S05]  /*0df0*/  CALL.REL.NOINC `($__internal_58_$__cuda_sm20_sqrt_rn_f32_slowpath) ;  /* 0x0000002400e87944 */ /* 0x000fea0003c00000 */
[----:B------:R-:W-:Y:S05]  /*0e00*/  BRA `(.L_x_2456) ;  /* 0x0000000000107947 */ /* 0x000fea0003800000 */
.L_x_2455:
[C---:B-1----:R-:W-:Y:S01]  /*0e10*/  FMUL.FTZ R38, R28.reuse, R3 ;  /* 0x000000031c267220 */ /* 0x042fe20000410000 */
[----:B------:R-:W-:-:S03]  /*0e20*/  FMUL.FTZ R28, R28, 0.5 ;  /* 0x3f0000001c1c7820 */ /* 0x000fc60000410000 */
[----:B------:R-:W-:-:S04]  /*0e30*/  FFMA R3, -R38, R38, R3 ;  /* 0x0000002626037223 */ /* 0x000fc80000000103 */
[----:B------:R-:W-:-:S07]  /*0e40*/  FFMA R38, R3, R28, R38 ;  /* 0x0000001c03267223 */ /* 0x000fce0000000026 */
.L_x_2456:
[----:B------:R-:W-:Y:S05]  /*0e50*/  BSYNC.RECONVERGENT B0 ;  /* 0x0000000000007941 */ /* 0x000fea0003800200 */
.L_x_2454:
        /* <DEDUP_REMOVED lines=12> */
[----:B------:R-:W-:Y:S05]  /*0f20*/  CALL.REL.NOINC `($__internal_59_$__cuda_sm3x_div_rn_noftz_f32_slowpath) ;  /* 0x0000002400f07944 */ /* 0x000fea0003c00000 */
[----:B------:R-:W-:-:S07]  /*0f30*/  MOV R35, R3 ;  /* 0x0000000300237202 */ /* 0x000fce0000000f00 */
.L_x_2458:
[----:B------:R-:W-:Y:S05]  /*0f40*/  BSYNC.RECONVERGENT B2 ;  /* 0x0000000000027941 */ /* 0x000fea0003800200 */
.L_x_2457:
[----:B------:R-:W0:Y:S01]  /*0f50*/  LDC.64 R28, c[0x0][0xf08] ;  /* 0x0003c200ff1c7b82 */ /* 0x000e220000000a00 */
[----:B------:R-:W-:Y:S01]  /*0f60*/  FMUL R3, R19, R16 ;  /* 0x0000001013037220 */ /* 0x000fe20000400000 */
        /* <DEDUP_REMOVED lines=21> */
.L_x_2460:
[----:B------:R-:W-:Y:S05]  /*10c0*/  BSYNC.RECONVERGENT B2 ;  /* 0x0000000000027941 */ /* 0x000fea0003800200 */
.L_x_2459:
        /* <DEDUP_REMOVED lines=14> */
[----:B------:R-:W-:Y:S05]  /*11b0*/  CALL.REL.NOINC `($__internal_59_$__cuda_sm3x_div_rn_noftz_f32_slowpath) ;  /* 0x00000024004c7944 */ /* 0x000fea0003c00000 */
.L_x_2462:
[----:B------:R-:W-:Y:S05]  /*11c0*/  BSYNC.RECONVERGENT B2 ;  /* 0x0000000000027941 */ /* 0x000fea0003800200 */
.L_x_2461:
        /* <DEDUP_REMOVED lines=8> */
.L_x_2464:
[C---:B-1----:R-:W-:Y:S01]  /*1250*/  FMUL.FTZ R38, R28.reuse, R3 ;  /* 0x000000031c267220 */ /* 0x042fe20000410000 */
[----:B------:R-:W-:-:S03]  /*1260*/  FMUL.FTZ R28, R28, 0.5 ;  /* 0x3f0000001c1c7820 */ /* 0x000fc60000410000 */
[----:B------:R-:W-:-:S04]  /*1270*/  FFMA R3, -R38, R38, R3 ;  /* 0x0000002626037223 */ /* 0x000fc80000000103 */
[----:B------:R-:W-:-:S07]  /*1280*/  FFMA R38, R3, R28, R38 ;  /* 0x0000001c03267223 */ /* 0x000fce0000000026 */
.L_x_2465:
[----:B------:R-:W-:Y:S05]  /*1290*/  BSYNC.RECONVERGENT B0 ;  /* 0x0000000000007941 */ /* 0x000fea0003800200 */
.L_x_2463:
        /* <DEDUP_REMOVED lines=14> */
.L_x_2467:
[----:B------:R-:W-:Y:S05]  /*1380*/  BSYNC.RECONVERGENT B2 ;  /* 0x0000000000027941 */ /* 0x000fea0003800200 */
.L_x_2466:
        /* <DEDUP_REMOVED lines=22> */
[----:B------:R-:W-:-:S07]  /*14f0*/  MOV R14, R3 ;  /* 0x00000003000e7202 */ /* 0x000fce0000000f00 */
.L_x_2469:
[----:B------:R-:W-:Y:S05]  /*1500*/  BSYNC.RECONVERGENT B2 ;  /* 0x0000000000027941 */ /* 0x000fea0003800200 */
.L_x_2468:
        /* <DEDUP_REMOVED lines=15> */
.L_x_2471:
[----:B------:R-:W-:Y:S05]  /*1600*/  BSYNC.RECONVERGENT B2 ;  /* 0x0000000000027941 */ /* 0x000fea0003800200 */
.L_x_2470:
[----:B------:R-:W-:Y:S01]  /*1610*/  IADD3 R19, PT, PT, R3, -0xd000000, RZ ;  /* 0xf300000003137810 */ /* 0x000fe20007ffe0ff */
[----:B------:R0:W1:Y:S01]  /*1620*/  MUFU.RSQ R16, R3 ;  /* 0x0000000300107308 */ /* 0x0000620000001400 */
[----:B------:R-:W-:Y:S02]  /*1630*/  BSSY.RECONVERGENT B0, `(.L_x_2472) ;  /* 0x000000a000007945 */ /* 0x000fe40003800200 */
[----:B------:R-:W-:-:S13]  /*1640*/  ISETP.GT.U32.AND P0, PT, R19, 0x727fffff, PT ;  /* 0x727fffff1300780c */ /* 0x000fda0003f04070 */
[----:B0-----:R-:W-:Y:S05]  /*1650*/  @!P0 BRA `(.L_x_2473) ;  /* 0x00000000000c8947 */ /* 0x001fea0003800000 */
[----:B------:R-:W-:-:S07]  /*1660*/  MOV R28, 0x1680 ;  /* 0x00001680001c7802 */ /* 0x000fce0000000f00 */
[----:B-1----:R-:W-:Y:S05]  /*1670*/  CALL.REL.NOINC `($__internal_58_$__cuda_sm20_sqrt_rn_f32_slowpath) ;  /* 0x0000001c00c87944 */ /* 0x002fea0003c00000 */
[----:B------:R-:W-:Y:S05]  /*1680*/  BRA `(.L_x_2474) ;  /* 0x0000000000107947 */ /* 0x000fea0003800000 */
.L_x_2473:
[C---:B-1----:R-:W-:Y:S01]  /*1690*/  FMUL.FTZ R38, R16.reuse, R3 ;  /* 0x0000000310267220 */ /* 0x042fe20000410000 */
[----:B------:R-:W-:-:S03]  /*16a0*/  FMUL.FTZ R16, R16, 0.5 ;  /* 0x3f00000010107820 */ /* 0x000fc60000410000 */
[----:B------:R-:W-:-:S04]  /*16b0*/  FFMA R3, -R38, R38, R3 ;  /* 0x0000002626037223 */ /* 0x000fc80000000103 */
[----:B------:R-:W-:-:S07]  /*16c0*/  FFMA R38, R3, R16, R38 ;  /* 0x0000001003267223 */ /* 0x000fce0000000026 */
.L_x_2474:
[----:B------:R-:W-:Y:S05]  /*16d0*/  BSYNC.RECONVERGENT B0 ;  /* 0x0000000000007941 */ /* 0x000fea0003800200 */
.L_x_2472:
        /* <DEDUP_REMOVED lines=13> */
.L_x_2476:
[----:B------:R-:W-:Y:S05]  /*17b0*/  BSYNC.RECONVERGENT B2 ;  /* 0x0000000000027941 */ /* 0x000fea0003800200 */
.L_x_2475:
        /* <DEDUP_REMOVED lines=18> */
.L_x_2478:
[----:B------:R-:W-:Y:S05]  /*18e0*/  BSYNC.RECONVERGENT B0 ;  /* 0x0000000000007941 */ /* 0x000fea0003800200 */
.L_x_2477:
        /* <DEDUP_REMOVED lines=14> */
.L_x_2480:
[----:B------:R-:W-:Y:S05]  /*19d0*/  BSYNC.RECONVERGENT B0 ;  /* 0x0000000000007941 */ /* 0x000fea0003800200 */
.L_x_2479:
        /* <DEDUP_REMOVED lines=14> */
.L_x_2482:
[----:B------:R-:W-:Y:S05]  /*1ac0*/  BSYNC.RECONVERGENT B0 ;  /* 0x0000000000007941 */ /* 0x000fea0003800200 */
.L_x_2481:
        /* <DEDUP_REMOVED lines=15> */
.L_x_2484:
[----:B------:R-:W-:Y:S05]  /*1bc0*/  BSYNC.RECONVERGENT B0 ;  /* 0x0000000000007941 */ /* 0x000fea0003800200 */
.L_x_2483:
[----:B------:R-:W-:-:S06]  /*1bd0*/  ULEA UR4, UR5, UR4, 0x2 ;  /* 0x0000000405047291 */ /* 0x000fcc000f8e10ff */
[----:B------:R-:W-:-:S13]  /*1be0*/  ISETP.LE.AND P0, PT, R6, UR4, PT ;  /* 0x0000000406007c0c */ /* 0x000fda000bf03270 */
[----:B------:R-:W-:Y:S05]  /*1bf0*/  @!P0 BRA `(.L_x_2485) ;  /* 0xffffffe400ac8947 */ /* 0x000fea000383ffff */
[----:B------:R-:W-:Y:S05]  /*1c00*/  EXIT ;  /* 0x000000000000794d */ /* 0x000fea0003800000 */
.L_x_2440:
[----:B------:R-:W3:Y:S01]  /*1c10*/  S2R R0, SR_TID.X ;  /* 0x0000000000007919 */ /* 0x000ee20000002100 */
[----:B------:R-:W4:Y:S01]  /*1c20*/  LDCU UR12, c[0x0][0xf14] ;  /* 0x0001e280ff0c77ac */ /* 0x000f220008000800 */
[----:B------:R-:W0:Y:S01]  /*1c30*/  LDCU UR13, c[0x0][0xf18] ;  /* 0x0001e300ff0d77ac */ /* 0x000e220008000800 */
[----:B------:R-:W0:Y:S01]  /*1c40*/  LDCU UR10, c[0x0][0xf20] ;  /* 0x0001e400ff0a77ac */ /* 0x000e220008000800 */
[----:B------:R-:W-:-:S05]  /*1c50*/  UMOV UR4, URZ ;  /* 0x000000ff00047c82 */ /* 0x000fca0008000000 */
.L_x_2530:
[----:B-123--:R-:W-:Y:S01]  /*1c60*/  IADD3 R21, PT, PT, R0, UR4, RZ ;  /* 0x0000000400157c10 */ /* 0x00efe2000fffe0ff */
[----:B0-----:R-:W-:Y:S01]  /*1c70*/  HFMA2 R14, -RZ, RZ, 0, 0 ;  /* 0x00000000ff0e7431 */ /* 0x001fe200000001ff */
        /* <DEDUP_REMOVED lines=8> */
[C---:B------:R-:W-:Y:S01]  /*1d00*/  @!P0 IMAD.WIDE R2, R21.reuse, 0x4, R26 ;  /* 0x0000000415028825 */ /* 0x040fe200078e021a */
[----:B------:R-:W-:Y:S01]  /*1d10*/  @!P0 LEA.HI.X.SX32 R10, R21, R5, 0x1, P3 ;  /* 0x00000005150a8211 */ /* 0x000fe200018f0eff */
[----:B--2---:R1:W2:Y:S01]  /*1d20*/  @!P0 LDG.E R14, desc[UR16][R8.64] ;  /* 0x00000010080e8981 */ /* 0x0042a2000c1e1900 */
[----:B------:R-:W-:Y:S02]  /*1d30*/  @!P0 LEA R28, P3, R7, UR8, 0x2 ;  /* 0x00000008071c8c11 */ /* 0x000fe4000f8610ff */
[----:B------:R-:W-:Y:S01]  /*1d40*/  IADD3 R15, PT, PT, R17, UR5, RZ ;  /* 0x00000005110f7c10 */ /* 0x000fe2000fffe0ff */
[----:B------:R3:W0:Y:S01]  /*1d50*/  @!P0 LDG.E R30, desc[UR16][R2.64] ;  /* 0x00000010021e8981 */ /* 0x000622000c1e1900 */
[----:B------:R-:W-:Y:S02]  /*1d60*/  @!P0 LEA.HI.X R29, R7, UR9, R10, 0x2, P3 ;  /* 0x00000009071d8c11 */ /* 0x000fe400098f140a */
[----:B------:R-:W-:Y:S02]  /*1d70*/  @!P1 IADD3 R7, P4, PT, R4, R19, RZ ;  /* 0x0000001304079210 */ /* 0x000fe40007f9e0ff */
[----:B------:R-:W-:-:S02]  /*1d80*/  ISETP.GE.AND P3, PT, R15, R6, PT ;  /* 0x000000060f00720c */ /* 0x000fc40003f66270 */
[----:B------:R-:W-:Y:S02]  /*1d90*/  @!P1 LEA.HI.X.SX32 R12, R19, R5, 0x1, P4 ;  /* 0x00000005130c9211 */ /* 0x000fe400020f0eff */
[----:B------:R-:W-:-:S04]  /*1da0*/  @!P1 LEA R10, P4, R7, UR8, 0x2 ;  /* 0x00000008070a9c11 */ /* 0x000fc8000f8810ff */
[----:B------:R-:W-:Y:S02]  /*1db0*/  @!P1 LEA.HI.X R11, R7, UR9, R12, 0x2, P4 ;  /* 0x00000009070b9c11 */ /* 0x000fe4000a0f140c */
[----:B------:R-:W-:-:S04]  /*1dc0*/  @!P2 IADD3 R7, P5, PT, R4, R17, RZ ;  /* 0x000000110407a210 */ /* 0x000fc80007fbe0ff */
[----:B------:R-:W-:Y:S02]  /*1dd0*/  @!P2 LEA.HI.X.SX32 R38, R17, R5, 0x1, P5 ;  /* 0x000000051126a211 */ /* 0x000fe400028f0eff */
[C---:B-1----:R-:W-:Y:S02]  /*1de0*/  @!P2 LEA R8, P5, R7.reuse, UR8, 0x2 ;  /* 0x000000080708ac11 */ /* 0x042fe4000f8a10ff */
[----:B---3--:R-:W-:Y:S01]  /*1df0*/  @!P3 IADD3 R3, P4, PT, R4, R15, RZ ;  /* 0x0000000f0403b210 */ /* 0x008fe20007f9e0ff */
[----:B------:R-:W-:Y:S01]  /*1e00*/  HFMA2 R18, -RZ, RZ, 0, 0 ;  /* 0x00000000ff127431 */ /* 0x000fe200000001ff */
[----:B------:R-:W-:Y:S01]  /*1e10*/  @!P2 LEA.HI.X R9, R7, UR9, R38, 0x2, P5 ;  /* 0x000000090709ac11 */ /* 0x000fe2000a8f1426 */
[----:B------:R-:W-:Y:S01]  /*1e20*/  IMAD.MOV.U32 R37, RZ, RZ, RZ ;  /* 0x000000ffff257224 */ /* 0x000fe200078e00ff */
[----:B------:R-:W-:Y:S01]  /*1e30*/  @!P3 LEA.HI.X.SX32 R36, R15, R5, 0x1, P4 ;  /* 0x000000050f24b211 */ /* 0x000fe200020f0eff */
[----:B------:R-:W-:Y:S01]  /*1e40*/  HFMA2 R7, -RZ, RZ, 0, 0 ;  /* 0x00000000ff077431 */ /* 0x000fe200000001ff */
[----:B------:R-:W-:-:S02]  /*1e50*/  @!P3 LEA R2, P4, R3, UR8, 0x2 ;  /* 0x000000080302bc11 */ /* 0x000fc4000f8810ff */
[----:B------:R-:W-:Y:S02]  /*1e60*/  CS2R R38, SRZ ;  /* 0x0000000000267805 */ /* 0x000fe4000001ff00 */
[----:B------:R-:W-:Y:S01]  /*1e70*/  MOV R20, RZ ;  /* 0x000000ff00147202 */ /* 0x000fe20000000f00 */
[----:B------:R-:W-:Y:S01]  /*1e80*/  @!P1 IMAD.WIDE R32, R19, 0x4, R26 ;  /* 0x0000000413209825 */ /* 0x000fe200078e021a */
[----:B------:R-:W-:Y:S01]  /*1e90*/  MOV R16, RZ ;  /* 0x000000ff00107202 */ /* 0x000fe20000000f00 */
[----:B------:R-:W0:Y:S01]  /*1ea0*/  @!P0 LDG.E R37, desc[UR16][R28.64] ;  /* 0x000000101c258981 */ /* 0x000e22000c1e1900 */
[----:B------:R-:W-:Y:S01]  /*1eb0*/  @!P3 LEA.HI.X R3, R3, UR9, R36, 0x2, P4 ;  /* 0x000000090303bc11 */ /* 0x000fe2000a0f1424 */
[--C-:B------:R-:W-:Y:S02]  /*1ec0*/  @!P2 IMAD.WIDE R34, R17, 0x4, R26.reuse ;  /* 0x000000041122a825 */ /* 0x100fe400078e021a */
[----:B------:R1:W3:Y:S02]  /*1ed0*/  @!P1 LDG.E R20, desc[UR16][R32.64] ;  /* 0x0000001020149981 */ /* 0x0002e4000c1e1900 */
[----:B------:R-:W-:-:S02]  /*1ee0*/  @!P3 IMAD.WIDE R12, R15, 0x4, R26 ;  /* 0x000000040f0cb825 */ /* 0x000fc400078e021a */
[----:B------:R5:W4:Y:S04]  /*1ef0*/  @!P2 LDG.E R18, desc[UR16][R34.64] ;  /* 0x000000102212a981 */ /* 0x000b28000c1e1900 */
[----:B------:R-:W2:Y:S04]  /*1f00*/  @!P3 LDG.E R16, desc[UR16][R12.64] ;  /* 0x000000100c10b981 */ /* 0x000ea8000c1e1900 */
[----:B------:R-:W3:Y:S04]  /*1f10*/  @!P1 LDG.E R39, desc[UR16][R10.64] ;  /* 0x000000100a279981 */ /* 0x000ee8000c1e1900 */
[----:B------:R-:W4:Y:S04]  /*1f20*/  @!P2 LDG.E R7, desc[UR16][R8.64] ;  /* 0x000000100807a981 */ /* 0x000f28000c1e1900 */
[----:B------:R5:W2:Y:S01]  /*1f30*/  @!P3 LDG.E R31, desc[UR16][R2.64] ;  /* 0x00000010021fb981 */ /* 0x000aa2000c1e1900 */
[----:B-1----:R-:W-:-:S04]  /*1f40*/  @!P2 IMAD.WIDE R32, R17, 0x4, R22 ;  /* 0x000000041120a825 */ /* 0x002fc800078e0216 */
[----:B------:R-:W-:Y:S01]  /*1f50*/  HFMA2 R44, -RZ, RZ, 0, 0 ;  /* 0x00000000ff2c7431 */ /* 0x000fe200000001ff */
[----:B------:R-:W-:Y:S02]  /*1f60*/  MOV R36, RZ ;  /* 0x000000ff00247202 */ /* 0x000fe40000000f00 */
[----:B------:R-:W-:Y:S01]  /*1f70*/  CS2R R40, SRZ ;  /* 0x0000000000287805 */ /* 0x000fe2000001ff00 */
[--C-:B-----5:R-:W-:Y:S01]  /*1f80*/  @!P3 IMAD.WIDE R34, R15, 0x4, R22.reuse ;  /* 0x000000040f22b825 */ /* 0x120fe200078e0216 */
[----:B------:R-:W-:Y:S01]  /*1f90*/  CS2R R42, SRZ ;  /* 0x00000000002a7805 */ /* 0x000fe2000001ff00 */
[----:B------:R-:W5:Y:S02]  /*1fa0*/  @!P2 LDG.E R38, desc[UR16][R32.64] ;  /* 0x000000102026a981 */ /* 0x000f64000c1e1900 */
[----:B------:R-:W-:Y:S02]  /*1fb0*/  @!P1 IMAD.WIDE R28, R19, 0x4, R22 ;  /* 0x00000004131c9825 */ /* 0x000fe400078e0216 */
[----:B------:R-:W5:Y:S02]  /*1fc0*/  @!P3 LDG.E R36, desc[UR16][R34.64] ;  /* 0x000000102224b981 */ /* 0x000f64000c1e1900 */
[----:B------:R-:W-:-:S02]  /*1fd0*/  @!P0 IMAD.WIDE R2, R21, 0x4, R24 ;  /* 0x0000000415028825 */ /* 0x000fc400078e0218 */
[----:B------:R1:W5:Y:S02]  /*1fe0*/  @!P1 LDG.E R40, desc[UR16][R28.64] ;  /* 0x000000101c289981 */ /* 0x000364000c1e1900 */
[--C-:B------:R-:W-:Y:S02]  /*1ff0*/  @!P1 IMAD.WIDE R8, R19, 0x4, R24.reuse ;  /* 0x0000000413089825 */ /* 0x100fe400078e0218 */
[----:B------:R0:W5:Y:S02]  /*2000*/  @!P0 LDG.E R44, desc[UR16][R2.64] ;  /* 0x00000010022c8981 */ /* 0x000164000c1e1900 */
[--C-:B------:R-:W-:Y:S02]  /*2010*/  @!P2 IMAD.WIDE R10, R17, 0x4, R24.reuse ;  /* 0x00000004110aa825 */ /* 0x100fe400078e0218 */
[----:B------:R-:W5:Y:S02]  /*2020*/  @!P1 LDG.E R43, desc[UR16][R8.64] ;  /* 0x00000010082b9981 */ /* 0x000f64000c1e1900 */
[----:B------:R-:W-:Y:S01]  /*2030*/  @!P3 IMAD.WIDE R12, R15, 0x4, R24 ;  /* 0x000000040f0cb825 */ /* 0x000fe200078e0218 */
[----:B-1----:R-:W1:Y:S01]  /*2040*/  LDC R28, c[0x0][0xf08] ;  /* 0x0003c200ff1c7b82 */ /* 0x002e620000000800 */
[----:B------:R-:W5:Y:S04]  /*2050*/  @!P2 LDG.E R42, desc[UR16][R10.64] ;  /* 0x000000100a2aa981 */ /* 0x000f68000c1e1900 */
[----:B------:R0:W5:Y:S03]  /*2060*/  @!P3 LDG.E R41, desc[UR16][R12.64] ;  /* 0x000000100c29b981 */ /* 0x000166000c1e1900 */
[----:B------:R-:W1:Y:S01]  /*2070*/  LDC R29, c[0x0][0xf04] ;  /* 0x0003c100ff1d7b82 */ /* 0x000e620000000800 */
[----:B------:R-:W-:Y:S01]  /*2080*/  ISETP.GE.AND P0, PT, R21, R6, PT ;  /* 0x000000061500720c */ /* 0x000fe20003f06270 */
[----:B-1----:R-:W-:Y:S01]  /*2090*/  FADD R34, -R28, 1 ;  /* 0x3f8000001c227421 */ /* 0x002fe20000000100 */
[----:B------:R-:W-:Y:S01]  /*20a0*/  FADD R32, -R29, 1 ;  /* 0x3f8000001d207421 */ /* 0x000fe20000000100 */
[----:B------:R-:W-:Y:S01]  /*20b0*/  BSSY.RECONVERGENT B2, `(.L_x_2486) ;  /* 0x0000063000027945 */ /* 0x000fe20003800200 */
[----:B0-----:R-:W-:-:S04]  /*20c0*/  FFMA R37, R30, UR10, R37 ;  /* 0x0000000a1e257c23 */ /* 0x001fc80008000025 */
[-C--:B------:R-:W-:Y:S01]  /*20d0*/  FMUL R2, R34, R37.reuse ;  /* 0x0000002522027220 */ /* 0x080fe20000400000 */
[----:B------:R-:W-:-:S03]  /*20e0*/  FMUL R33, R32, R37 ;  /* 0x0000002520217220 */ /* 0x000fc60000400000 */
[----:B------:R-:W-:Y:S01]  /*20f0*/  FMUL R13, R37, R2 ;  /* 0x00000002250d7220 */ /* 0x000fe20000400000 */
[----:B---3--:R-:W-:Y:S01]  /*2100*/  FFMA R39, R20, UR10, R39 ;  /* 0x0000000a14277c23 */ /* 0x008fe20008000027 */
[----:B----4-:R-:W-:Y:S01]  /*2110*/  FFMA R7, R18, UR10, R7 ;  /* 0x0000000a12077c23 */ /* 0x010fe20008000007 */
[----:B--2---:R-:W-:Y:S02]  /*2120*/  FFMA R31, R16, UR10, R31 ;  /* 0x0000000a101f7c23 */ /* 0x004fe4000800001f */
[C---:B------:R-:W-:Y:S01]  /*2130*/  FMUL R3, R32.reuse, R39 ;  /* 0x0000002720037220 */ /* 0x040fe20000400000 */
[-C--:B------:R-:W-:Y:S01]  /*2140*/  FMUL R9, R32, R7.reuse ;  /* 0x0000000720097220 */ /* 0x080fe20000400000 */
[----:B------:R-:W-:Y:S01]  /*2150*/  FMUL R2, R34, R7 ;  /* 0x0000000722027220 */ /* 0x000fe20000400000 */
[----:B------:R-:W-:Y:S01]  /*2160*/  FMUL R11, R32, R31 ;  /* 0x0000001f200b7220 */ /* 0x000fe20000400000 */
[C---:B------:R-:W-:Y:S01]  /*2170*/  FMUL R32, R34.reuse, R39 ;  /* 0x0000002722207220 */ /* 0x040fe20000400000 */
[----:B------:R-:W-:Y:S01]  /*2180*/  FMUL R34, R34, R31 ;  /* 0x0000001f22227220 */ /* 0x000fe20000400000 */
[-C--:B-----5:R-:W-:Y:S01]  /*2190*/  FFMA R10, R38, R29.reuse, R9 ;  /* 0x0000001d260a7223 */ /* 0x0a0fe20000000009 */
[----:B------:R-:W-:Y:S01]  /*21a0*/  FMUL R9, R7, R2 ;  /* 0x0000000207097220 */ /* 0x000fe20000400000 */
[----:B------:R-:W-:Y:S01]  /*21b0*/  FMUL R32, R39, R32 ;  /* 0x0000002027207220 */ /* 0x000fe20000400000 */
[----:B------:R-:W-:Y:S01]  /*21c0*/  FMUL R34, R31, R34 ;  /* 0x000000221f227220 */ /* 0x000fe20000400000 */
[-C--:B------:R-:W-:Y:S01]  /*21d0*/  FFMA R8, R36, R29.reuse, R11 ;  /* 0x0000001d24087223 */ /* 0x080fe2000000000b */
        /* <DEDUP_REMOVED lines=22> */
.L_x_2489:
[----:B------:R-:W-:Y:S05]  /*2340*/  BSYNC.RECONVERGENT B3 ;  /* 0x0000000000037941 */ /* 0x000fea0003800200 */
.L_x_2488:
        /* <DEDUP_REMOVED lines=8> */
.L_x_2491:
[C---:B-1----:R-:W-:Y:S01]  /*23d0*/  FMUL.FTZ R38, R2.reuse, R3 ;  /* 0x0000000302267220 */ /* 0x042fe20000410000 */
[----:B------:R-:W-:-:S03]  /*23e0*/  FMUL.FTZ R2, R2, 0.5 ;  /* 0x3f00000002027820 */ /* 0x000fc60000410000 */
[----:B------:R-:W-:-:S04]  /*23f0*/  FFMA R3, -R38, R38, R3 ;  /* 0x0000002626037223 */ /* 0x000fc80000000103 */
[----:B------:R-:W-:-:S07]  /*2400*/  FFMA R38, R3, R2, R38 ;  /* 0x0000000203267223 */ /* 0x000fce0000000026 */
.L_x_2492:
[----:B------:R-:W-:Y:S05]  /*2410*/  BSYNC.RECONVERGENT B0 ;  /* 0x0000000000007941 */ /* 0x000fea0003800200 */
.L_x_2490:
        /* <DEDUP_REMOVED lines=17> */
.L_x_2494:
[----:B------:R-:W-:Y:S05]  /*2530*/  BSYNC.RECONVERGENT B3 ;  /* 0x0000000000037941 */ /* 0x000fea0003800200 */
.L_x_2493:
        /* <DEDUP_REMOVED lines=12> */
.L_x_2496:
[----:B------:R-:W-:Y:S05]  /*2600*/  BSYNC.RECONVERGENT B3 ;  /* 0x0000000000037941 */ /* 0x000fea0003800200 */
.L_x_2495:
        /* <DEDUP_REMOVED lines=13> */
.L_x_2487:
[----:B------:R-:W-:Y:S05]  /*26e0*/  BSYNC.RECONVERGENT B2 ;  /* 0x0000000000027941 */ /* 0x000fea0003800200 */
.L_x_2486:
        /* <DEDUP_REMOVED lines=18> */
.L_x_2500:
[----:B------:R-:W-:Y:S05]  /*2810*/  BSYNC.RECONVERGENT B3 ;  /* 0x0000000000037941 */ /* 0x000fea0003800200 */
.L_x_2499:
        /* <DEDUP_REMOVED lines=8> */
.L_x_2502:
[C---:B-1----:R-:W-:Y:S01]  /*28a0*/  FMUL.FTZ R38, R2.reuse, R3 ;  /* 0x0000000302267220 */ /* 0x042fe20000410000 */
[----:B------:R-:W-:-:S03]  /*28b0*/  FMUL.FTZ R2, R2, 0.5 ;  /* 0x3f00000002027820 */ /* 0x000fc60000410000 */
[----:B------:R-:W-:-:S04]  /*28c0*/  FFMA R3, -R38, R38, R3 ;  /* 0x0000002626037223 */ /* 0x000fc80000000103 */
[----:B------:R-:W-:-:S07]  /*28d0*/  FFMA R38, R3, R2, R38 ;  /* 0x0000000203267223 */ /* 0x000fce0000000026 */
.L_x_2503:
[----:B------:R-:W-:Y:S05]  /*28e0*/  BSYNC.RECONVERGENT B0 ;  /* 0x0000000000007941 */ /* 0x000fea0003800200 */
.L_x_2501:
        /* <DEDUP_REMOVED lines=17> */
.L_x_2505:
[----:B------:R-:W-:Y:S05]  /*2a00*/  BSYNC.RECONVERGENT B3 ;  /* 0x0000000000037941 */ /* 0x000fea0003800200 */
.L_x_2504:
        /* <DEDUP_REMOVED lines=12> */
.L_x_2507:
[----:B------:R-:W-:Y:S05]  /*2ad0*/  BSYNC.RECONVERGENT B3 ;  /* 0x0000000000037941 */ /* 0x000fea0003800200 */
.L_x_2506:
        /* <DEDUP_REMOVED lines=13> */
.L_x_2498:
[----:B------:R-:W-:Y:S05]  /*2bb0*/  BSYNC.RECONVERGENT B2 ;  /* 0x0000000000027941 */ /* 0x000fea0003800200 */
.L_x_2497:
        /* <DEDUP_REMOVED lines=18> */
.L_x_2511:
[----:B------:R-:W-:Y:S05]  /*2ce0*/  BSYNC.RECONVERGENT B3 ;  /* 0x0000000000037941 */ /* 0x000fea0003800200 */
.L_x_2510:
        /* <DEDUP_REMOVED lines=8> */
.L_x_2513:
[C---:B-1----:R-:W-:Y:S01]  /*2d70*/  FMUL.FTZ R38, R2.reuse, R3 ;  /* 0x0000000302267220 */ /* 0x042fe20000410000 */
[----:B------:R-:W-:-:S03]  /*2d80*/  FMUL.FTZ R2, R2, 0.5 ;  /* 0x3f00000002027820 */ /* 0x000fc60000410000 */
[----:B------:R-:W-:-:S04]  /*2d90*/  FFMA R3, -R38, R38, R3 ;  /* 0x0000002626037223 */ /* 0x000fc80000000103 */
[----:B------:R-:W-:-:S07]  /*2da0*/  FFMA R38, R3, R2, R38 ;  /* 0x0000000203267223 */ /* 0x000fce0000000026 */
.L_x_2514:
[----:B------:R-:W-:Y:S05]  /*2db0*/  BSYNC.RECONVERGENT B0 ;  /* 0x0000000000007941 */ /* 0x000fea0003800200 */
.L_x_2512:
        /* <DEDUP_REMOVED lines=17> */
.L_x_2516:
[----:B------:R-:W-:Y:S05]  /*2ed0*/  BSYNC.RECONVERGENT B3 ;  /* 0x0000000000037941 */ /* 0x000fea0003800200 */
.L_x_2515:
        /* <DEDUP_REMOVED lines=12> */
.L_x_2518:
[----:B------:R-:W-:Y:S05]  /*2fa0*/  BSYNC.RECONVERGENT B3 ;  /* 0x0000000000037941 */ /* 0x000fea0003800200 */
.L_x_2517:
        /* <DEDUP_REMOVED lines=13> */
.L_x_2509:
[----:B------:R-:W-:Y:S05]  /*3080*/  BSYNC.RECONVERGENT B2 ;  /* 0x0000000000027941 */ /* 0x000fea0003800200 */
.L_x_2508:
        /* <DEDUP_REMOVED lines=17> */
[----:B------:R-:W-:Y:S05]  /*31a0*/  CALL.REL.NOINC `($__internal_59_$__cuda_sm3x_div_rn_noftz_f32_slowpath) ;  /* 0x0000000400507944 */ /* 0x000fea0003c00000 */
.L_x_2522:
[----:B------:R-:W-:Y:S05]  /*31b0*/  BSYNC.RECONVERGENT B3 ;  /* 0x0000000000037941 */ /* 0x000fea0003800200 */
.L_x_2521:
        /* <DEDUP_REMOVED lines=8> */
.L_x_2524:
[C---:B-1----:R-:W-:Y:S01]  /*3240*/  FMUL.FTZ R38, R2.reuse, R3 ;  /* 0x0000000302267220 */ /* 0x042fe20000410000 */
[----:B------:R-:W-:-:S03]  /*3250*/  FMUL.FTZ R2, R2, 0.5 ;  /* 0x3f00000002027820 */ /* 0x000fc60000410000 */
[----:B------:R-:W-:-:S04]  /*3260*/  FFMA R3, -R38, R38, R3 ;  /* 0x0000002626037223 */ /* 0x000fc80000000103 */
[----:B------:R-:W-:-:S07]  /*3270*/  FFMA R38, R3, R2, R38 ;  /* 0x0000000203267223 */ /* 0x000fce0000000026 */
.L_x_2525:
[----:B------:R-:W-:Y:S05]  /*3280*/  BSYNC.RECONVERGENT B0 ;  /* 0x0000000000007941 */ /* 0x000fea0003800200 */
.L_x_2523:
        /* <DEDUP_REMOVED lines=17> */
.L_x_2527:
[----:B------:R-:W-:Y:S05]  /*33a0*/  BSYNC.RECONVERGENT B3 ;  /* 0x0000000000037941 */ /* 0x000fea0003800200 */
.L_x_2526:
        /* <DEDUP_REMOVED lines=12> */
.L_x_2529:
[----:B------:R-:W-:Y:S05]  /*3470*/  BSYNC.RECONVERGENT B3 ;  /* 0x0000000000037941 */ /* 0x000fea0003800200 */
.L_x_2528:
        /* <DEDUP_REMOVED lines=13> */
.L_x_2520:
[----:B------:R-:W-:Y:S05]  /*3550*/  BSYNC.RECONVERGENT B2 ;  /* 0x0000000000027941 */ /* 0x000fea0003800200 */
.L_x_2519:
[----:B------:R-:W-:-:S06]  /*3560*/  ULEA UR4, UR5, UR4, 0x2 ;  /* 0x0000000405047291 */ /* 0x000fcc000f8e10ff */
[----:B------:R-:W-:-:S13]  /*3570*/  ISETP.LE.AND P0, PT, R6, UR4, PT ;  /* 0x0000000406007c0c */ /* 0x000fda000bf03270 */
[----:B------:R-:W-:Y:S05]  /*3580*/  @!P0 BRA `(.L_x_2530) ;  /* 0xffffffe400b48947 */ /* 0x000fea000383ffff */
[----:B------:R-:W-:Y:S05]  /*3590*/  EXIT ;  /* 0x000000000000794d */ /* 0x000fea0003800000 */
        .weak           $__internal_58_$__cuda_sm20_sqrt_rn_f32_slowpath
        .type           $__internal_58_$__cuda_sm20_sqrt_rn_f32_slowpath,@function
        .size           $__internal_58_$__cuda_sm20_sqrt_rn_f32_slowpath,($__internal_59_$__cuda_sm3x_div_rn_noftz_f32_slowpath - $__internal_58_$__cuda_sm20_sqrt_rn_f32_slowpath)
$__internal_58_$__cuda_sm20_sqrt_rn_f32_slowpath:
        /* <DEDUP_REMOVED lines=19> */
.L_x_2531:
[----:B------:R-:W-:-:S04]  /*36d0*/  HFMA2 R29, -RZ, RZ, 0, 0 ;  /* 0x00000000ff1d7431 */ /* 0x000fc800000001ff */
[----:B------:R-:W-:Y:S05]  /*36e0*/  RET.REL.NODEC R28 `(_Z25multi_tensor_apply_kernelI18TensorListMetadataILi5ELb0EEN18transformer_engine17multi_tensor_adam17AdamFunctorMasterI13__nv_bfloat16ffiEEJffffffNS3_10adamMode_tEfEEvlPViT_T0_DpT1_) ;  /* 0xffffffc81c447950 */ /* 0x000fea0003c3ffff */
        .weak           $__internal_59_$__cuda_sm3x_div_rn_noftz_f32_slowpath
        .type           $__internal_59_$__cuda_sm3x_div_rn_noftz_f32_slowpath,@function
        .size           $__internal_59_$__cuda_sm3x_div_rn_noftz_f32_slowpath,(.L_x_5927 - $__internal_59_$__cuda_sm3x_div_rn_noftz_f32_slowpath)
$__internal_59_$__cuda_sm3x_div_rn_noftz_f32_slowpath:
        /* <DEDUP_REMOVED lines=34> */
.L_x_2533:
        /* <DEDUP_REMOVED lines=32> */
[----:B------:R-:W-:Y:S02]  /*3b10*/  IADD3 R36, PT, PT, R29, 0x20, RZ ;  /* 0x000000201d247810 */ /* 0x000fe40007ffe0ff */
[----:B------:R-:W-:Y:S02]  /*3b20*/  LOP3.LUT R35, R35, 0x7fffff, RZ, 0xc0, !PT ;  /* 0x007fffff23237812 */ /* 0x000fe400078ec0ff */
[----:B------:R-:W-:Y:S02]  /*3b30*/  ISETP.NE.AND P3, PT, R29, RZ, PT ;  /* 0x000000ff1d00720c */ /* 0x000fe40003f65270 */
        /* <DEDUP_REMOVED lines=16> */
.L_x_2540:
[----:B------:R-:W-:-:S04]  /*3c40*/  LOP3.LUT R3, R3, 0x80000000, RZ, 0xc0, !PT ;  /* 0x8000000003037812 */ /* 0x000fc800078ec0ff */
[----:B------:R-:W-:Y:S01]  /*3c50*/  LOP3.LUT R3, R3, 0x7f800000, RZ, 0xfc, !PT ;  /* 0x7f80000003037812 */ /* 0x000fe200078efcff */
[----:B------:R-:W-:Y:S06]  /*3c60*/  BRA `(.L_x_2541) ;  /* 0x0000000000047947 */ /* 0x000fec0003800000 */
.L_x_2539:
[----:B------:R-:W-:-:S07]  /*3c70*/  LEA R3, R38, R3, 0x17 ;  /* 0x0000000326037211 */ /* 0x000fce00078eb8ff */
.L_x_2541:
[----:B------:R-:W-:Y:S05]  /*3c80*/  BSYNC.RECONVERGENT B1 ;  /* 0x0000000000017941 */ /* 0x000fea0003800200 */
.L_x_2538:
[----:B------:R-:W-:Y:S05]  /*3c90*/  BRA `(.L_x_2542) ;  /* 0x0000000000207947 */ /* 0x000fea0003800000 */
.L_x_2537:
[----:B------:R-:W-:-:S04]  /*3ca0*/  LOP3.LUT R37, R37, 0x80000000, R42, 0x48, !PT ;  /* 0x8000000025257812 */ /* 0x000fc800078e482a */
[----:B------:R-:W-:Y:S01]  /*3cb0*/  LOP3.LUT R3, R37, 0x7f800000, RZ, 0xfc, !PT ;  /* 0x7f80000025037812 */ /* 0x000fe200078efcff */
[----:B------:R-:W-:Y:S06]  /*3cc0*/  BRA `(.L_x_2542) ;  /* 0x0000000000147947 */ /* 0x000fec0003800000 */
.L_x_2536:
[----:B------:R-:W-:Y:S01]  /*3cd0*/  LOP3.LUT R3, R37, 0x80000000, R42, 0x48, !PT ;  /* 0x8000000025037812 */ /* 0x000fe200078e482a */
[----:B------:R-:W-:Y:S06]  /*3ce0*/  BRA `(.L_x_2542) ;  /* 0x00000000000c7947 */ /* 0x000fec0003800000 */
.L_x_2535:
[----:B------:R-:W0:Y:S01]  /*3cf0*/  MUFU.RSQ R3, -QNAN ;  /* 0xffc0000000037908 */ /* 0x000e220000001400 */
[----:B------:R-:W-:Y:S05]  /*3d00*/  BRA `(.L_x_2542) ;  /* 0x0000000000047947 */ /* 0x000fea0003800000 */
.L_x_2534:
[----:B------:R-:W-:-:S07]  /*3d10*/  FADD.FTZ R3, R42, R37 ;  /* 0x000000252a037221 */ /* 0x000fce0000010000 */
.L_x_2542:
[----:B------:R-:W-:Y:S05]  /*3d20*/  BSYNC.RECONVERGENT B0 ;  /* 0x0000000000007941 */ /* 0x000fea0003800200 */
.L_x_2532:
[----:B------:R-:W-:-:S04]  /*3d30*/  HFMA2 R29, -RZ, RZ, 0, 0 ;  /* 0x00000000ff1d7431 */ /* 0x000fc800000001ff */
[----:B0-----:R-:W-:Y:S05]  /*3d40*/  RET.REL.NODEC R28 `(_Z25multi_tensor_apply_kernelI18TensorListMetadataILi5ELb0EEN18transformer_engine17multi_tensor_adam17AdamFunctorMasterI13__nv_bfloat16ffiEEJffffffNS3_10adamMode_tEfEEvlPViT_T0_DpT1_) ;  /* 0xffffffc01cac7950 */ /* 0x001fea0003c3ffff */
.L_x_2543:
        /* <DEDUP_REMOVED lines=11> */
.L_x_5927:


//--------------------- .text._Z25multi_tensor_apply_kernelI18TensorListMetadataILi5ELb0EEN18transformer_engine17multi_tensor_adam17AdamFunctorMasterI6__half13__nv_bfloat16fiEEJffffffNS3_10adamMode_tEfEEvlPViT_T0_DpT1_ --------------------------
	.section	.text._Z25multi_tensor_apply_kernelI18TensorListMetadataILi5ELb0EEN18transformer_engine17multi_tensor_adam17AdamFunctorMasterI6__half13__nv_bfloat16fiEEJffffffNS3_10adamMode_tEfEEvlPViT_T0_DpT1_,"ax",@progbits
	.align	128
        .global         _Z25multi_tensor_apply_kernelI18TensorListMetadataILi5ELb0EEN18transformer_engine17multi_tensor_adam17AdamFunctorMasterI6__half13__nv_bfloat16fiEEJffffffNS3_10adamMode_tEfEEvlPViT_T0_DpT1_
        .type           _Z25multi_tensor_apply_kernelI18TensorListMetadataILi5ELb0EEN18transformer_engine17multi_tensor_adam17AdamFunctorMasterI6__half13__nv_bfloat16fiEEJffffffNS3_10adamMode_tEfEEvlPViT_T0_DpT1_,@function
        .size           _Z25multi_tensor_apply_kernelI18TensorListMetadataILi5ELb0EEN18transformer_engine17multi_tensor_adam17AdamFunctorMasterI6__half13__nv_bfloat16fiEEJffffffNS3_10adamMode_tEfEEvlPViT_T0_DpT1_,(.L_x_5929 - _Z25multi_tensor_apply_kernelI18TensorListMetadataILi5ELb0EEN18transformer_engine17multi_tensor_adam17AdamFunctorMasterI6__half13__nv_bfloat16fiEEJffffffNS3_10adamMode_tEfEEvlPViT_T0_DpT1_)
        .other          _Z25multi_tensor_apply_kernelI18TensorListMetadataILi5ELb0EEN18transformer_engine17multi_tensor_adam17AdamFunctorMasterI6__half13__nv_bfloat16fiEEJffffffNS3_10adamMode_tEfEEvlPViT_T0_DpT1_,@"STO_CUDA_ENTRY STV_DEFAULT"
_Z25multi_tensor_apply_kernelI18TensorListMetadataILi5ELb0EEN18transformer_engine17multi_tensor_adam17AdamFunctorMasterI6__half13__nv_bfloat16fiEEJffffffNS3_10adamMode_tEfEEvlPViT_T0_DpT1_:
.text._Z25multi_tensor_apply_kernelI18TensorListMetadataILi5ELb0EEN18transformer_engine17multi_tensor_adam17AdamFunctorMasterI6__half13__nv_bfloat16fiEEJffffffNS3_10adamMode_tEfEEvlPViT_T0_DpT1_:
        /* <DEDUP_REMOVED lines=43> */
.L_x_2589:
        /* <DEDUP_REMOVED lines=92> */
[----:B-----5:R-:W-:Y:S05]  /*0870*/  CALL.REL.NOINC `($__internal_61_$__cuda_sm3x_div_rn_noftz_f32_slowpath) ;  /* 0x0000002c00c47944 */ /* 0x020fea0003c00000 */
[----:B------:R-:W-:-:S07]  /*0880*/  MOV R41, R3 ;  /* 0x0000000300297202 */ /* 0x000fce0000000f00 */
.L_x_2546:
[----:B------:R-:W-:Y:S05]  /*0890*/  BSYNC.RECONVERGENT B2 ;  /* 0x0000000000027941 */ /* 0x000fea0003800200 */
.L_x_2545:
        /* <DEDUP_REMOVED lines=14> */
[----:B-----5:R-:W-:Y:S05]  /*0980*/  CALL.REL.NOINC `($__internal_61_$__cuda_sm3x_div_rn_noftz_f32_slowpath) ;  /* 0x0000002c00807944 */ /* 0x020fea0003c00000 */
.L_x_2548:
[----:B------:R-:W-:Y:S05]  /*0990*/  BSYNC.RECONVERGENT B2 ;  /* 0x0000000000027941 */ /* 0x000fea0003800200 */
.L_x_2547:
[----:B------:R-:W-:Y:S01]  /*09a0*/  VIADD R29, R3, 0xf3000000 ;  /* 0xf3000000031d7836 */ /* 0x000fe20000000000 */
[----:B------:R0:W1:Y:S01]  /*09b0*/  MUFU.RSQ R28, R3 ;  /* 0x00000003001c7308 */ /* 0x0000620000001400 */
[----:B------:R-:W-:Y:S03]  /*09c0*/  BSSY.RECONVERGENT B0, `(.L_x_2549) ;  /* 0x000000a000007945 */ /* 0x000fe60003800200 */
[----:B------:R-:W-:-:S13]  /*09d0*/  ISETP.GT.U32.AND P0, PT, R29, 0x727fffff, PT ;  /* 0x727fffff1d00780c */ /* 0x000fda0003f04070 */
[----:B01----:R-:W-:Y:S05]  /*09e0*/  @!P0 BRA `(.L_x_2550) ;  /* 0x00000000000c8947 */ /* 0x003fea0003800000 */
[----:B------:R-:W-:-:S07]  /*09f0*/  MOV R28, 0xa10 ;  /* 0x00000a10001c7802 */ /* 0x000fce0000000f00 */
[----:B-----5:R-:W-:Y:S05]  /*0a00*/  CALL.REL.NOINC `($__internal_60_$__cuda_sm20_sqrt_rn_f32_slowpath) ;  /* 0x0000002c000c7944 */ /* 0x020fea0003c00000 */
[----:B------:R-:W-:Y:S05]  /*0a10*/  BRA `(.L_x_2551) ;  /* 0x0000000000107947 */ /* 0x000fea0003800000 */
.L_x_2550:
[C---:B------:R-:W-:Y:S01]  /*0a20*/  FMUL.FTZ R34, R28.reuse, R3 ;  /* 0x000000031c227220 */ /* 0x040fe20000410000 */
[----:B------:R-:W-:-:S03]  /*0a30*/  FMUL.FTZ R28, R28, 0.5 ;  /* 0x3f0000001c1c7820 */ /* 0x000fc60000410000 */
[----:B------:R-:W-:-:S04]  /*0a40*/  FFMA R3, -R34, R34, R3 ;  /* 0x0000002222037223 */ /* 0x000fc80000000103 */
[----:B------:R-:W-:-:S07]  /*0a50*/  FFMA R34, R3, R28, R34 ;  /* 0x0000001c03227223 */ /* 0x000fce0000000022 */
.L_x_2551:
[----:B------:R-:W-:Y:S05]  /*0a60*/  BSYNC.RECONVERGENT B0 ;  /* 0x0000000000007941 */ /* 0x000fea0003800200 */
.L_x_2549:
        /* <DEDUP_REMOVED lines=12> */
[----:B-----5:R-:W-:Y:S05]  /*0b30*/  CALL.REL.NOINC `($__internal_61_$__cuda_sm3x_div_rn_noftz_f32_slowpath) ;  /* 0x0000002c00147944 */ /* 0x020fea0003c00000 */
[----:B------:R-:W-:-:S07]  /*0b40*/  MOV R37, R3 ;  /* 0x0000000300257202 */ /* 0x000fce0000000f00 */
.L_x_2553:
[----:B------:R-:W-:Y:S05]  /*0b50*/  BSYNC.RECONVERGENT B2 ;  /* 0x0000000000027941 */ /* 0x000fea0003800200 */
.L_x_2552:
        /* <DEDUP_REMOVED lines=21> */
[----:B------:R-:W-:Y:S05]  /*0cb0*/  CALL.REL.NOINC `($__internal_61_$__cuda_sm3x_div_rn_noftz_f32_slowpath) ;  /* 0x0000002800b47944 */ /* 0x000fea0003c00000 */
[----:B------:R-:W-:-:S07]  /*0cc0*/  MOV R35, R3 ;  /* 0x0000000300237202 */ /* 0x000fce0000000f00 */
.L_x_2555:
[----:B------:R-:W-:Y:S05]  /*0cd0*/  BSYNC.RECONVERGENT B2 ;  /* 0x0000000000027941 */ /* 0x000fea0003800200 */
.L_x_2554:
        /* <DEDUP_REMOVED lines=14> */
[----:B------:R-:W-:Y:S05]  /*0dc0*/  CALL.REL.NOINC `($__internal_61_$__cuda_sm3x_div_rn_noftz_f32_slowpath) ;  /* 0x0000002800707944 */ /* 0x000fea0003c00000 */
.L_x_2557:
[----:B------:R-:W-:Y:S05]  /*0dd0*/  BSYNC.RECONVERGENT B2 ;  /* 0x0000000000027941 */ /* 0x000fea0003800200 */
.L_x_2556:
[----:B------:R-:W-:Y:S01]  /*0de0*/  IADD3 R29, PT, PT, R3, -0xd000000, RZ ;  /* 0xf3000000031d7810 */ /* 0x000fe20007ffe0ff */
[----:B------:R0:W1:Y:S01]  /*0df0*/  MUFU.RSQ R28, R3 ;  /* 0x00000003001c7308 */ /* 0x0000620000001400 */
[----:B------:R-:W-:Y:S02]  /*0e00*/  BSSY.RECONVERGENT B0, `(.L_x_2558) ;  /* 0x000000a000007945 */ /* 0x000fe40003800200 */
[----:B------:R-:W-:-:S13]  /*0e10*/  ISETP.GT.U32.AND P0, PT, R29, 0x727fffff, PT ;  /* 0x727fffff1d00780c */ /* 0x000fda0003f04070 */
[----:B0-----:R-:W-:Y:S05]  /*0e20*/  @!P0 BRA `(.L_x_2559) ;  /* 0x00000000000c8947 */ /* 0x001fea0003800000 */
[----:B-1----:R-:W-:-:S07]  /*0e30*/  MOV R28, 0xe50 ;  /* 0x00000e50001c7802 */ /* 0x002fce0000000f00 */
[----:B------:R-:W-:Y:S05]  /*0e40*/  CALL.REL.NOINC `($__internal_60_$__cuda_sm20_sqrt_rn_f32_slowpath) ;  /* 0x0000002400fc7944 */ /* 0x000fea0003c00000 */
[----:B------:R-:W-:Y:S05]  /*0e50*/  BRA `(.L_x_2560) ;  /* 0x0000000000107947 */ /* 0x000fea0003800000 */
.L_x_2559:
[C---:B-1----:R-:W-:Y:S01]  /*0e60*/  FMUL.FTZ R34, R28.reuse, R3 ;  /* 0x000000031c227220 */ /* 0x042fe20000410000 */
[----:B------:R-:W-:-:S03]  /*0e70*/  FMUL.FTZ R28, R28, 0.5 ;  /* 0x3f0000001c1c7820 */ /* 0x000fc60000410000 */
[----:B------:R-:W-:-:S04]  /*0e80*/  FFMA R3, -R34, R34, R3 ;  /* 0x0000002222037223 */ /* 0x000fc80000000103 */
[----:B------:R-:W-:-:S07]  /*0e90*/  FFMA R34, R3, R28, R34 ;  /* 0x0000001c03227223 */ /* 0x000fce0000000022 */
.L_x_2560:
[----:B------:R-:W-:Y:S05]  /*0ea0*/  BSYNC.RECONVERGENT B0 ;  /* 0x0000000000007941 */ /* 0x000fea0003800200 */
.L_x_2558:
        /* <DEDUP_REMOVED lines=12> */
[----:B------:R-:W-:Y:S05]  /*0f70*/  CALL.REL.NOINC `($__internal_61_$__cuda_sm3x_div_rn_noftz_f32_slowpath) ;  /* 0x0000002800047944 */ /* 0x000fea0003c00000 */
[----:B------:R-:W-:-:S07]  /*0f80*/  MOV R37, R3 ;  /* 0x0000000300257202 */ /* 0x000fce0000000f00 */
.L_x_2562:
[----:B------:R-:W-:Y:S05]  /*0f90*/  BSYNC.RECONVERGENT B2 ;  /* 0x0000000000027941 */ /* 0x000fea0003800200 */
.L_x_2561:
        /* <DEDUP_REMOVED lines=23> */
.L_x_2564:
[----:B------:R-:W-:Y:S05]  /*1110*/  BSYNC.RECONVERGENT B2 ;  /* 0x0000000000027941 */ /* 0x000fea0003800200 */
.L_x_2563:
        /* <DEDUP_REMOVED lines=15> */
.L_x_2566:
[----:B------:R-:W-:Y:S05]  /*1210*/  BSYNC.RECONVERGENT B2 ;  /* 0x0000000000027941 */ /* 0x000fea0003800200 */
.L_x_2565:
        /* <DEDUP_REMOVED lines=8> */
.L_x_2568:
[C---:B-1----:R-:W-:Y:S01]  /*12a0*/  FMUL.FTZ R34, R28.reuse, R3 ;  /* 0x000000031c227220 */ /* 0x042fe20000410000 */
[----:B------:R-:W-:-:S03]  /*12b0*/  FMUL.FTZ R21, R28, 0.5 ;  /* 0x3f0000001c157820 */ /* 0x000fc60000410000 */
[----:B------:R-:W-:-:S04]  /*12c0*/  FFMA R3, -R34, R34, R3 ;  /* 0x0000002222037223 */ /* 0x000fc80000000103 */
[----:B------:R-:W-:-:S07]  /*12d0*/  FFMA R34, R3, R21, R34 ;  /* 0x0000001503227223 */ /* 0x000fce0000000022 */
.L_x_2569:
[----:B------:R-:W-:Y:S05]  /*12e0*/  BSYNC.RECONVERGENT B0 ;  /* 0x0000000000007941 */ /* 0x000fea0003800200 */
.L_x_2567:
        /* <DEDUP_REMOVED lines=12> */
[----:B------:R-:W-:Y:S05]  /*13b0*/  CALL.REL.NOINC `($__internal_61_$__cuda_sm3x_div_rn_noftz_f32_slowpath) ;  /* 0x0000002000f47944 */ /* 0x000fea0003c00000 */
[----:B------:R-:W-:-:S07]  /*13c0*/  IMAD.MOV.U32 R29, RZ, RZ, R3 ;  /* 0x000000ffff1d7224 */ /* 0x000fce00078e0003 */
.L_x_2571:
[----:B------:R-:W-:Y:S05]  /*13d0*/  BSYNC.RECONVERGENT B2 ;  /* 0x0000000000027941 */ /* 0x000fea0003800200 */
.L_x_2570:
        /* <DEDUP_REMOVED lines=23> */
.L_x_2573:
[----:B------:R-:W-:Y:S05]  /*1550*/  BSYNC.RECONVERGENT B2 ;  /* 0x0000000000027941 */ /* 0x000fea0003800200 */
.L_x_2572:
        /* <DEDUP_REMOVED lines=15> */
.L_x_2575:
[----:B------:R-:W-:Y:S05]  /*1650*/  BSYNC.RECONVERGENT B2 ;  /* 0x0000000000027941 */ /* 0x000fea0003800200 */
.L_x_2574:
[----:B------:R-:W-:Y:S01]  /*1660*/  IADD3 R19, PT, PT, R3, -0xd000000, RZ ;  /* 0xf300000003137810 */ /* 0x000fe20007ffe0ff */
[----:B------:R0:W1:Y:S01]  /*1670*/  MUFU.RSQ R16, R3 ;  /* 0x0000000300107308 */ /* 0x0000620000001400 */
[----:B------:R-:W-:Y:S02]  /*1680*/  BSSY.RECONVERGENT B0, `(.L_x_2576) ;  /* 0x000000a000007945 */ /* 0x000fe40003800200 */
[----:B------:R-:W-:-:S13]  /*1690*/  ISETP.GT.U32.AND P0, PT, R19, 0x727fffff, PT ;  /* 0x727fffff1300780c */ /* 0x000fda0003f04070 */
[----:B0-----:R-:W-:Y:S05]  /*16a0*/  @!P0 BRA `(.L_x_2577) ;  /* 0x00000000000c8947 */ /* 0x001fea0003800000 */
[----:B------:R-:W-:-:S07]  /*16b0*/  MOV R28, 0x16d0 ;  /* 0x000016d0001c7802 */ /* 0x000fce0000000f00 */
[----:B-1----:R-:W-:Y:S05]  /*16c0*/  CALL.REL.NOINC `($__internal_60_$__cuda_sm20_sqrt_rn_f32_slowpath) ;  /* 0x0000001c00dc7944 */ /* 0x002fea0003c00000 */
[----:B------:R-:W-:Y:S05]  /*16d0*/  BRA `(.L_x_2578) ;  /* 0x0000000000107947 */ /* 0x000fea0003800000 */
.L_x_2577:
[C---:B-1----:R-:W-:Y:S01]  /*16e0*/  FMUL.FTZ R34, R16.reuse, R3 ;  /* 0x0000000310227220 */ /* 0x042fe20000410000 */
[----:B------:R-:W-:-:S03]  /*16f0*/  FMUL.FTZ R16, R16, 0.5 ;  /* 0x3f00000010107820 */ /* 0x000fc60000410000 */
[----:B------:R-:W-:-:S04]  /*1700*/  FFMA R3, -R34, R34, R3 ;  /* 0x0000002222037223 */ /* 0x000fc80000000103 */
[----:B------:R-:W-:-:S07]  /*1710*/  FFMA R34, R3, R16, R34 ;  /* 0x0000001003227223 */ /* 0x000fce0000000022 */
.L_x_2578:
[----:B------:R-:W-:Y:S05]  /*1720*/  BSYNC.RECONVERGENT B0 ;  /* 0x0000000000007941 */ /* 0x000fea0003800200 */
.L_x_2576:
        /* <DEDUP_REMOVED lines=13> */
.L_x_2580:
[----:B------:R-:W-:Y:S05]  /*1800*/  BSYNC.RECONVERGENT B2 ;  /* 0x0000000000027941 */ /* 0x000fea0003800200 */
.L_x_2579:
        /* <DEDUP_REMOVED lines=8> */
[----:B------:R-:W-:Y:S02]  /*1890*/  F2FP.F16.F32.PACK_AB R3, RZ, R32 ;  /* 0x00000020ff03723e */ /* 0x000fe400000000ff */
        /* <DEDUP_REMOVED lines=9> */
.L_x_2582:
[----:B------:R-:W-:Y:S05]  /*1930*/  BSYNC.RECONVERGENT B0 ;  /* 0x0000000000007941 */ /* 0x000fea0003800200 */
.L_x_2581:
[----:B------:R-:W-:Y:S04]  /*1940*/  BSSY.RECONVERGENT B0, `(.L_x_2583) ;  /* 0x000000e000007945 */ /* 0x000fe80003800200 */
[----:B------:R-:W-:Y:S05]  /*1950*/  @P3 BRA `(.L_x_2584) ;  /* 0x0000000000303947 */ /* 0x000fea0003800000 */
[----:B0-----:R-:W-:Y:S01]  /*1960*/  IADD3 R3, P2, PT, R4, R11, RZ ;  /* 0x0000000b04037210 */ /* 0x001fe20007f5e0ff */
[C---:B------:R-:W-:Y:S01]  /*1970*/  IMAD.WIDE R20, R11.reuse, 0x4, R26 ;  /* 0x000000040b147825 */ /* 0x040fe200078e021a */
[----:B------:R-:W-:Y:S02]  /*1980*/  F2FP.F16.F32.PACK_AB R0, RZ, R35 ;  /* 0x00000023ff00723e */ /* 0x000fe400000000ff */
        /* <DEDUP_REMOVED lines=9> */
.L_x_2584:
[----:B------:R-:W-:Y:S05]  /*1a20*/  BSYNC.RECONVERGENT B0 ;  /* 0x0000000000007941 */ /* 0x000fea0003800200 */
.L_x_2583:
[----:B------:R-:W-:Y:S04]  /*1a30*/  BSSY.RECONVERGENT B0, `(.L_x_2585) ;  /* 0x000000e000007945 */ /* 0x000fe80003800200 */
[----:B------:R-:W-:Y:S05]  /*1a40*/  @P1 BRA `(.L_x_2586) ;  /* 0x0000000000301947 */ /* 0x000fea0003800000 */
[----:B01----:R-:W-:Y:S01]  /*1a50*/  IADD3 R3, P1, PT, R4, R13, RZ ;  /* 0x0000000d04037210 */ /* 0x003fe20007f3e0ff */
        /* <DEDUP_REMOVED lines=11> */
.L_x_2586:
[----:B------:R-:W-:Y:S05]  /*1b10*/  BSYNC.RECONVERGENT B0 ;  /* 0x0000000000007941 */ /* 0x000fea0003800200 */
.L_x_2585:
[----:B------:R-:W-:Y:S01]  /*1b20*/  BSSY.RECONVERGENT B0, `(.L_x_2587) ;  /* 0x000000f000007945 */ /* 0x000fe20003800200 */
[----:B------:R-:W-:-:S03]  /*1b30*/  FFMA R19, -R19, UR12, R10 ;  /* 0x0000000c13137c23 */ /* 0x000fc6000800010a */
[----:B------:R-:W-:Y:S05]  /*1b40*/  @P0 BRA `(.L_x_2588) ;  /* 0x0000000000300947 */ /* 0x000fea0003800000 */
[----:B012---:R-:W-:Y:S01]  /*1b50*/  IADD3 R3, P0, PT, R4, R15, RZ ;  /* 0x0000000f04037210 */ /* 0x007fe20007f1e0ff */
        /* <DEDUP_REMOVED lines=11> */
.L_x_2588:
[----:B------:R-:W-:Y:S05]  /*1c10*/  BSYNC.RECONVERGENT B0 ;  /* 0x0000000000007941 */ /* 0x000fea0003800200 */
.L_x_2587:
[----:B------:R-:W-:-:S06]  /*1c20*/  ULEA UR4, UR5, UR4, 0x2 ;  /* 0x0000000405047291 */ /* 0x000fcc000f8e10ff */
[----:B------:R-:W-:-:S13]  /*1c30*/  ISETP.LE.AND P0, PT, R6, UR4, PT ;  /* 0x0000000406007c0c */ /* 0x000fda000bf03270 */
[----:B------:R-:W-:Y:S05]  /*1c40*/  @!P0 BRA `(.L_x_2589) ;  /* 0xffffffe400988947 */ /* 0x000fea000383ffff */
[----:B------:R-:W-:Y:S05]  /*1c50*/  EXIT ;  /* 0x000000000000794d */ /* 0x000fea0003800000 */
.L_x_2544:
[----:B------:R-:W3:Y:S01]  /*1c60*/  S2R R0, SR_TID.X ;  /* 0x0000000000007919 */ /* 0x000ee20000002100 */
[----:B------:R-:W4:Y:S01]  /*1c70*/  LDCU UR12, c[0x0][0xf14] ;  /* 0x0001e280ff0c77ac */ /* 0x000f220008000800 */
[----:B------:R-:W0:Y:S01]  /*1c80*/  LDCU UR13, c[0x0][0xf18] ;  /* 0x0001e300ff0d77ac */ /* 0x000e220008000800 */
[----:B------:R-:W0:Y:S01]  /*1c90*/  LDCU UR10, c[0x0][0xf20] ;  /* 0x0001e400ff0a77ac */ /* 0x000e220008000800 */
[----:B------:R-:W-:-:S05]  /*1ca0*/  UMOV UR4, URZ ;  /* 0x000000ff00047c82 */ /* 0x000fca0008000000 */
.L_x_2634:
        /* <DEDUP_REMOVED lines=114> */
[----:B------:R-:W-:Y:S05]  /*23d0*/  CALL.REL.NOINC `($__internal_61_$__cuda_sm3x_div_rn_noftz_f32_slowpath) ;  /* 0x0000001000ec7944 */ /* 0x000fea0003c00000 */
.L_x_2593:
[----:B------:R-:W-:Y:S05]  /*23e0*/  BSYNC.RECONVERGENT B3 ;  /* 0x0000000000037941 */ /* 0x000fea0003800200 */
.L_x_2592:
        /* <DEDUP_REMOVED lines=8> */
.L_x_2595:
[C---:B-1----:R-:W-:Y:S01]  /*2470*/  FMUL.FTZ R34, R2.reuse, R3 ;  /* 0x0000000302227220 */ /* 0x042fe20000410000 */
[----:B------:R-:W-:-:S03]  /*2480*/  FMUL.FTZ R2, R2, 0.5 ;  /* 0x3f00000002027820 */ /* 0x000fc60000410000 */
[----:B------:R-:W-:-:S04]  /*2490*/  FFMA R3, -R34, R34, R3 ;  /* 0x0000002222037223 */ /* 0x000fc80000000103 */
[----:B------:R-:W-:-:S07]  /*24a0*/  FFMA R34, R3, R2, R34 ;  /* 0x0000000203227223 */ /* 0x000fce0000000022 */
.L_x_2596:
[----:B------:R-:W-:Y:S05]  /*24b0*/  BSYNC.RECONVERGENT B0 ;  /* 0x0000000000007941 */ /* 0x000fea0003800200 */
.L_x_2594:
        /* <DEDUP_REMOVED lines=17> */
.L_x_2598:
[----:B------:R-:W-:Y:S05]  /*25d0*/  BSYNC.RECONVERGENT B3 ;  /* 0x0000000000037941 */ /* 0x000fea0003800200 */
.L_x_2597:
        /* <DEDUP_REMOVED lines=12> */
.L_x_2600:
[----:B------:R-:W-:Y:S05]  /*26a0*/  BSYNC.RECONVERGENT B3 ;  /* 0x0000000000037941 */ /* 0x000fea0003800200 */
.L_x_2599:
[----:B------:R-:W-:Y:S01]  /*26b0*/  IADD3 R31, P0, PT, R4, R21, RZ ;  /* 0x00000015041f7210 */ /* 0x000fe20007f1e0ff */
[----:B------:R-:W-:Y:S01]  /*26c0*/  FFMA R35, -R3, UR13, R30 ;  /* 0x0000000d03237c23 */ /* 0x000fe2000800011e */
[C---:B------:R-:W-:Y:S02]  /*26d0*/  IMAD.WIDE R28, R21.reuse, 0x4, R26 ;  /* 0x00000004151c7825 */ /* 0x040fe400078e021a */
[----:B------:R-:W-:Y:S02]  /*26e0*/  LEA.HI.X.SX32 R36, R21, R5, 0x1, P0 ;  /* 0x0000000515247211 */ /* 0x000fe400000f0eff */
[----:B------:R-:W-:Y:S01]  /*26f0*/  LEA R30, P0, R31, UR6, 0x1 ;  /* 0x000000061f1e7c11 */ /* 0x000fe2000f8008ff */
[----:B------:R-:W-:Y:S01]  /*2700*/  IMAD.WIDE R2, R21, 0x4, R22 ;  /* 0x0000000415027825 */ /* 0x000fe200078e0216 */
[----:B------:R-:W-:Y:S01]  /*2710*/  F2FP.F16.F32.PACK_AB R34, RZ, R35 ;  /* 0x00000023ff22723e */ /* 0x000fe200000000ff */
[----:B------:R0:W-:Y:S01]  /*2720*/  STG.E desc[UR16][R28.64], R35 ;  /* 0x000000231c007986 */ /* 0x0001e2000c101910 */
[----:B------:R-:W-:Y:S01]  /*2730*/  LEA.HI.X R31, R31, UR7, R36, 0x1, P0 ;  /* 0x000000071f1f7c11 */ /* 0x000fe200080f0c24 */
[----:B------:R-:W-:-:S02]  /*2740*/  IMAD.WIDE R32, R21, 0x4, R24 ;  /* 0x0000000415207825 */ /* 0x000fc400078e0218 */
[----:B------:R0:W-:Y:S04]  /*2750*/  STG.E desc[UR16][R2.64], R14 ;  /* 0x0000000e02007986 */ /* 0x0001e8000c101910 */
[----:B------:R0:W-:Y:S04]  /*2760*/  STG.E desc[UR16][R32.64], R13 ;  /* 0x0000000d20007986 */ /* 0x0001e8000c101910 */
[----:B------:R0:W-:Y:S02]  /*2770*/  STG.E.U16 desc[UR16][R30.64], R34 ;  /* 0x000000221e007986 */ /* 0x0001e4000c101510 */
.L_x_2591:
[----:B------:R-:W-:Y:S05]  /*2780*/  BSYNC.RECONVERGENT B2 ;  /* 0x0000000000027941 */ /* 0x000fea0003800200 */
.L_x_2590:
        /* <DEDUP_REMOVED lines=18> */
.L_x_2604:
[----:B------:R-:W-:Y:S05]  /*28b0*/  BSYNC.RECONVERGENT B3 ;  /* 0x0000000000037941 */ /* 0x000fea0003800200 */
.L_x_2603:
        /* <DEDUP_REMOVED lines=8> */
.L_x_2606:
[C---:B-1----:R-:W-:Y:S01]  /*2940*/  FMUL.FTZ R34, R2.reuse, R3 ;  /* 0x0000000302227220 */ /* 0x042fe20000410000 */
[----:B------:R-:W-:-:S03]  /*2950*/  FMUL.FTZ R2, R2, 0.5 ;  /* 0x3f00000002027820 */ /* 0x000fc60000410000 */
[----:B------:R-:W-:-:S04]  /*2960*/  FFMA R3, -R34, R34, R3 ;  /* 0x0000002222037223 */ /* 0x000fc80000000103 */
[----:B------:R-:W-:-:S07]  /*2970*/  FFMA R34, R3, R2, R34 ;  /* 0x0000000203227223 */ /* 0x000fce0000000022 */
.L_x_2607:
[----:B------:R-:W-:Y:S05]  /*2980*/  BSYNC.RECONVERGENT B0 ;  /* 0x0000000000007941 */ /* 0x000fea0003800200 */
.L_x_2605:
        /* <DEDUP_REMOVED lines=15> */
[----:B------:R-:W-:Y:S05]  /*2a80*/  CALL.REL.NOINC `($__internal_61_$__cuda_sm3x_div_rn_noftz_f32_slowpath) ;  /* 0x0000000c00407944 */ /* 0x000fea0003c00000 */
[----:B------:R-:W-:-:S07]  /*2a90*/  MOV R40, R3 ;  /* 0x0000000300287202 */ /* 0x000fce0000000f00 */
.L_x_2609:
[----:B------:R-:W-:Y:S05]  /*2aa0*/  BSYNC.RECONVERGENT B3 ;  /* 0x0000000000037941 */ /* 0x000fea0003800200 */
.L_x_2608:
        /* <DEDUP_REMOVED lines=12> */
.L_x_2611:
[----:B------:R-:W-:Y:S05]  /*2b70*/  BSYNC.RECONVERGENT B3 ;  /* 0x0000000000037941 */ /* 0x000fea0003800200 */
.L_x_2610:
[----:B------:R-:W-:Y:S01]  /*2b80*/  FFMA R13, -R3, UR13, R20 ;  /* 0x0000000d030d7c23 */ /* 0x000fe20008000114 */
[----:B------:R-:W-:Y:S01]  /*2b90*/  IADD3 R3, P0, PT, R4, R19, RZ ;  /* 0x0000001304037210 */ /* 0x000fe20007f1e0ff */
[----:B------:R-:W-:-:S03]  /*2ba0*/  IMAD.WIDE R20, R19, 0x4, R26 ;  /* 0x0000000413147825 */ /* 0x000fc600078e021a */
[C---:B------:R-:W-:Y:S01]  /*2bb0*/  LEA.HI.X.SX32 R32, R19.reuse, R5, 0x1, P0 ;  /* 0x0000000513207211 */ /* 0x040fe200000f0eff */
[----:B------:R-:W-:Y:S01]  /*2bc0*/  IMAD.WIDE R28, R19, 0x4, R22 ;  /* 0x00000004131c7825 */ /* 0x000fe200078e0216 */
[----:B------:R-:W-:Y:S01]  /*2bd0*/  LEA R2, P0, R3, UR6, 0x1 ;  /* 0x0000000603027c11 */ /* 0x000fe2000f8008ff */
[----:B------:R1:W-:Y:S01]  /*2be0*/  STG.E desc[UR16][R20.64], R13 ;  /* 0x0000000d14007986 */ /* 0x0003e2000c101910 */
[----:B------:R-:W-:Y:S01]  /*2bf0*/  F2FP.F16.F32.PACK_AB R14, RZ, R13 ;  /* 0x0000000dff0e723e */ /* 0x000fe200000000ff */
[----:B------:R-:W-:Y:S01]  /*2c00*/  IMAD.WIDE R30, R19, 0x4, R24 ;  /* 0x00000004131e7825 */ /* 0x000fe200078e0218 */
[----:B------:R-:W-:Y:S01]  /*2c10*/  LEA.HI.X R3, R3, UR7, R32, 0x1, P0 ;  /* 0x0000000703037c11 */ /* 0x000fe200080f0c20 */
[----:B------:R1:W-:Y:S04]  /*2c20*/  STG.E desc[UR16][R28.64], R12 ;  /* 0x0000000c1c007986 */ /* 0x0003e8000c101910 */
[----:B------:R1:W-:Y:S04]  /*2c30*/  STG.E desc[UR16][R30.64], R11 ;  /* 0x0000000b1e007986 */ /* 0x0003e8000c101910 */
[----:B------:R1:W-:Y:S02]  /*2c40*/  STG.E.U16 desc[UR16][R2.64], R14 ;  /* 0x0000000e02007986 */ /* 0x0003e4000c101510 */
.L_x_2602:
[----:B------:R-:W-:Y:S05]  /*2c50*/  BSYNC.RECONVERGENT B2 ;  /* 0x0000000000027941 */ /* 0x000fea0003800200 */
.L_x_2601:
        /* <DEDUP_REMOVED lines=18> */
.L_x_2615:
[----:B------:R-:W-:Y:S05]  /*2d80*/  BSYNC.RECONVERGENT B3 ;  /* 0x0000000000037941 */ /* 0x000fea0003800200 */
.L_x_2614:
        /* <DEDUP_REMOVED lines=8> */
.L_x_2617:
[C---:B-1----:R-:W-:Y:S01]  /*2e10*/  FMUL.FTZ R34, R2.reuse, R3 ;  /* 0x0000000302227220 */ /* 0x042fe20000410000 */
[----:B------:R-:W-:-:S03]  /*2e20*/  FMUL.FTZ R2, R2, 0.5 ;  /* 0x3f00000002027820 */ /* 0x000fc60000410000 */
[----:B------:R-:W-:-:S04]  /*2e30*/  FFMA R3, -R34, R34, R3 ;  /* 0x0000002222037223 */ /* 0x000fc80000000103 */
[----:B------:R-:W-:-:S07]  /*2e40*/  FFMA R34, R3, R2, R34 ;  /* 0x0000000203227223 */ /* 0x000fce0000000022 */
.L_x_2618:
[----:B------:R-:W-:Y:S05]  /*2e50*/  BSYNC.RECONVERGENT B0 ;  /* 0x0000000000007941 */ /* 0x000fea0003800200 */
.L_x_2616:
        /* <DEDUP_REMOVED lines=16> */
[----:B------:R-:W-:-:S07]  /*2f60*/  IMAD.MOV.U32 R40, RZ, RZ, R3 ;  /* 0x000000ffff287224 */ /* 0x000fce00078e0003 */
.L_x_2620:
[----:B------:R-:W-:Y:S05]  /*2f70*/  BSYNC.RECONVERGENT B3 ;  /* 0x0000000000037941 */ /* 0x000fea0003800200 */
.L_x_2619:
        /* <DEDUP_REMOVED lines=12> */
.L_x_2622:
[----:B------:R-:W-:Y:S05]  /*3040*/  BSYNC.RECONVERGENT B3 ;  /* 0x0000000000037941 */ /* 0x000fea0003800200 */
.L_x_2621:
        /* <DEDUP_REMOVED lines=13> */
.L_x_2613:
[----:B------:R-:W-:Y:S05]  /*3120*/  BSYNC.RECONVERGENT B2 ;  /* 0x0000000000027941 */ /* 0x000fea0003800200 */
.L_x_2612:
        /* <DEDUP_REMOVED lines=18> */
.L_x_2626:
[----:B------:R-:W-:Y:S05]  /*3250*/  BSYNC.RECONVERGENT B3 ;  /* 0x0000000000037941 */ /* 0x000fea0003800200 */
.L_x_2625:
        /* <DEDUP_REMOVED lines=8> */
.L_x_2628:
[C---:B-1----:R-:W-:Y:S01]  /*32e0*/  FMUL.FTZ R34, R2.reuse, R3 ;  /* 0x0000000302227220 */ /* 0x042fe20000410000 */
[----:B------:R-:W-:-:S03]  /*32f0*/  FMUL.FTZ R2, R2, 0.5 ;  /* 0x3f00000002027820 */ /* 0x000fc60000410000 */
[----:B------:R-:W-:-:S04]  /*3300*/  FFMA R3, -R34, R34, R3 ;  /* 0x0000002222037223 */ /* 0x000fc80000000103 */
[----:B------:R-:W-:-:S07]  /*3310*/  FFMA R34, R3, R2, R34 ;  /* 0x0000000203227223 */ /* 0x000fce0000000022 */
.L_x_2629:
[----:B------:R-:W-:Y:S05]  /*3320*/  BSYNC.RECONVERGENT B0 ;  /* 0x0000000000007941 */ /* 0x000fea0003800200 */
.L_x_2627:
        /* <DEDUP_REMOVED lines=17> */
.L_x_2631:
[----:B------:R-:W-:Y:S05]  /*3440*/  BSYNC.RECONVERGENT B3 ;  /* 0x0000000000037941 */ /* 0x000fea0003800200 */
.L_x_2630:
        /* <DEDUP_REMOVED lines=12> */
.L_x_2633:
[----:B------:R-:W-:Y:S05]  /*3510*/  BSYNC.RECONVERGENT B3 ;  /* 0x0000000000037941 */ /* 0x000fea0003800200 */
.L_x_2632:
        /* <DEDUP_REMOVED lines=13> */
.L_x_2624:
[----:B------:R-:W-:Y:S05]  /*35f0*/  BSYNC.RECONVERGENT B2 ;  /* 0x0000000000027941 */ /* 0x000fea0003800200 */
.L_x_2623:
[----:B------:R-:W-:-:S06]  /*3600*/  ULEA UR4, UR5, UR4, 0x2 ;  /* 0x0000000405047291 */ /* 0x000fcc000f8e10ff */
[----:B------:R-:W-:-:S13]  /*3610*/  ISETP.LE.AND P0, PT, R6, UR4, PT ;  /* 0x0000000406007c0c */ /* 0x000fda000bf03270 */
[----:B------:R-:W-:Y:S05]  /*3620*/  @!P0 BRA `(.L_x_2634) ;  /* 0xffffffe400a08947 */ /* 0x000fea000383ffff */
[----:B------:R-:W-:Y:S05]  /*3630*/  EXIT ;  /* 0x000000000000794d */ /* 0x000fea0003800000 */
        .weak           $__internal_60_$__cuda_sm20_sqrt_rn_f32_slowpath
        .type           $__internal_60_$__cuda_sm20_sqrt_rn_f32_slowpath,@function
        .size           $__internal_60_$__cuda_sm20_sqrt_rn_f32_slowpath,($__internal_61_$__cuda_sm3x_div_rn_noftz_f32_slowpath - $__internal_60_$__cuda_sm20_sqrt_rn_f32_slowpath)
$__internal_60_$__cuda_sm20_sqrt_rn_f32_slowpath:
        /* <DEDUP_REMOVED lines=19> */
.L_x_2635:
[----:B------:R-:W-:-:S04]  /*3770*/  HFMA2 R29, -RZ, RZ, 0, 0 ;  /* 0x00000000ff1d7431 */ /* 0x000fc800000001ff */
[----:B------:R-:W-:Y:S05]  /*3780*/  RET.REL.NODEC R28 `(_Z25multi_tensor_apply_kernelI18TensorListMetadataILi5ELb0EEN18transformer_engine17multi_tensor_adam17AdamFunctorMasterI6__half13__nv_bfloat16fiEEJffffffNS3_10adamMode_tEfEEvlPViT_T0_DpT1_) ;  /* 0xffffffc81c1c7950 */ /* 0x000fea0003c3ffff */
        .weak           $__internal_61_$__cuda_sm3x_div_rn_noftz_f32_slowpath
        .type           $__internal_61_$__cuda_sm3x_div_rn_noftz_f32_slowpath,@function
        .size           $__internal_61_$__cuda_sm3x_div_rn_noftz_f32_slowpath,(.L_x_5929 - $__internal_61_$__cuda_sm3x_div_rn_noftz_f32_slowpath)
$__internal_61_$__cuda_sm3x_div_rn_noftz_f32_slowpath:
        /* <DEDUP_REMOVED lines=34> */
.L_x_2637:
        /* <DEDUP_REMOVED lines=51> */
.L_x_2644:
[----:B------:R-:W-:-:S04]  /*3ce0*/  LOP3.LUT R3, R3, 0x80000000, RZ, 0xc0, !PT ;  /* 0x8000000003037812 */ /* 0x000fc800078ec0ff */
[----:B------:R-:W-:Y:S01]  /*3cf0*/  LOP3.LUT R3, R3, 0x7f800000, RZ, 0xfc, !PT ;  /* 0x7f80000003037812 */ /* 0x000fe200078efcff */
[----:B------:R-:W-:Y:S06]  /*3d00*/  BRA `(.L_x_2645) ;  /* 0x0000000000047947 */ /* 0x000fec0003800000 */
.L_x_2643:
[----:B------:R-:W-:-:S07]  /*3d10*/  LEA R3, R36, R3, 0x17 ;  /* 0x0000000324037211 */ /* 0x000fce00078eb8ff */
.L_x_2645:
[----:B------:R-:W-:Y:S05]  /*3d20*/  BSYNC.RECONVERGENT B1 ;  /* 0x0000000000017941 */ /* 0x000fea0003800200 */
.L_x_2642:
[----:B------:R-:W-:Y:S05]  /*3d30*/  BRA `(.L_x_2646) ;  /* 0x0000000000207947 */ /* 0x000fea0003800000 */
.L_x_2641:
[----:B------:R-:W-:-:S04]  /*3d40*/  LOP3.LUT R38, R38, 0x80000000, R40, 0x48, !PT ;  /* 0x8000000026267812 */ /* 0x000fc800078e4828 */
[----:B------:R-:W-:Y:S01]  /*3d50*/  LOP3.LUT R3, R38, 0x7f800000, RZ, 0xfc, !PT ;  /* 0x7f80000026037812 */ /* 0x000fe200078efcff */
[----:B------:R-:W-:Y:S06]  /*3d60*/  BRA `(.L_x_2646) ;  /* 0x0000000000147947 */ /* 0x000fec0003800000 */
.L_x_2640:
[----:B------:R-:W-:Y:S01]  /*3d70*/  LOP3.LUT R3, R38, 0x80000000, R40, 0x48, !PT ;  /* 0x8000000026037812 */ /* 0x000fe200078e4828 */
[----:B------:R-:W-:Y:S06]  /*3d80*/  BRA `(.L_x_2646) ;  /* 0x00000000000c7947 */ /* 0x000fec0003800000 */
.L_x_2639:
[----:B------:R-:W0:Y:S01]  /*3d90*/  MUFU.RSQ R3, -QNAN ;  /* 0xffc0000000037908 */ /* 0x000e220000001400 */
[----:B------:R-:W-:Y:S05]  /*3da0*/  BRA `(.L_x_2646) ;  /* 0x0000000000047947 */ /* 0x000fea0003800000 */
.L_x_2638:
[----:B------:R-:W-:-:S07]  /*3db0*/  FADD.FTZ R3, R40, R38 ;  /* 0x0000002628037221 */ /* 0x000fce0000010000 */
.L_x_2646:
[----:B------:R-:W-:Y:S05]  /*3dc0*/  BSYNC.RECONVERGENT B0 ;  /* 0x0000000000007941 */ /* 0x000fea0003800200 */
.L_x_2636:
[----:B------:R-:W-:-:S04]  /*3dd0*/  HFMA2 R29, -RZ, RZ, 0, 0 ;  /* 0x00000000ff1d7431 */ /* 0x000fc800000001ff */
[----:B0-----:R-:W-:Y:S05]  /*3de0*/  RET.REL.NODEC R28 `(_Z25multi_tensor_apply_kernelI18TensorListMetadataILi5ELb0EEN18transformer_engine17multi_tensor_adam17AdamFunctorMasterI6__half13__nv_bfloat16fiEEJffffffNS3_10adamMode_tEfEEvlPViT_T0_DpT1_) ;  /* 0xffffffc01c847950 */ /* 0x001fea0003c3ffff */
.L_x_2647:
        /* <DEDUP_REMOVED lines=9> */
.L_x_5929:


//--------------------- .text._Z25multi_tensor_apply_kernelI18TensorListMetadataILi5ELb0EEN18transformer_engine17multi_tensor_adam17AdamFunctorMasterI6__halfS5_fiEEJffffffNS3_10adamMode_tEfEEvlPViT_T0_DpT1_ --------------------------
	.section	.text._Z25multi_tensor_apply_kernelI18TensorListMetadataILi5ELb0EEN18transformer_engine17multi_tensor_adam17AdamFunctorMasterI6__halfS5_fiEEJffffffNS3_10adamMode_tEfEEvlPViT_T0_DpT1_,"ax",@progbits
	.align	128
        .global         _Z25multi_tensor_apply_kernelI18TensorListMetadataILi5ELb0EEN18transformer_engine17multi_tensor_adam17AdamFunctorMasterI6__halfS5_fiEEJffffffNS3_10adamMode_tEfEEvlPViT_T0_DpT1_
        .type           _Z25multi_tensor_apply_kernelI18TensorListMetadataILi5ELb0EEN18transformer_engine17multi_tensor_adam17AdamFunctorMasterI6__halfS5_fiEEJffffffNS3_10adamMode_tEfEEvlPViT_T0_DpT1_,@function
        .size           _Z25multi_tensor_apply_kernelI18TensorListMetadataILi5ELb0EEN18transformer_engine17multi_tensor_adam17AdamFunctorMasterI6__halfS5_fiEEJffffffNS3_10adamMode_tEfEEvlPViT_T0_DpT1_,(.L_x_5931 - _Z25multi_tensor_apply_kernelI18TensorListMetadataILi5ELb0EEN18transformer_engine17multi_tensor_adam17AdamFunctorMasterI6__halfS5_fiEEJffffffNS3_10adamMode_tEfEEvlPViT_T0_DpT1_)
        .other          _Z25multi_tensor_apply_kernelI18TensorListMetadataILi5ELb0EEN18transformer_engine17multi_tensor_adam17AdamFunctorMasterI6__halfS5_fiEEJffffffNS3_10adamMode_tEfEEvlPViT_T0_DpT1_,@"STO_CUDA_ENTRY STV_DEFAULT"
_Z25multi_tensor_apply_kernelI18TensorListMetadataILi5ELb0EEN18transformer_engine17multi_tensor_adam17AdamFunctorMasterI6__halfS5_fiEEJffffffNS3_10adamMode_tEfEEvlPViT_T0_DpT1_:
.text._Z25multi_tensor_apply_kernelI18TensorListMetadataILi5ELb0EEN18transformer_engine17multi_tensor_adam17AdamFunctorMasterI6__halfS5_fiEEJffffffNS3_10adamMode_tEfEEvlPViT_T0_DpT1_:
        /* <DEDUP_REMOVED lines=43> */
.L_x_2693:
        /* <DEDUP_REMOVED lines=92> */
[----:B-----5:R-:W-:Y:S05]  /*0870*/  CALL.REL.NOINC `($__internal_63_$__cuda_sm3x_div_rn_noftz_f32_slowpath) ;  /* 0x0000002c00c07944 */ /* 0x020fea0003c00000 */
[----:B------:R-:W-:-:S07]  /*0880*/  MOV R41, R3 ;  /* 0x0000000300297202 */ /* 0x000fce0000000f00 */
.L_x_2650:
[----:B------:R-:W-:Y:S05]  /*0890*/  BSYNC.RECONVERGENT B2 ;  /* 0x0000000000027941 */ /* 0x000fea0003800200 */
.L_x_2649:
        /* <DEDUP_REMOVED lines=14> */
[----:B-----5:R-:W-:Y:S05]  /*0980*/  CALL.REL.NOINC `($__internal_63_$__cuda_sm3x_div_rn_noftz_f32_slowpath) ;  /* 0x0000002c007c7944 */ /* 0x020fea0003c00000 */
.L_x_2652:
[----:B------:R-:W-:Y:S05]  /*0990*/  BSYNC.RECONVERGENT B2 ;  /* 0x0000000000027941 */ /* 0x000fea0003800200 */
.L_x_2651:
[----:B------:R-:W-:Y:S01]  /*09a0*/  IADD3 R29, PT, PT, R3, -0xd000000, RZ ;  /* 0xf3000000031d7810 */ /* 0x000fe20007ffe0ff */
[----:B------:R0:W1:Y:S01]  /*09b0*/  MUFU.RSQ R28, R3 ;  /* 0x00000003001c7308 */ /* 0x0000620000001400 */
[----:B------:R-:W-:Y:S02]  /*09c0*/  BSSY.RECONVERGENT B0, `(.L_x_2653) ;  /* 0x000000a000007945 */ /* 0x000fe40003800200 */
[----:B------:R-:W-:-:S13]  /*09d0*/  ISETP.GT.U32.AND P0, PT, R29, 0x727fffff, PT ;  /* 0x727fffff1d00780c */ /* 0x000fda0003f04070 */
[----:B0-----:R-:W-:Y:S05]  /*09e0*/  @!P0 BRA `(.L_x_2654) ;  /* 0x00000000000c8947 */ /* 0x001fea0003800000 */
[----:B-1----:R-:W-:-:S07]  /*09f0*/  MOV R28, 0xa10 ;  /* 0x00000a10001c7802 */ /* 0x002fce0000000f00 */
[----:B-----5:R-:W-:Y:S05]  /*0a00*/  CALL.REL.NOINC `($__internal_62_$__cuda_sm20_sqrt_rn_f32_slowpath) ;  /* 0x0000002c00087944 */ /* 0x020fea0003c00000 */
[----:B------:R-:W-:Y:S05]  /*0a10*/  BRA `(.L_x_2655) ;  /* 0x0000000000107947 */ /* 0x000fea0003800000 */
.L_x_2654:
[C---:B-1----:R-:W-:Y:S01]  /*0a20*/  FMUL.FTZ R34, R28.reuse, R3 ;  /* 0x000000031c227220 */ /* 0x042fe20000410000 */
[----:B------:R-:W-:-:S03]  /*0a30*/  FMUL.FTZ R28, R28, 0.5 ;  /* 0x3f0000001c1c7820 */ /* 0x000fc60000410000 */
[----:B------:R-:W-:-:S04]  /*0a40*/  FFMA R3, -R34, R34, R3 ;  /* 0x0000002222037223 */ /* 0x000fc80000000103 */
[----:B------:R-:W-:-:S07]  /*0a50*/  FFMA R34, R3, R28, R34 ;  /* 0x0000001c03227223 */ /* 0x000fce0000000022 */
.L_x_2655:
[----:B------:R-:W-:Y:S05]  /*0a60*/  BSYNC.RECONVERGENT B0 ;  /* 0x0000000000007941 */ /* 0x000fea0003800200 */
.L_x_2653:
        /* <DEDUP_REMOVED lines=12> */
[----:B-----5:R-:W-:Y:S05]  /*0b30*/  CALL.REL.NOINC `($__internal_63_$__cuda_sm3x_div_rn_noftz_f32_slowpath) ;  /* 0x0000002c00107944 */ /* 0x020fea0003c00000 */
[----:B------:R-:W-:-:S07]  /*0b40*/  MOV R37, R3 ;  /* 0x0000000300257202 */ /* 0x000fce0000000f00 */
.L_x_2657:
[----:B------:R-:W-:Y:S05]  /*0b50*/  BSYNC.RECONVERGENT B2 ;  /* 0x0000000000027941 */ /* 0x000fea0003800200 */
.L_x_2656:
        /* <DEDUP_REMOVED lines=21> */
[----:B------:R-:W-:Y:S05]  /*0cb0*/  CALL.REL.NOINC `($__internal_63_$__cuda_sm3x_div_rn_noftz_f32_slowpath) ;  /* 0x0000002800b07944 */ /* 0x000fea0003c00000 */
[----:B------:R-:W-:-:S07]  /*0cc0*/  MOV R35, R3 ;  /* 0x0000000300237202 */ /* 0x000fce0000000f00 */
.L_x_2659:
[----:B------:R-:W-:Y:S05]  /*0cd0*/  BSYNC.RECONVERGENT B2 ;  /* 0x0000000000027941 */ /* 0x000fea0003800200 */
.L_x_2658:
        /* <DEDUP_REMOVED lines=14> */
[----:B------:R-:W-:Y:S05]  /*0dc0*/  CALL.REL.NOINC `($__internal_63_$__cuda_sm3x_div_rn_noftz_f32_slowpath) ;  /* 0x00000028006c7944 */ /* 0x000fea0003c00000 */
.L_x_2661:
[----:B------:R-:W-:Y:S05]  /*0dd0*/  BSYNC.RECONVERGENT B2 ;  /* 0x0000000000027941 */ /* 0x000fea0003800200 */
.L_x_2660:
[----:B------:R-:W-:Y:S01]  /*0de0*/  IADD3 R29, PT, PT, R3, -0xd000000, RZ ;  /* 0xf3000000031d7810 */ /* 0x000fe20007ffe0ff */
[----:B------:R0:W1:Y:S01]  /*0df0*/  MUFU.RSQ R28, R3 ;  /* 0x00000003001c7308 */ /* 0x0000620000001400 */
[----:B------:R-:W-:Y:S02]  /*0e00*/  BSSY.RECONVERGENT B0, `(.L_x_2662) ;  /* 0x000000a000007945 */ /* 0x000fe40003800200 */
[----:B------:R-:W-:-:S13]  /*0e10*/  ISETP.GT.U32.AND P0, PT, R29, 0x727fffff, PT ;  /* 0x727fffff1d00780c */ /* 0x000fda0003f04070 */
[----:B0-----:R-:W-:Y:S05]  /*0e20*/  @!P0 BRA `(.L_x_2663) ;  /* 0x00000000000c8947 */ /* 0x001fea0003800000 */
[----:B-1----:R-:W-:-:S07]  /*0e30*/  MOV R28, 0xe50 ;  /* 0x00000e50001c7802 */ /* 0x002fce0000000f00 */
[----:B------:R-:W-:Y:S05]  /*0e40*/  CALL.REL.NOINC `($__internal_62_$__cuda_sm20_sqrt_rn_f32_slowpath) ;  /* 0x0000002400f87944 */ /* 0x000fea0003c00000 */
[----:B------:R-:W-:Y:S05]  /*0e50*/  BRA `(.L_x_2664) ;  /* 0x0000000000107947 */ /* 0x000fea0003800000 */
.L_x_2663:
[C---:B-1----:R-:W-:Y:S01]  /*0e60*/  FMUL.FTZ R34, R28.reuse, R3 ;  /* 0x000000031c227220 */ /* 0x042fe20000410000 */
[----:B------:R-:W-:-:S03]  /*0e70*/  FMUL.FTZ R28, R28, 0.5 ;  /* 0x3f0000001c1c7820 */ /* 0x000fc60000410000 */
[----:B------:R-:W-:-:S04]  /*0e80*/  FFMA R3, -R34, R34, R3 ;  /* 0x0000002222037223 */ /* 0x000fc80000000103 */
[----:B------:R-:W-:-:S07]  /*0e90*/  FFMA R34, R3, R28, R34 ;  /* 0x0000001c03227223 */ /* 0x000fce0000000022 */
.L_x_2664:
[----:B------:R-:W-:Y:S05]  /*0ea0*/  BSYNC.RECONVERGENT B0 ;  /* 0x0000000000007941 */ /* 0x000fea0003800200 */
.L_x_2662:
        /* <DEDUP_REMOVED lines=12> */
[----:B------:R-:W-:Y:S05]  /*0f70*/  CALL.REL.NOINC `($__internal_63_$__cuda_sm3x_div_rn_noftz_f32_slowpath) ;  /* 0x0000002800007944 */ /* 0x000fea0003c00000 */
[----:B------:R-:W-:-:S07]  /*0f80*/  MOV R37, R3 ;  /* 0x0000000300257202 */ /* 0x000fce0000000f00 */
.L_x_2666:
[----:B------:R-:W-:Y:S05]  /*0f90*/  BSYNC.RECONVERGENT B2 ;  /* 0x0000000000027941 */ /* 0x000fea0003800200 */
.L_x_2665:
        /* <DEDUP_REMOVED lines=22> */
[----:B------:R-:W-:-:S07]  /*1100*/  IMAD.MOV.U32 R20, RZ, RZ, R3 ;  /* 0x000000ffff147224 */ /* 0x000fce00078e0003 */
.L_x_2668:
[----:B------:R-:W-:Y:S05]  /*1110*/  BSYNC.RECONVERGENT B2 ;  /* 0x0000000000027941 */ /* 0x000fea0003800200 */
.L_x_2667:
        /* <DEDUP_REMOVED lines=15> */
.L_x_2670:
[----:B------:R-:W-:Y:S05]  /*1210*/  BSYNC.RECONVERGENT B2 ;  /* 0x0000000000027941 */ /* 0x000fea0003800200 */
.L_x_2669:
        /* <DEDUP_REMOVED lines=8> */
.L_x_2672:
[C---:B-1----:R-:W-:Y:S01]  /*12a0*/  FMUL.FTZ R34, R28.reuse, R3 ;  /* 0x000000031c227220 */ /* 0x042fe20000410000 */
[----:B------:R-:W-:-:S03]  /*12b0*/  FMUL.FTZ R21, R28, 0.5 ;  /* 0x3f0000001c157820 */ /* 0x000fc60000410000 */
[----:B------:R-:W-:-:S04]  /*12c0*/  FFMA R3, -R34, R34, R3 ;  /* 0x0000002222037223 */ /* 0x000fc80000000103 */
[----:B------:R-:W-:-:S07]  /*12d0*/  FFMA R34, R3, R21, R34 ;  /* 0x0000001503227223 */ /* 0x000fce0000000022 */
.L_x_2673:
[----:B------:R-:W-:Y:S05]  /*12e0*/  BSYNC.RECONVERGENT B0 ;  /* 0x0000000000007941 */ /* 0x000fea0003800200 */
.L_x_2671:
        /* <DEDUP_REMOVED lines=14> */
.L_x_2675:
[----:B------:R-:W-:Y:S05]  /*13d0*/  BSYNC.RECONVERGENT B2 ;  /* 0x0000000000027941 */ /* 0x000fea0003800200 */
.L_x_2674:
        /* <DEDUP_REMOVED lines=23> */
.L_x_2677:
[----:B------:R-:W-:Y:S05]  /*1550*/  BSYNC.RECONVERGENT B2 ;  /* 0x0000000000027941 */ /* 0x000fea0003800200 */
.L_x_2676:
        /* <DEDUP_REMOVED lines=15> */
.L_x_2679:
[----:B------:R-:W-:Y:S05]  /*1650*/  BSYNC.RECONVERGENT B2 ;  /* 0x0000000000027941 */ /* 0x000fea0003800200 */
.L_x_2678:
[----:B------:R-:W-:Y:S01]  /*1660*/  IADD3 R19, PT, PT, R3, -0xd000000, RZ ;  /* 0xf300000003137810 */ /* 0x000fe20007ffe0ff */
[----:B------:R0:W1:Y:S01]  /*1670*/  MUFU.RSQ R16, R3 ;  /* 0x0000000300107308 */ /* 0x0000620000001400 */
[----:B------:R-:W-:Y:S02]  /*1680*/  BSSY.RECONVERGENT B0, `(.L_x_2680) ;  /* 0x000000a000007945 */ /* 0x000fe40003800200 */
[----:B------:R-:W-:-:S13]  /*1690*/  ISETP.GT.U32.AND P0, PT, R19, 0x727fffff, PT ;  /* 0x727fffff1300780c */ /* 0x000fda0003f04070 */
[----:B0-----:R-:W-:Y:S05]  /*16a0*/  @!P0 BRA `(.L_x_2681) ;  /* 0x00000000000c8947 */ /* 0x001fea0003800000 */
[----:B------:R-:W-:-:S07]  /*16b0*/  MOV R28, 0x16d0 ;  /* 0x000016d0001c7802 */ /* 0x000fce0000000f00 */
[----:B-1----:R-:W-:Y:S05]  /*16c0*/  CALL.REL.NOINC `($__internal_62_$__cuda_sm20_sqrt_rn_f32_slowpath) ;  /* 0x0000001c00d87944 */ /* 0x002fea0003c00000 */
[----:B------:R-:W-:Y:S05]  /*16d0*/  BRA `(.L_x_2682) ;  /* 0x0000000000107947 */ /* 0x000fea0003800000 */
.L_x_2681:
[C---:B-1----:R-:W-:Y:S01]  /*16e0*/  FMUL.FTZ R34, R16.reuse, R3 ;  /* 0x0000000310227220 */ /* 0x042fe20000410000 */
[----:B------:R-:W-:-:S03]  /*16f0*/  FMUL.FTZ R16, R16, 0.5 ;  /* 0x3f00000010107820 */ /* 0x000fc60000410000 */
[----:B------:R-:W-:-:S04]  /*1700*/  FFMA R3, -R34, R34, R3 ;  /* 0x0000002222037223 */ /* 0x000fc80000000103 */
[----:B------:R-:W-:-:S07]  /*1710*/  FFMA R34, R3, R16, R34 ;  /* 0x0000001003227223 */ /* 0x000fce0000000022 */
.L_x_2682:
[----:B------:R-:W-:Y:S05]  /*1720*/  BSYNC.RECONVERGENT B0 ;  /* 0x0000000000007941 */ /* 0x000fea0003800200 */
.L_x_2680:
        /* <DEDUP_REMOVED lines=13> */
.L_x_2684:
[----:B------:R-:W-:Y:S05]  /*1800*/  BSYNC.RECONVERGENT B2 ;  /* 0x0000000000027941 */ /* 0x000fea0003800200 */
.L_x_2683:
        /* <DEDUP_REMOVED lines=18> */
.L_x_2686:
[----:B------:R-:W-:Y:S05]  /*1930*/  BSYNC.RECONVERGENT B0 ;  /* 0x0000000000007941 */ /* 0x000fea0003800200 */
.L_x_2685:
        /* <DEDUP_REMOVED lines=14> */
.L_x_2688:
[----:B------:R-:W-:Y:S05]  /*1a20*/  BSYNC.RECONVERGENT B0 ;  /* 0x0000000000007941 */ /* 0x000fea0003800200 */
.L_x_2687:
        /* <DEDUP_REMOVED lines=14> */
.L_x_2690:
[----:B------:R-:W-:Y:S05]  /*1b10*/  BSYNC.RECONVERGENT B0 ;  /* 0x0000000000007941 */ /* 0x000fea0003800200 */
.L_x_2689:
        /* <DEDUP_REMOVED lines=15> */
.L_x_2692:
[----:B------:R-:W-:Y:S05]  /*1c10*/  BSYNC.RECONVERGENT B0 ;  /* 0x0000000000007941 */ /* 0x000fea0003800200 */
.L_x_2691:
[----:B------:R-:W-:-:S06]  /*1c20*/  ULEA UR4, UR5, UR4, 0x2 ;  /* 0x0000000405047291 */ /* 0x000fcc000f8e10ff */
[----:B------:R-:W-:-:S13]  /*1c30*/  ISETP.LE.AND P0, PT, R6, UR4, PT ;  /* 0x0000000406007c0c */ /* 0x000fda000bf03270 */
[----:B------:R-:W-:Y:S05]  /*1c40*/  @!P0 BRA `(.L_x_2693) ;  /* 0xffffffe400988947 */ /* 0x000fea000383ffff */
[----:B------:R-:W-:Y:S05]  /*1c50*/  EXIT ;  /* 0x000000000000794d */ /* 0x000fea0003800000 */
.L_x_2648:
[----:B------:R-:W3:Y:S01]  /*1c60*/  S2R R0, SR_TID.X ;  /* 0x0000000000007919 */ /* 0x000ee20000002100 */
[----:B------:R-:W4:Y:S01]  /*1c70*/  LDCU UR12, c[0x0][0xf14] ;  /* 0x0001e280ff0c77ac */ /* 0x000f220008000800 */
[----:B------:R-:W0:Y:S01]  /*1c80*/  LDCU UR13, c[0x0][0xf18] ;  /* 0x0001e300ff0d77ac */ /* 0x000e220008000800 */
[----:B------:R-:W0:Y:S01]  /*1c90*/  LDCU UR10, c[0x0][0xf20] ;  /* 0x0001e400ff0a77ac */ /* 0x000e220008000800 */
[----:B------:R-:W-:-:S05]  /*1ca0*/  UMOV UR4, URZ ;  /* 0x000000ff00047c82 */ /* 0x000fca0008000000 */
.L_x_2738:
        /* <DEDUP_REMOVED lines=114> */
.L_x_2697:
[----:B------:R-:W-:Y:S05]  /*23d0*/  BSYNC.RECONVERGENT B3 ;  /* 0x0000000000037941 */ /* 0x000fea0003800200 */
.L_x_2696:
        /* <DEDUP_REMOVED lines=8> */
.L_x_2699:
[C---:B-1----:R-:W-:Y:S01]  /*2460*/  FMUL.FTZ R34, R2.reuse, R3 ;  /* 0x0000000302227220 */ /* 0x042fe20000410000 */
[----:B------:R-:W-:-:S03]  /*2470*/  FMUL.FTZ R2, R2, 0.5 ;  /* 0x3f00000002027820 */ /* 0x000fc60000410000 */
[----:B------:R-:W-:-:S04]  /*2480*/  FFMA R3, -R34, R34, R3 ;  /* 0x0000002222037223 */ /* 0x000fc80000000103 */
[----:B------:R-:W-:-:S07]  /*2490*/  FFMA R34, R3, R2, R34 ;  /* 0x0000000203227223 */ /* 0x000fce0000000022 */
.L_x_2700:
[----:B------:R-:W-:Y:S05]  /*24a0*/  BSYNC.RECONVERGENT B0 ;  /* 0x0000000000007941 */ /* 0x000fea0003800200 */
.L_x_2698:
        /* <DEDUP_REMOVED lines=17> */
.L_x_2702:
[----:B------:R-:W-:Y:S05]  /*25c0*/  BSYNC.RECONVERGENT B3 ;  /* 0x0000000000037941 */ /* 0x000fea0003800200 */
.L_x_2701:
        /* <DEDUP_REMOVED lines=12> */
.L_x_2704:
[----:B------:R-:W-:Y:S05]  /*2690*/  BSYNC.RECONVERGENT B3 ;  /* 0x0000000000037941 */ /* 0x000fea0003800200 */
.L_x_2703:
        /* <DEDUP_REMOVED lines=13> */
.L_x_2695:
[----:B------:R-:W-:Y:S05]  /*2770*/  BSYNC.RECONVERGENT B2 ;  /* 0x0000000000027941 */ /* 0x000fea0003800200 */
.L_x_2694:
        /* <DEDUP_REMOVED lines=18> */
.L_x_2708:
[----:B------:R-:W-:Y:S05]  /*28a0*/  BSYNC.RECONVERGENT B3 ;  /* 0x0000000000037941 */ /* 0x000fea0003800200 */
.L_x_2707:
        /* <DEDUP_REMOVED lines=8> */
.L_x_2710:
[C---:B-1----:R-:W-:Y:S01]  /*2930*/  FMUL.FTZ R34, R2.reuse, R3 ;  /* 0x0000000302227220 */ /* 0x042fe20000410000 */
[----:B------:R-:W-:-:S03]  /*2940*/  FMUL.FTZ R2, R2, 0.5 ;  /* 0x3f00000002027820 */ /* 0x000fc60000410000 */
[----:B------:R-:W-:-:S04]  /*2950*/  FFMA R3, -R34, R34, R3 ;  /* 0x0000002222037223 */ /* 0x000fc80000000103 */
[----:B------:R-:W-:-:S07]  /*2960*/  FFMA R34, R3, R2, R34 ;  /* 0x0000000203227223 */ /* 0x000fce0000000022 */
.L_x_2711:
[----:B------:R-:W-:Y:S05]  /*2970*/  BSYNC.RECONVERGENT B0 ;  /* 0x0000000000007941 */ /* 0x000fea0003800200 */
.L_x_2709:
        /* <DEDUP_REMOVED lines=17> */
.L_x_2713:
[----:B------:R-:W-:Y:S05]  /*2a90*/  BSYNC.RECONVERGENT B3 ;  /* 0x0000000000037941 */ /* 0x000fea0003800200 */
.L_x_2712:
        /* <DEDUP_REMOVED lines=12> */
.L_x_2715:
[----:B------:R-:W-:Y:S05]  /*2b60*/  BSYNC.RECONVERGENT B3 ;  /* 0x0000000000037941 */ /* 0x000fea0003800200 */
.L_x_2714:
        /* <DEDUP_REMOVED lines=13> */
.L_x_2706:
[----:B------:R-:W-:Y:S05]  /*2c40*/  BSYNC.RECONVERGENT B2 ;  /* 0x0000000000027941 */ /* 0x000fea0003800200 */
.L_x_2705:
        /* <DEDUP_REMOVED lines=18> */
.L_x_2719:
[----:B------:R-:W-:Y:S05]  /*2d70*/  BSYNC.RECONVERGENT B3 ;  /* 0x0000000000037941 */ /* 0x000fea0003800200 */
.L_x_2718:
        /* <DEDUP_REMOVED lines=8> */
.L_x_2721:
[C---:B-1----:R-:W-:Y:S01]  /*2e00*/  FMUL.FTZ R34, R2.reuse, R3 ;  /* 0x0000000302227220 */ /* 0x042fe20000410000 */
[----:B------:R-:W-:-:S03]  /*2e10*/  FMUL.FTZ R2, R2, 0.5 ;  /* 0x3f00000002027820 */ /* 0x000fc60000410000 */
[----:B------:R-:W-:-:S04]  /*2e20*/  FFMA R3, -R34, R34, R3 ;  /* 0x0000002222037223 */ /* 0x000fc80000000103 */
[----:B------:R-:W-:-:S07]  /*2e30*/  FFMA R34, R3, R2, R34 ;  /* 0x0000000203227223 */ /* 0x000fce0000000022 */
.L_x_2722:
[----:B------:R-:W-:Y:S05]  /*2e40*/  BSYNC.RECONVERGENT B0 ;  /* 0x0000000000007941 */ /* 0x000fea0003800200 */
.L_x_2720:
        /* <DEDUP_REMOVED lines=17> */
.L_x_2724:
[----:B------:R-:W-:Y:S05]  /*2f60*/  BSYNC.RECONVERGENT B3 ;  /* 0x0000000000037941 */ /* 0x000fea0003800200 */
.L_x_2723:
        /* <DEDUP_REMOVED lines=12> */
.L_x_2726:
[----:B------:R-:W-:Y:S05]  /*3030*/  BSYNC.RECONVERGENT B3 ;  /* 0x0000000000037941 */ /* 0x000fea0003800200 */
.L_x_2725:
        /* <DEDUP_REMOVED lines=13> */
.L_x_2717:
[----:B------:R-:W-:Y:S05]  /*3110*/  BSYNC.RECONVERGENT B2 ;  /* 0x0000000000027941 */ /* 0x000fea0003800200 */
.L_x_2716:
        /* <DEDUP_REMOVED lines=18> */
.L_x_2730:
[----:B------:R-:W-:Y:S05]  /*3240*/  BSYNC.RECONVERGENT B3 ;  /* 0x0000000000037941 */ /* 0x000fea0003800200 */
.L_x_2729:
[----:B------:R-:W-:Y:S01]  /*3250*/  VIADD R9, R3, 0xf3000000 ;  /* 0xf300000003097836 */ /* 0x000fe20000000000 */
[----:B------:R0:W1:Y:S01]  /*3260*/  MUFU.RSQ R2, R3 ;  /* 0x0000000300027308 */ /* 0x0000620000001400 */
[----:B------:R-:W-:Y:S03]  /*3270*/  BSSY.RECONVERGENT B0, `(.L_x_2731) ;  /* 0x000000a000007945 */ /* 0x000fe60003800200 */
[----:B------:R-:W-:-:S13]  /*3280*/  ISETP.GT.U32.AND P0, PT, R9, 0x727fffff, PT ;  /* 0x727fffff0900780c */ /* 0x000fda0003f04070 */
[----:B01----:R-:W-:Y:S05]  /*3290*/  @!P0 BRA `(.L_x_2732) ;  /* 0x00000000000c8947 */ /* 0x003fea0003800000 */
[----:B------:R-:W-:-:S07]  /*32a0*/  MOV R28, 0x32c0 ;  /* 0x000032c0001c7802 */ /* 0x000fce0000000f00 */
[----:B------:R-:W-:Y:S05]  /*32b0*/  CALL.REL.NOINC `($__internal_62_$__cuda_sm20_sqrt_rn_f32_slowpath) ;  /* 0x0000000000dc7944 */ /* 0x000fea0003c00000 */
[----:B------:R-:W-:Y:S05]  /*32c0*/  BRA `(.L_x_2733) ;  /* 0x0000000000107947 */ /* 0x000fea0003800000 */
.L_x_2732:
[C---:B------:R-:W-:Y:S01]  /*32d0*/  FMUL.FTZ R34, R2.reuse, R3 ;  /* 0x0000000302227220 */ /* 0x040fe20000410000 */
[----:B------:R-:W-:-:S03]  /*32e0*/  FMUL.FTZ R2, R2, 0.5 ;  /* 0x3f00000002027820 */ /* 0x000fc60000410000 */
[----:B------:R-:W-:-:S04]  /*32f0*/  FFMA R3, -R34, R34, R3 ;  /* 0x0000002222037223 */ /* 0x000fc80000000103 */
[----:B------:R-:W-:-:S07]  /*3300*/  FFMA R34, R3, R2, R34 ;  /* 0x0000000203227223 */ /* 0x000fce0000000022 */
.L_x_2733:
[----:B------:R-:W-:Y:S05]  /*3310*/  BSYNC.RECONVERGENT B0 ;  /* 0x0000000000007941 */ /* 0x000fea0003800200 */
.L_x_2731:
        /* <DEDUP_REMOVED lines=17> */
.L_x_2735:
[----:B------:R-:W-:Y:S05]  /*3430*/  BSYNC.RECONVERGENT B3 ;  /* 0x0000000000037941 */ /* 0x000fea0003800200 */
.L_x_2734:
        /* <DEDUP_REMOVED lines=12> */
.L_x_2737:
[----:B------:R-:W-:Y:S05]  /*3500*/  BSYNC.RECONVERGENT B3 ;  /* 0x0000000000037941 */ /* 0x000fea0003800200 */
.L_x_2736:
        /* <DEDUP_REMOVED lines=13> */
.L_x_2728:
[----:B------:R-:W-:Y:S05]  /*35e0*/  BSYNC.RECONVERGENT B2 ;  /* 0x0000000000027941 */ /* 0x000fea0003800200 */
.L_x_2727:
[----:B------:R-:W-:-:S06]  /*35f0*/  ULEA UR4, UR5, UR4, 0x2 ;  /* 0x0000000405047291 */ /* 0x000fcc000f8e10ff */
[----:B------:R-:W-:-:S13]  /*3600*/  ISETP.LE.AND P0, PT, R6, UR4, PT ;  /* 0x0000000406007c0c */ /* 0x000fda000bf03270 */
[----:B------:R-:W-:Y:S05]  /*3610*/  @!P0 BRA `(.L_x_2738) ;  /* 0xffffffe400a48947 */ /* 0x000fea000383ffff */
[----:B------:R-:W-:Y:S05]  /*3620*/  EXIT ;  /* 0x000000000000794d */ /* 0x000fea0003800000 */
        .weak           $__internal_62_$__cuda_sm20_sqrt_rn_f32_slowpath
        .type           $__internal_62_$__cuda_sm20_sqrt_rn_f32_slowpath,@function
        .size           $__internal_62_$__cuda_sm20_sqrt_rn_f32_slowpath,($__internal_63_$__cuda_sm3x_div_rn_noftz_f32_slowpath - $__internal_62_$__cuda_sm20_sqrt_rn_f32_slowpath)
$__internal_62_$__cuda_sm20_sqrt_rn_f32_slowpath:
        /* <DEDUP_REMOVED lines=19> */
.L_x_2739:
[----:B------:R-:W-:-:S04]  /*3760*/  HFMA2 R29, -RZ, RZ, 0, 0 ;  /* 0x00000000ff1d7431 */ /* 0x000fc800000001ff */
[----:B------:R-:W-:Y:S05]  /*3770*/  RET.REL.NODEC R28 `(_Z25multi_tensor_apply_kernelI18TensorListMetadataILi5ELb0EEN18transformer_engine17multi_tensor_adam17AdamFunctorMasterI6__halfS5_fiEEJffffffNS3_10adamMode_tEfEEvlPViT_T0_DpT1_) ;  /* 0xffffffc81c207950 */ /* 0x000fea0003c3ffff */
        .weak           $__internal_63_$__cuda_sm3x_div_rn_noftz_f32_slowpath
        .type           $__internal_63_$__cuda_sm3x_div_rn_noftz_f32_slowpath,@function
        .size           $__internal_63_$__cuda_sm3x_div_rn_noftz_f32_slowpath,(.L_x_5931 - $__internal_63_$__cuda_sm3x_div_rn_noftz_f32_slowpath)
$__internal_63_$__cuda_sm3x_div_rn_noftz_f32_slowpath:
        /* <DEDUP_REMOVED lines=34> */
.L_x_2741:
        /* <DEDUP_REMOVED lines=51> */
.L_x_2748:
[----:B------:R-:W-:-:S04]  /*3cd0*/  LOP3.LUT R3, R3, 0x80000000, RZ, 0xc0, !PT ;  /* 0x8000000003037812 */ /* 0x000fc800078ec0ff */
[----:B------:R-:W-:Y:S01]  /*3ce0*/  LOP3.LUT R3, R3, 0x7f800000, RZ, 0xfc, !PT ;  /* 0x7f80000003037812 */ /* 0x000fe200078efcff */
[----:B------:R-:W-:Y:S06]  /*3cf0*/  BRA `(.L_x_2749) ;  /* 0x0000000000047947 */ /* 0x000fec0003800000 */
.L_x_2747:
[----:B------:R-:W-:-:S07]  /*3d00*/  LEA R3, R36, R3, 0x17 ;  /* 0x0000000324037211 */ /* 0x000fce00078eb8ff */
.L_x_2749:
[----:B------:R-:W-:Y:S05]  /*3d10*/  BSYNC.RECONVERGENT B1 ;  /* 0x0000000000017941 */ /* 0x000fea0003800200 */
.L_x_2746:
[----:B------:R-:W-:Y:S05]  /*3d20*/  BRA `(.L_x_2750) ;  /* 0x0000000000207947 */ /* 0x000fea0003800000 */
.L_x_2745:
[----:B------:R-:W-:-:S04]  /*3d30*/  LOP3.LUT R38, R38, 0x80000000, R40, 0x48, !PT ;  /* 0x8000000026267812 */ /* 0x000fc800078e4828 */
[----:B------:R-:W-:Y:S01]  /*3d40*/  LOP3.LUT R3, R38, 0x7f800000, RZ, 0xfc, !PT ;  /* 0x7f80000026037812 */ /* 0x000fe200078efcff */
[----:B------:R-:W-:Y:S06]  /*3d50*/  BRA `(.L_x_2750) ;  /* 0x0000000000147947 */ /* 0x000fec0003800000 */
.L_x_2744:
[----:B------:R-:W-:Y:S01]  /*3d60*/  LOP3.LUT R3, R38, 0x80000000, R40, 0x48, !PT ;  /* 0x8000000026037812 */ /* 0x000fe200078e4828 */
[----:B------:R-:W-:Y:S06]  /*3d70*/  BRA `(.L_x_2750) ;  /* 0x00000000000c7947 */ /* 0x000fec0003800000 */
.L_x_2743:
[----:B------:R-:W0:Y:S01]  /*3d80*/  MUFU.RSQ R3, -QNAN ;  /* 0xffc0000000037908 */ /* 0x000e220000001400 */
[----:B------:R-:W-:Y:S05]  /*3d90*/  BRA `(.L_x_2750) ;  /* 0x0000000000047947 */ /* 0x000fea0003800000 */
.L_x_2742:
[----:B------:R-:W-:-:S07]  /*3da0*/  FADD.FTZ R3, R40, R38 ;  /* 0x0000002628037221 */ /* 0x000fce0000010000 */
.L_x_2750:
[----:B------:R-:W-:Y:S05]  /*3db0*/  BSYNC.RECONVERGENT B0 ;  /* 0x0000000000007941 */ /* 0x000fea0003800200 */
.L_x_2740:
[----:B------:R-:W-:-:S04]  /*3dc0*/  HFMA2 R29, -RZ, RZ, 0, 0 ;  /* 0x00000000ff1d7431 */ /* 0x000fc800000001ff */
[----:B0-----:R-:W-:Y:S05]  /*3dd0*/  RET.REL.NODEC R28 `(_Z25multi_tensor_apply_kernelI18TensorListMetadataILi5ELb0EEN18transformer_engine17multi_tensor_adam17AdamFunctorMasterI6__halfS5_fiEEJffffffNS3_10adamMode_tEfEEvlPViT_T0_DpT1_) ;  /* 0xffffffc01c887950 */ /* 0x001fea0003c3ffff */
.L_x_2751:
        /* <DEDUP_REMOVED lines=10> */
.L_x_5931:


//--------------------- .text._Z25multi_tensor_apply_kernelI18TensorListMetadataILi5ELb0EEN18transformer_engine17multi_tensor_adam17AdamFunctorMasterI6__halfffiEEJffffffNS3_10adamMode_tEfEEvlPViT_T0_DpT1_ --------------------------
	.section	.text._Z25multi_tensor_apply_kernelI18TensorListMetadataILi5ELb0EEN18transformer_engine17multi_tensor_adam17AdamFunctorMasterI6__halfffiEEJffffffNS3_10adamMode_tEfEEvlPViT_T0_DpT1_,"ax",@progbits
	.align	128
        .global         _Z25multi_tensor_apply_kernelI18TensorListMetadataILi5ELb0EEN18transformer_engine17multi_tensor_adam17AdamFunctorMasterI6__halfffiEEJffffffNS3_10adamMode_tEfEEvlPViT_T0_DpT1_
        .type           _Z25multi_tensor_apply_kernelI18TensorListMetadataILi5ELb0EEN18transformer_engine17multi_tensor_adam17AdamFunctorMasterI6__halfffiEEJffffffNS3_10adamMode_tEfEEvlPViT_T0_DpT1_,@function
        .size           _Z25multi_tensor_apply_kernelI18TensorListMetadataILi5ELb0EEN18transformer_engine17multi_tensor_adam17AdamFunctorMasterI6__halfffiEEJffffffNS3_10adamMode_tEfEEvlPViT_T0_DpT1_,(.L_x_5933 - _Z25multi_tensor_apply_kernelI18TensorListMetadataILi5ELb0EEN18transformer_engine17multi_tensor_adam17AdamFunctorMasterI6__halfffiEEJffffffNS3_10adamMode_tEfEEvlPViT_T0_DpT1_)
        .other          _Z25multi_tensor_apply_kernelI18TensorListMetadataILi5ELb0EEN18transformer_engine17multi_tensor_adam17AdamFunctorMasterI6__halfffiEEJffffffNS3_10adamMode_tEfEEvlPViT_T0_DpT1_,@"STO_CUDA_ENTRY STV_DEFAULT"
_Z25multi_tensor_apply_kernelI18TensorListMetadataILi5ELb0EEN18transformer_engine17multi_tensor_adam17AdamFunctorMasterI6__halfffiEEJffffffNS3_10adamMode_tEfEEvlPViT_T0_DpT1_:
.text._Z25multi_tensor_apply_kernelI18TensorListMetadataILi5ELb0EEN18transformer_engine17multi_tensor_adam17AdamFunctorMasterI6__halfffiEEJffffffNS3_10adamMode_tEfEEvlPViT_T0_DpT1_:
        /* <DEDUP_REMOVED lines=43> */
.L_x_2797:
        /* <DEDUP_REMOVED lines=87> */
[----:B-----5:R-:W-:Y:S05]  /*0820*/  CALL.REL.NOINC `($__internal_65_$__cuda_sm3x_div_rn_noftz_f32_slowpath) ;  /* 0x0000002c00b07944 */ /* 0x020fea0003c00000 */
[----:B------:R-:W-:-:S07]  /*0830*/  MOV R41, R3 ;  /* 0x0000000300297202 */ /* 0x000fce0000000f00 */
.L_x_2754:
[----:B------:R-:W-:Y:S05]  /*0840*/  BSYNC.RECONVERGENT B2 ;  /* 0x0000000000027941 */ /* 0x000fea0003800200 */
.L_x_2753:
        /* <DEDUP_REMOVED lines=14> */
[----:B-----5:R-:W-:Y:S05]  /*0930*/  CALL.REL.NOINC `($__internal_65_$__cuda_sm3x_div_rn_noftz_f32_slowpath) ;  /* 0x0000002c006c7944 */ /* 0x020fea0003c00000 */
.L_x_2756:
[----:B------:R-:W-:Y:S05]  /*0940*/  BSYNC.RECONVERGENT B2 ;  /* 0x0000000000027941 */ /* 0x000fea0003800200 */
.L_x_2755:
[----:B------:R-:W-:Y:S01]  /*0950*/  IADD3 R29, PT, PT, R3, -0xd000000, RZ ;  /* 0xf3000000031d7810 */ /* 0x000fe20007ffe0ff */
[----:B------:R0:W1:Y:S01]  /*0960*/  MUFU.RSQ R28, R3 ;  /* 0x00000003001c7308 */ /* 0x0000620000001400 */
[----:B------:R-:W-:Y:S02]  /*0970*/  BSSY.RECONVERGENT B0, `(.L_x_2757) ;  /* 0x000000a000007945 */ /* 0x000fe40003800200 */
[----:B------:R-:W-:-:S13]  /*0980*/  ISETP.GT.U32.AND P0, PT, R29, 0x727fffff, PT ;  /* 0x727fffff1d00780c */ /* 0x000fda0003f04070 */
[----:B0-----:R-:W-:Y:S05]  /*0990*/  @!P0 BRA `(.L_x_2758) ;  /* 0x00000000000c8947 */ /* 0x001fea0003800000 */
[----:B-1----:R-:W-:-:S07]  /*09a0*/  MOV R28, 0x9c0 ;  /* 0x000009c0001c7802 */ /* 0x002fce0000000f00 */
[----:B-----5:R-:W-:Y:S05]  /*09b0*/  CALL.REL.NOINC `($__internal_64_$__cuda_sm20_sqrt_rn_f32_slowpath) ;  /* 0x0000002800f87944 */ /* 0x020fea0003c00000 */
[----:B------:R-:W-:Y:S05]  /*09c0*/  BRA `(.L_x_2759) ;  /* 0x0000000000107947 */ /* 0x000fea0003800000 */
.L_x_2758:
[C---:B-1----:R-:W-:Y:S01]  /*09d0*/  FMUL.FTZ R38, R28.reuse, R3 ;  /* 0x000000031c267220 */ /* 0x042fe20000410000 */
[----:B------:R-:W-:-:S03]  /*09e0*/  FMUL.FTZ R28, R28, 0.5 ;  /* 0x3f0000001c1c7820 */ /* 0x000fc60000410000 */
[----:B------:R-:W-:-:S04]  /*09f0*/  FFMA R3, -R38, R38, R3 ;  /* 0x0000002626037223 */ /* 0x000fc80000000103 */
[----:B------:R-:W-:-:S07]  /*0a00*/  FFMA R38, R3, R28, R38 ;  /* 0x0000001c03267223 */ /* 0x000fce0000000026 */
.L_x_2759:
[----:B------:R-:W-:Y:S05]  /*0a10*/  BSYNC.RECONVERGENT B0 ;  /* 0x0000000000007941 */ /* 0x000fea0003800200 */
.L_x_2757:
        /* <DEDUP_REMOVED lines=12> */
[----:B-----5:R-:W-:Y:S05]  /*0ae0*/  CALL.REL.NOINC `($__internal_65_$__cuda_sm3x_div_rn_noftz_f32_slowpath) ;  /* 0x0000002c00007944 */ /* 0x020fea0003c00000 */
[----:B------:R-:W-:-:S07]  /*0af0*/  MOV R35, R3 ;  /* 0x0000000300237202 */ /* 0x000fce0000000f00 */
.L_x_2761:
[----:B------:R-:W-:Y:S05]  /*0b00*/  BSYNC.RECONVERGENT B2 ;  /* 0x0000000000027941 */ /* 0x000fea0003800200 */
.L_x_2760:
        /* <DEDUP_REMOVED lines=21> */
[----:B------:R-:W-:Y:S05]  /*0c60*/  CALL.REL.NOINC `($__internal_65_$__cuda_sm3x_div_rn_noftz_f32_slowpath) ;  /* 0x0000002800a07944 */ /* 0x000fea0003c00000 */
[----:B------:R-:W-:-:S07]  /*0c70*/  MOV R34, R3 ;  /* 0x0000000300227202 */ /* 0x000fce0000000f00 */
.L_x_2763:
[----:B------:R-:W-:Y:S05]  /*0c80*/  BSYNC.RECONVERGENT B2 ;  /* 0x0000000000027941 */ /* 0x000fea0003800200 */
.L_x_2762:
        /* <DEDUP_REMOVED lines=14> */
[----:B------:R-:W-:Y:S05]  /*0d70*/  CALL.REL.NOINC `($__internal_65_$__cuda_sm3x_div_rn_noftz_f32_slowpath) ;  /* 0x00000028005c7944 */ /* 0x000fea0003c00000 */
.L_x_2765:
[----:B------:R-:W-:Y:S05]  /*0d80*/  BSYNC.RECONVERGENT B2 ;  /* 0x0000000000027941 */ /* 0x000fea0003800200 */
.L_x_2764:
[----:B------:R-:W-:Y:S01]  /*0d90*/  IADD3 R29, PT, PT, R3, -0xd000000, RZ ;  /* 0xf3000000031d7810 */ /* 0x000fe20007ffe0ff */
[----:B------:R0:W1:Y:S01]  /*0da0*/  MUFU.RSQ R28, R3 ;  /* 0x00000003001c7308 */ /* 0x0000620000001400 */
[----:B------:R-:W-:Y:S02]  /*0db0*/  BSSY.RECONVERGENT B0, `(.L_x_2766) ;  /* 0x000000a000007945 */ /* 0x000fe40003800200 */
[----:B------:R-:W-:-:S13]  /*0dc0*/  ISETP.GT.U32.AND P0, PT, R29, 0x727fffff, PT ;  /* 0x727fffff1d00780c */ /* 0x000fda0003f04070 */
[----:B0-----:R-:W-:Y:S05]  /*0dd0*/  @!P0 BRA `(.L_x_2767) ;  /* 0x00000000000c8947 */ /* 0x001fea0003800000 */
[----:B-1----:R-:W-:-:S07]  /*0de0*/  MOV R28, 0xe00 ;  /* 0x00000e00001c7802 */ /* 0x002fce0000000f00 */
[----:B------:R-:W-:Y:S05]  /*0df0*/  CALL.REL.NOINC `($__internal_64_$__cuda_sm20_sqrt_rn_f32_slowpath) ;  /* 0x0000002400e87944 */ /* 0x000fea0003c00000 */
[----:B------:R-:W-:Y:S05]  /*0e00*/  BRA `(.L_x_2768) ;  /* 0x0000000000107947 */ /* 0x000fea0003800000 */
.L_x_2767:
[C---:B-1----:R-:W-:Y:S01]  /*0e10*/  FMUL.FTZ R38, R28.reuse, R3 ;  /* 0x000000031c267220 */ /* 0x042fe20000410000 */
[----:B------:R-:W-:-:S03]  /*0e20*/  FMUL.FTZ R28, R28, 0.5 ;  /* 0x3f0000001c1c7820 */ /* 0x000fc60000410000 */
[----:B------:R-:W-:-:S04]  /*0e30*/  FFMA R3, -R38, R38, R3 ;  /* 0x0000002626037223 */ /* 0x000fc80000000103 */
[----:B------:R-:W-:-:S07]  /*0e40*/  FFMA R38, R3, R28, R38 ;  /* 0x0000001c03267223 */ /* 0x000fce0000000026 */
.L_x_2768:
[----:B------:R-:W-:Y:S05]  /*0e50*/  BSYNC.RECONVERGENT B0 ;  /* 0x0000000000007941 */ /* 0x000fea0003800200 */
.L_x_2766:
        /* <DEDUP_REMOVED lines=12> */
[----:B------:R-:W-:Y:S05]  /*0f20*/  CALL.REL.NOINC `($__internal_65_$__cuda_sm3x_div_rn_noftz_f32_slowpath) ;  /* 0x0000002400f07944 */ /* 0x000fea0003c00000 */
[----:B------:R-:W-:-:S07]  /*0f30*/  MOV R35, R3 ;  /* 0x0000000300237202 */ /* 0x000fce0000000f00 */
.L_x_2770:
[----:B------:R-:W-:Y:S05]  /*0f40*/  BSYNC.RECONVERGENT B2 ;  /* 0x0000000000027941 */ /* 0x000fea0003800200 */
.L_x_2769:
        /* <DEDUP_REMOVED lines=23> */
.L_x_2772:
[----:B------:R-:W-:Y:S05]  /*10c0*/  BSYNC.RECONVERGENT B2 ;  /* 0x0000000000027941 */ /* 0x000fea0003800200 */
.L_x_2771:
        /* <DEDUP_REMOVED lines=14> */
[----:B------:R-:W-:Y:S05]  /*11b0*/  CALL.REL.NOINC `($__internal_65_$__cuda_sm3x_div_rn_noftz_f32_slowpath) ;  /* 0x00000024004c7944 */ /* 0x000fea0003c00000 */
.L_x_2774:
[----:B------:R-:W-:Y:S05]  /*11c0*/  BSYNC.RECONVERGENT B2 ;  /* 0x0000000000027941 */ /* 0x000fea0003800200 */
.L_x_2773:
        /* <DEDUP_REMOVED lines=8> */
.L_x_2776:
[C---:B-1----:R-:W-:Y:S01]  /*1250*/  FMUL.FTZ R38, R28.reuse, R3 ;  /* 0x000000031c267220 */ /* 0x042fe20000410000 */
[----:B------:R-:W-:-:S03]  /*1260*/  FMUL.FTZ R28, R28, 0.5 ;  /* 0x3f0000001c1c7820 */ /* 0x000fc60000410000 */
[----:B------:R-:W-:-:S04]  /*1270*/  FFMA R3, -R38, R38, R3 ;  /* 0x0000002626037223 */ /* 0x000fc80000000103 */
[----:B------:R-:W-:-:S07]  /*1280*/  FFMA R38, R3, R28, R38 ;  /* 0x0000001c03267223 */ /* 0x000fce0000000026 */
.L_x_2777:
[----:B------:R-:W-:Y:S05]  /*1290*/  BSYNC.RECONVERGENT B0 ;  /* 0x0000000000007941 */ /* 0x000fea0003800200 */
.L_x_2775:
        /* <DEDUP_REMOVED lines=14> */
.L_x_2779:
[----:B------:R-:W-:Y:S05]  /*1380*/  BSYNC.RECONVERGENT B2 ;  /* 0x0000000000027941 */ /* 0x000fea0003800200 */
.L_x_2778:
        /* <DEDUP_REMOVED lines=22> */
[----:B------:R-:W-:-:S07]  /*14f0*/  MOV R14, R3 ;  /* 0x00000003000e7202 */ /* 0x000fce0000000f00 */
.L_x_2781:
[----:B------:R-:W-:Y:S05]  /*1500*/  BSYNC.RECONVERGENT B2 ;  /* 0x0000000000027941 */ /* 0x000fea0003800200 */
.L_x_2780:
        /* <DEDUP_REMOVED lines=15> */
.L_x_2783:
[----:B------:R-:W-:Y:S05]  /*1600*/  BSYNC.RECONVERGENT B2 ;  /* 0x0000000000027941 */ /* 0x000fea0003800200 */
.L_x_2782:
[----:B------:R-:W-:Y:S01]  /*1610*/  IADD3 R19, PT, PT, R3, -0xd000000, RZ ;  /* 0xf300000003137810 */ /* 0x000fe20007ffe0ff */
[----:B------:R0:W1:Y:S01]  /*1620*/  MUFU.RSQ R16, R3 ;  /* 0x0000000300107308 */ /* 0x0000620000001400 */
[----:B------:R-:W-:Y:S02]  /*1630*/  BSSY.RECONVERGENT B0, `(.L_x_2784) ;  /* 0x000000a000007945 */ /* 0x000fe40003800200 */
[----:B------:R-:W-:-:S13]  /*1640*/  ISETP.GT.U32.AND P0, PT, R19, 0x727fffff, PT ;  /* 0x727fffff1300780c */ /* 0x000fda0003f04070 */
[----:B0-----:R-:W-:Y:S05]  /*1650*/  @!P0 BRA `(.L_x_2785) ;  /* 0x00000000000c8947 */ /* 0x001fea0003800000 */
[----:B------:R-:W-:-:S07]  /*1660*/  MOV R28, 0x1680 ;  /* 0x00001680001c7802 */ /* 0x000fce0000000f00 */
[----:B-1----:R-:W-:Y:S05]  /*1670*/  CALL.REL.NOINC `($__internal_64_$__cuda_sm20_sqrt_rn_f32_slowpath) ;  /* 0x0000001c00c87944 */ /* 0x002fea0003c00000 */
[----:B------:R-:W-:Y:S05]  /*1680*/  BRA `(.L_x_2786) ;  /* 0x0000000000107947 */ /* 0x000fea0003800000 */
.L_x_2785:
[C---:B-1----:R-:W-:Y:S01]  /*1690*/  FMUL.FTZ R38, R16.reuse, R3 ;  /* 0x0000000310267220 */ /* 0x042fe20000410000 */
[----:B------:R-:W-:-:S03]  /*16a0*/  FMUL.FTZ R16, R16, 0.5 ;  /* 0x3f00000010107820 */ /* 0x000fc60000410000 */
[----:B------:R-:W-:-:S04]  /*16b0*/  FFMA R3, -R38, R38, R3 ;  /* 0x0000002626037223 */ /* 0x000fc80000000103 */
[----:B------:R-:W-:-:S07]  /*16c0*/  FFMA R38, R3, R16, R38 ;  /* 0x0000001003267223 */ /* 0x000fce0000000026 */
.L_x_2786:
[----:B------:R-:W-:Y:S05]  /*16d0*/  BSYNC.RECONVERGENT B0 ;  /* 0x0000000000007941 */ /* 0x000fea0003800200 */
.L_x_2784:
        /* <DEDUP_REMOVED lines=13> */
.L_x_2788:
[----:B------:R-:W-:Y:S05]  /*17b0*/  BSYNC.RECONVERGENT B2 ;  /* 0x0000000000027941 */ /* 0x000fea0003800200 */
.L_x_2787:
        /* <DEDUP_REMOVED lines=18> */
.L_x_2790:
[----:B------:R-:W-:Y:S05]  /*18e0*/  BSYNC.RECONVERGENT B0 ;  /* 0x0000000000007941 */ /* 0x000fea0003800200 */
.L_x_2789:
        /* <DEDUP_REMOVED lines=14> */
.L_x_2792:
[----:B------:R-:W-:Y:S05]  /*19d0*/  BSYNC.RECONVERGENT B0 ;  /* 0x0000000000007941 */ /* 0x000fea0003800200 */
.L_x_2791:
        /* <DEDUP_REMOVED lines=14> */
.L_x_2794:
[----:B------:R-:W-:Y:S05]  /*1ac0*/  BSYNC.RECONVERGENT B0 ;  /* 0x0000000000007941 */ /* 0x000fea0003800200 */
.L_x_2793:
        /* <DEDUP_REMOVED lines=15> */
.L_x_2796:
[----:B------:R-:W-:Y:S05]  /*1bc0*/  BSYNC.RECONVERGENT B0 ;  /* 0x0000000000007941 */ /* 0x000fea0003800200 */
.L_x_2795:
[----:B------:R-:W-:-:S06]  /*1bd0*/  ULEA UR4, UR5, UR4, 0x2 ;  /* 0x0000000405047291 */ /* 0x000fcc000f8e10ff */
[----:B------:R-:W-:-:S13]  /*1be0*/  ISETP.LE.AND P0, PT, R6, UR4, PT ;  /* 0x0000000406007c0c */ /* 0x000fda000bf03270 */
[----:B------:R-:W-:Y:S05]  /*1bf0*/  @!P0 BRA `(.L_x_2797) ;  /* 0xffffffe400ac8947 */ /* 0x000fea000383ffff */
[----:B------:R-:W-:Y:S05]  /*1c00*/  EXIT ;  /* 0x000000000000794d */ /* 0x000fea0003800000 */
.L_x_2752:
[----:B------:R-:W3:Y:S01]  /*1c10*/  S2R R0, SR_TID.X ;  /* 0x0000000000007919 */ /* 0x000ee20000002100 */
[----:B------:R-:W4:Y:S01]  /*1c20*/  LDCU UR12, c[0x0][0xf14] ;  /* 0x0001e280ff0c77ac */ /* 0x000f220008000800 */
[----:B------:R-:W0:Y:S01]  /*1c30*/  LDCU UR13, c[0x0][0xf18] ;  /* 0x0001e300ff0d77ac */ /* 0x000e220008000800 */
[----:B------:R-:W0:Y:S01]  /*1c40*/  LDCU UR10, c[0x0][0xf20] ;  /* 0x0001e400ff0a77ac */ /* 0x000e220008000800 */
[----:B------:R-:W-:-:S05]  /*1c50*/  UMOV UR4, URZ ;  /* 0x000000ff00047c82 */ /* 0x000fca0008000000 */
.L_x_2842:
        /* <DEDUP_REMOVED lines=110> */
.L_x_2801:
[----:B------:R-:W-:Y:S05]  /*2340*/  BSYNC.RECONVERGENT B3 ;  /* 0x0000000000037941 */ /* 0x000fea0003800200 */
.L_x_2800:
        /* <DEDUP_REMOVED lines=8> */
.L_x_2803:
[C---:B-1----:R-:W-:Y:S01]  /*23d0*/  FMUL.FTZ R38, R2.reuse, R3 ;  /* 0x0000000302267220 */ /* 0x042fe20000410000 */
[----:B------:R-:W-:-:S03]  /*23e0*/  FMUL.FTZ R2, R2, 0.5 ;  /* 0x3f00000002027820 */ /* 0x000fc60000410000 */
[----:B------:R-:W-:-:S04]  /*23f0*/  FFMA R3, -R38, R38, R3 ;  /* 0x0000002626037223 */ /* 0x000fc80000000103 */
[----:B------:R-:W-:-:S07]  /*2400*/  FFMA R38, R3, R2, R38 ;  /* 0x0000000203267223 */ /* 0x000fce0000000026 */
.L_x_2804:
[----:B------:R-:W-:Y:S05]  /*2410*/  BSYNC.RECONVERGENT B0 ;  /* 0x0000000000007941 */ /* 0x000fea0003800200 */
.L_x_2802:
        /* <DEDUP_REMOVED lines=17> */
.L_x_2806:
[----:B------:R-:W-:Y:S05]  /*2530*/  BSYNC.RECONVERGENT B3 ;  /* 0x0000000000037941 */ /* 0x000fea0003800200 */
.L_x_2805:
        /* <DEDUP_REMOVED lines=12> */
.L_x_2808:
[----:B------:R-:W-:Y:S05]  /*2600*/  BSYNC.RECONVERGENT B3 ;  /* 0x0000000000037941 */ /* 0x000fea0003800200 */
.L_x_2807:
        /* <DEDUP_REMOVED lines=13> */
.L_x_2799:
[----:B------:R-:W-:Y:S05]  /*26e0*/  BSYNC.RECONVERGENT B2 ;  /* 0x0000000000027941 */ /* 0x000fea0003800200 */
.L_x_2798:
        /* <DEDUP_REMOVED lines=18> */
.L_x_2812:
[----:B------:R-:W-:Y:S05]  /*2810*/  BSYNC.RECONVERGENT B3 ;  /* 0x0000000000037941 */ /* 0x000fea0003800200 */
.L_x_2811:
        /* <DEDUP_REMOVED lines=8> */
.L_x_2814:
[C---:B-1----:R-:W-:Y:S01]  /*28a0*/  FMUL.FTZ R38, R2.reuse, R3 ;  /* 0x0000000302267220 */ /* 0x042fe20000410000 */
[----:B------:R-:W-:-:S03]  /*28b0*/  FMUL.FTZ R2, R2, 0.5 ;  /* 0x3f00000002027820 */ /* 0x000fc60000410000 */
[----:B------:R-:W-:-:S04]  /*28c0*/  FFMA R3, -R38, R38, R3 ;  /* 0x0000002626037223 */ /* 0x000fc80000000103 */
[----:B------:R-:W-:-:S07]  /*28d0*/  FFMA R38, R3, R2, R38 ;  /* 0x0000000203267223 */ /* 0x000fce0000000026 */
.L_x_2815:
[----:B------:R-:W-:Y:S05]  /*28e0*/  BSYNC.RECONVERGENT B0 ;  /* 0x0000000000007941 */ /* 0x000fea0003800200 */
.L_x_2813:
        /* <DEDUP_REMOVED lines=17> */
.L_x_2817:
[----:B------:R-:W-:Y:S05]  /*2a00*/  BSYNC.RECONVERGENT B3 ;  /* 0x0000000000037941 */ /* 0x000fea0003800200 */
.L_x_2816:
        /* <DEDUP_REMOVED lines=12> */
.L_x_2819:
[----:B------:R-:W-:Y:S05]  /*2ad0*/  BSYNC.RECONVERGENT B3 ;  /* 0x0000000000037941 */ /* 0x000fea0003800200 */
.L_x_2818:
        /* <DEDUP_REMOVED lines=13> */
.L_x_2810:
[----:B------:R-:W-:Y:S05]  /*2bb0*/  BSYNC.RECONVERGENT B2 ;  /* 0x0000000000027941 */ /* 0x000fea0003800200 */
.L_x_2809:
        /* <DEDUP_REMOVED lines=18> */
.L_x_2823:
[----:B------:R-:W-:Y:S05]  /*2ce0*/  BSYNC.RECONVERGENT B3 ;  /* 0x0000000000037941 */ /* 0x000fea0003800200 */
.L_x_2822:
        /* <DEDUP_REMOVED lines=8> */
.L_x_2825:
[C---:B-1----:R-:W-:Y:S01]  /*2d70*/  FMUL.FTZ R38, R2.reuse, R3 ;  /* 0x0000000302267220 */ /* 0x042fe20000410000 */
[----:B------:R-:W-:-:S03]  /*2d80*/  FMUL.FTZ R2, R2, 0.5 ;  /* 0x3f00000002027820 */ /* 0x000fc60000410000 */
[----:B------:R-:W-:-:S04]  /*2d90*/  FFMA R3, -R38, R38, R3 ;  /* 0x0000002626037223 */ /* 0x000fc80000000103 */
[----:B------:R-:W-:-:S07]  /*2da0*/  FFMA R38, R3, R2, R38 ;  /* 0x0000000203267223 */ /* 0x000fce0000000026 */
.L_x_2826:
[----:B------:R-:W-:Y:S05]  /*2db0*/  BSYNC.RECONVERGENT B0 ;  /* 0x0000000000007941 */ /* 0x000fea0003800200 */
.L_x_2824:
        /* <DEDUP_REMOVED lines=17> */
.L_x_2828:
[----:B------:R-:W-:Y:S05]  /*2ed0*/  BSYNC.RECONVERGENT B3 ;  /* 0x0000000000037941 */ /* 0x000fea0003800200 */
.L_x_2827:
        /* <DEDUP_REMOVED lines=12> */
.L_x_2830:
[----:B------:R-:W-:Y:S05]  /*2fa0*/  BSYNC.RECONVERGENT B3 ;  /* 0x0000000000037941 */ /* 0x000fea0003800200 */
.L_x_2829:
        /* <DEDUP_REMOVED lines=13> */
.L_x_2821:
[----:B------:R-:W-:Y:S05]  /*3080*/  BSYNC.RECONVERGENT B2 ;  /* 0x0000000000027941 */ /* 0x000fea0003800200 */
.L_x_2820:
        /* <DEDUP_REMOVED lines=17> */
[----:B------:R-:W-:Y:S05]  /*31a0*/  CALL.REL.NOINC `($__internal_65_$__cuda_sm3x_div_rn_noftz_f32_slowpath) ;  /* 0x0000000400507944 */ /* 0x000fea0003c00000 */
.L_x_2834:
[----:B------:R-:W-:Y:S05]  /*31b0*/  BSYNC.RECONVERGENT B3 ;  /* 0x0000000000037941 */ /* 0x000fea0003800200 */
.L_x_2833:
        /* <DEDUP_REMOVED lines=8> */
.L_x_2836:
[C---:B-1----:R-:W-:Y:S01]  /*3240*/  FMUL.FTZ R38, R2.reuse, R3 ;  /* 0x0000000302267220 */ /* 0x042fe20000410000 */
[----:B------:R-:W-:-:S03]  /*3250*/  FMUL.FTZ R2, R2, 0.5 ;  /* 0x3f00000002027820 */ /* 0x000fc60000410000 */
[----:B------:R-:W-:-:S04]  /*3260*/  FFMA R3, -R38, R38, R3 ;  /* 0x0000002626037223 */ /* 0x000fc80000000103 */
[----:B------:R-:W-:-:S07]  /*3270*/  FFMA R38, R3, R2, R38 ;  /* 0x0000000203267223 */ /* 0x000fce0000000026 */
.L_x_2837:
[----:B------:R-:W-:Y:S05]  /*3280*/  BSYNC.RECONVERGENT B0 ;  /* 0x0000000000007941 */ /* 0x000fea0003800200 */
.L_x_2835:
        /* <DEDUP_REMOVED lines=17> */
.L_x_2839:
[----:B------:R-:W-:Y:S05]  /*33a0*/  BSYNC.RECONVERGENT B3 ;  /* 0x0000000000037941 */ /* 0x000fea0003800200 */
.L_x_2838:
        /* <DEDUP_REMOVED lines=12> */
.L_x_2841:
[----:B------:R-:W-:Y:S05]  /*3470*/  BSYNC.RECONVERGENT B3 ;  /* 0x0000000000037941 */ /* 0x000fea0003800200 */
.L_x_2840:
        /* <DEDUP_REMOVED lines=13> */
.L_x_2832:
[----:B------:R-:W-:Y:S05]  /*3550*/  BSYNC.RECONVERGENT B2 ;  /* 0x0000000000027941 */ /* 0x000fea0003800200 */
.L_x_2831:
[----:B------:R-:W-:-:S06]  /*3560*/  ULEA UR4, UR5, UR4, 0x2 ;  /* 0x0000000405047291 */ /* 0x000fcc000f8e10ff */
[----:B------:R-:W-:-:S13]  /*3570*/  ISETP.LE.AND P0, PT, R6, UR4, PT ;  /* 0x0000000406007c0c */ /* 0x000fda000bf03270 */
[----:B------:R-:W-:Y:S05]  /*3580*/  @!P0 BRA `(.L_x_2842) ;  /* 0xffffffe400b48947 */ /* 0x000fea000383ffff */
[----:B------:R-:W-:Y:S05]  /*3590*/  EXIT ;  /* 0x000000000000794d */ /* 0x000fea0003800000 */
        .weak           $__internal_64_$__cuda_sm20_sqrt_rn_f32_slowpath
        .type           $__internal_64_$__cuda_sm20_sqrt_rn_f32_slowpath,@function
        .size           $__internal_64_$__cuda_sm20_sqrt_rn_f32_slowpath,($__internal_65_$__cuda_sm3x_div_rn_noftz_f32_slowpath - $__internal_64_$__cuda_sm20_sqrt_rn_f32_slowpath)
$__internal_64_$__cuda_sm20_sqrt_rn_f32_slowpath:
        /* <DEDUP_REMOVED lines=19> */
.L_x_2843:
[----:B------:R-:W-:-:S04]  /*36d0*/  HFMA2 R29, -RZ, RZ, 0, 0 ;  /* 0x00000000ff1d7431 */ /* 0x000fc800000001ff */
[----:B------:R-:W-:Y:S05]  /*36e0*/  RET.REL.NODEC R28 `(_Z25multi_tensor_apply_kernelI18TensorListMetadataILi5ELb0EEN18transformer_engine17multi_tensor_adam17AdamFunctorMasterI6__halfffiEEJffffffNS3_10adamMode_tEfEEvlPViT_T0_DpT1_) ;  /* 0xffffffc81c447950 */ /* 0x000fea0003c3ffff */
        .weak           $__internal_65_$__cuda_sm3x_div_rn_noftz_f32_slowpath
        .type           $__internal_65_$__cuda_sm3x_div_rn_noftz_f32_slowpath,@function
        .size           $__internal_65_$__cuda_sm3x_div_rn_noftz_f32_slowpath,(.L_x_5933 - $__internal_65_$__cuda_sm3x_div_rn_noftz_f32_slowpath)
$__internal_65_$__cuda_sm3x_div_rn_noftz_f32_slowpath:
        /* <DEDUP_REMOVED lines=34> */
.L_x_2845:
        /* <DEDUP_REMOVED lines=51> */
.L_x_2852:
[----:B------:R-:W-:-:S04]  /*3c40*/  LOP3.LUT R3, R3, 0x80000000, RZ, 0xc0, !PT ;  /* 0x8000000003037812 */ /* 0x000fc800078ec0ff */
[----:B------:R-:W-:Y:S01]  /*3c50*/  LOP3.LUT R3, R3, 0x7f800000, RZ, 0xfc, !PT ;  /* 0x7f80000003037812 */ /* 0x000fe200078efcff */
[----:B------:R-:W-:Y:S06]  /*3c60*/  BRA `(.L_x_2853) ;  /* 0x0000000000047947 */ /* 0x000fec0003800000 */
.L_x_2851:
[----:B------:R-:W-:-:S07]  /*3c70*/  LEA R3, R38, R3, 0x17 ;  /* 0x0000000326037211 */ /* 0x000fce00078eb8ff */
.L_x_2853:
[----:B------:R-:W-:Y:S05]  /*3c80*/  BSYNC.RECONVERGENT B1 ;  /* 0x0000000000017941 */ /* 0x000fea0003800200 */
.L_x_2850:
[----:B------:R-:W-:Y:S05]  /*3c90*/  BRA `(.L_x_2854) ;  /* 0x0000000000207947 */ /* 0x000fea0003800000 */
.L_x_2849:
[----:B------:R-:W-:-:S04]  /*3ca0*/  LOP3.LUT R37, R37, 0x80000000, R42, 0x48, !PT ;  /* 0x8000000025257812 */ /* 0x000fc800078e482a */
[----:B------:R-:W-:Y:S01]  /*3cb0*/  LOP3.LUT R3, R37, 0x7f800000, RZ, 0xfc, !PT ;  /* 0x7f80000025037812 */ /* 0x000fe200078efcff */
[----:B------:R-:W-:Y:S06]  /*3cc0*/  BRA `(.L_x_2854) ;  /* 0x0000000000147947 */ /* 0x000fec0003800000 */
.L_x_2848:
[----:B------:R-:W-:Y:S01]  /*3cd0*/  LOP3.LUT R3, R37, 0x80000000, R42, 0x48, !PT ;  /* 0x8000000025037812 */ /* 0x000fe200078e482a */
[----:B------:R-:W-:Y:S06]  /*3ce0*/  BRA `(.L_x_2854) ;  /* 0x00000000000c7947 */ /* 0x000fec0003800000 */
.L_x_2847:
[----:B------:R-:W0:Y:S01]  /*3cf0*/  MUFU.RSQ R3, -QNAN ;  /* 0xffc0000000037908 */ /* 0x000e220000001400 */
[----:B------:R-:W-:Y:S05]  /*3d00*/  BRA `(.L_x_2854) ;  /* 0x0000000000047947 */ /* 0x000fea0003800000 */
.L_x_2846:
[----:B------:R-:W-:-:S07]  /*3d10*/  FADD.FTZ R3, R42, R37 ;  /* 0x000000252a037221 */ /* 0x000fce0000010000 */
.L_x_2854:
[----:B------:R-:W-:Y:S05]  /*3d20*/  BSYNC.RECONVERGENT B0 ;  /* 0x0000000000007941 */ /* 0x000fea0003800200 */
.L_x_2844:
[----:B------:R-:W-:-:S04]  /*3d30*/  HFMA2 R29, -RZ, RZ, 0, 0 ;  /* 0x00000000ff1d7431 */ /* 0x000fc800000001ff */
[----:B0-----:R-:W-:Y:S05]  /*3d40*/  RET.REL.NODEC R28 `(_Z25multi_tensor_apply_kernelI18TensorListMetadataILi5ELb0EEN18transformer_engine17multi_tensor_adam17AdamFunctorMasterI6__halfffiEEJffffffNS3_10adamMode_tEfEEvlPViT_T0_DpT1_) ;  /* 0xffffffc01cac7950 */ /* 0x001fea0003c3ffff */
.L_x_2855:
        /* <DEDUP_REMOVED lines=11> */
.L_x_5933:


//--------------------- .text._Z25multi_tensor_apply_kernelI18TensorListMetadataILi5ELb0EEN18transformer_engine17multi_tensor_adam17AdamFunctorMasterIf13__nv_bfloat16fiEEJffffffNS3_10adamMode_tEfEEvlPViT_T0_DpT1_ --------------------------
	.section	.text._Z25multi_tensor_apply_kernelI18TensorListMetadataILi5ELb0EEN18transformer_engine17multi_tensor_adam17AdamFunctorMasterIf13__nv_bfloat16fiEEJffffffNS3_10adamMode_tEfEEvlPViT_T0_DpT1_,"ax",@progbits
	.align	128
        .global         _Z25multi_tensor_apply_kernelI18TensorListMetadataILi5ELb0EEN18transformer_engine17multi_tensor_adam17AdamFunctorMasterIf13__nv_bfloat16fiEEJffffffNS3_10adamMode_tEfEEvlPViT_T0_DpT1_
        .type           _Z25multi_tensor_apply_kernelI18TensorListMetadataILi5ELb0EEN18transformer_engine17multi_tensor_adam17AdamFunctorMasterIf13__nv_bfloat16fiEEJffffffNS3_10adamMode_tEfEEvlPViT_T0_DpT1_,@function
        .size           _Z25multi_tensor_apply_kernelI18TensorListMetadataILi5ELb0EEN18transformer_engine17multi_tensor_adam17AdamFunctorMasterIf13__nv_bfloat16fiEEJffffffNS3_10adamMode_tEfEEvlPViT_T0_DpT1_,(.L_x_5935 - _Z25multi_tensor_apply_kernelI18TensorListMetadataILi5ELb0EEN18transformer_engine17multi_tensor_adam17AdamFunctorMasterIf13__nv_bfloat16fiEEJffffffNS3_10adamMode_tEfEEvlPViT_T0_DpT1_)
        .other          _Z25multi_tensor_apply_kernelI18TensorListMetadataILi5ELb0EEN18transformer_engine17multi_tensor_adam17AdamFunctorMasterIf13__nv_bfloat16fiEEJffffffNS3_10adamMode_tEfEEvlPViT_T0_DpT1_,@"STO_CUDA_ENTRY STV_DEFAULT"
_Z25multi_tensor_apply_kernelI18TensorListMetadataILi5ELb0EEN18transformer_engine17multi_tensor_adam17AdamFunctorMasterIf13__nv_bfloat16fiEEJffffffNS3_10adamMode_tEfEEvlPViT_T0_DpT1_:
.text._Z25multi_tensor_apply_kernelI18TensorListMetadataILi5ELb0EEN18transformer_engine17multi_tensor_adam17AdamFunctorMasterIf13__nv_bfloat16fiEEJffffffNS3_10adamMode_tEfEEvlPViT_T0_DpT1_:
        /* <DEDUP_REMOVED lines=43> */
.L_x_2901:
[----:B---3--:R-:W-:Y:S01]  /*02b0*/  IADD3 R9, PT, PT, R7, UR4, RZ ;  /* 0x0000000407097c10 */ /* 0x008fe2000fffe0ff */
[----:B0-----:R-:W-:Y:S01]  /*02c0*/  HFMA2 R0, -RZ, RZ, 0, 0 ;  /* 0x00000000ff007431 */ /* 0x001fe200000001ff */
[----:B------:R-:W-:Y:S02]  /*02d0*/  MOV R43, RZ ;  /* 0x000000ff002b7202 */ /* 0x000fe40000000f00 */
[C---:B------:R-:W-:Y:S02]  /*02e0*/  ISETP.GE.AND P2, PT, R9.reuse, R6, PT ;  /* 0x000000060900720c */ /* 0x040fe40003f46270 */
[----:B-1----:R-:W-:-:S04]  /*02f0*/  IADD3 R11, PT, PT, R9, UR5, RZ ;  /* 0x00000005090b7c10 */ /* 0x002fc8000fffe0ff */
[----:B------:R-:W-:-:S07]  /*0300*/  ISETP.GE.AND P3, PT, R11, R6, PT ;  /* 0x000000060b00720c */ /* 0x000fce0003f66270 */
[----:B--2---:R-:W-:Y:S01]  /*0310*/  @!P2 IADD3 R2, P0, PT, R4, R9, RZ ;  /* 0x000000090402a210 */ /* 0x004fe20007f1e0ff */
        /* <DEDUP_REMOVED lines=23> */
[----:B------:R3:W5:Y:S01]  /*0490*/  @!P3 LDG.E R30, desc[UR16][R36.64] ;  /* 0x00000010241eb981 */ /* 0x000762000c1e1900 */
[----:B------:R-:W-:-:S03]  /*04a0*/  @!P1 IADD3 R12, P5, PT, R4, R13, RZ ;  /* 0x0000000d040c9210 */ /* 0x000fc60007fbe0ff */
[----:B------:R-:W4:Y:S01]  /*04b0*/  @!P3 LDG.E.U16 R19, desc[UR16][R28.64] ;  /* 0x000000101c13b981 */ /* 0x000f22000c1e1500 */
[----:B------:R-:W-:Y:S02]  /*04c0*/  @!P0 IADD3 R10, P4, PT, R4, R15, RZ ;  /* 0x0000000f040a8210 */ /* 0x000fe40007f9e0ff */
[CC--:B-1----:R-:W-:Y:S01]  /*04d0*/  @!P1 LEA.HI.X.SX32 R3, R13.reuse, R5.reuse, 0x1, P5 ;  /* 0x000000050d039211 */ /* 0x0c2fe200028f0eff */
[----:B------:R-:W-:Y:S01]  /*04e0*/  @!P1 IMAD.WIDE R34, R13, 0x4, R26 ;  /* 0x000000040d229825 */ /* 0x000fe200078e021a */
[----:B------:R-:W-:Y:S01]  /*04f0*/  @!P1 LEA R2, P5, R12, UR8, 0x1 ;  /* 0x000000080c029c11 */ /* 0x000fe2000f8a08ff */
[----:B------:R-:W5:Y:S01]  /*0500*/  @!P3 LDG.E R20, desc[UR16][R38.64] ;  /* 0x000000102614b981 */ /* 0x000f62000c1e1900 */
[C---:B------:R-:W-:Y:S02]  /*0510*/  @!P0 LEA.HI.X.SX32 R21, R15.reuse, R5, 0x1, P4 ;  /* 0x000000050f158211 */ /* 0x040fe400020f0eff */
[----:B------:R-:W-:Y:S02]  /*0520*/  @!P0 LEA R44, P4, R10, UR8, 0x1 ;  /* 0x000000080a2c8c11 */ /* 0x000fe4000f8808ff */
[----:B------:R-:W-:Y:S01]  /*0530*/  @!P1 LEA.HI.X R3, R12, UR9, R3, 0x1, P5 ;  /* 0x000000090c039c11 */ /* 0x000fe2000a8f0c03 */
[----:B------:R-:W-:Y:S01]  /*0540*/  HFMA2 R12, -RZ, RZ, 0, 0 ;  /* 0x00000000ff0c7431 */ /* 0x000fe200000001ff */
[----:B------:R-:W-:Y:S01]  /*0550*/  @!P0 LEA.HI.X R45, R10, UR9, R21, 0x1, P4 ;  /* 0x000000090a2d8c11 */ /* 0x000fe2000a0f0c15 */
[----:B---3--:R-:W-:-:S02]  /*0560*/  @!P0 IMAD.WIDE R36, R15, 0x4, R22 ;  /* 0x000000040f248825 */ /* 0x008fc400078e0216 */
[----:B------:R1:W3:Y:S04]  /*0570*/  @!P1 LDG.E.U16 R42, desc[UR16][R2.64] ;  /* 0x00000010022a9981 */ /* 0x0002e8000c1e1500 */
[----:B------:R-:W3:Y:S04]  /*0580*/  @!P0 LDG.E.U16 R44, desc[UR16][R44.64] ;  /* 0x000000102c2c8981 */ /* 0x000ee8000c1e1500 */
[----:B------:R-:W5:Y:S01]  /*0590*/  @!P0 LDG.E R12, desc[UR16][R36.64] ;  /* 0x00000010240c8981 */ /* 0x000f62000c1e1900 */
[--C-:B------:R-:W-:Y:S01]  /*05a0*/  @!P3 IMAD.WIDE R16, R11, 0x4, R24.reuse ;  /* 0x000000040b10b825 */ /* 0x100fe200078e0218 */
[----:B-1----:R-:W1:Y:S04]  /*05b0*/  LDC.64 R2, c[0x0][0xf08] ;  /* 0x0003c200ff027b82 */ /* 0x002e680000000a00 */
[----:B------:R0:W5:Y:S01]  /*05c0*/  @!P3 LDG.E R33, desc[UR16][R16.64] ;  /* 0x000000101021b981 */ /* 0x000162000c1e1900 */
[----:B------:R-:W-:Y:S01]  /*05d0*/  @!P0 IMAD.WIDE R28, R15, 0x4, R24 ;  /* 0x000000040f1c8825 */ /* 0x000fe200078e0218 */
[----:B0-----:R-:W-:-:S06]  /*05e0*/  MOV R17, RZ ;  /* 0x000000ff00117202 */ /* 0x001fcc0000000f00 */
[----:B------:R0:W5:Y:S02]  /*05f0*/  @!P0 LDG.E R17, desc[UR16][R28.64] ;  /* 0x000000101c118981 */ /* 0x000164000c1e1900 */
[----:B0-----:R-:W0:Y:S01]  /*0600*/  LDC R29, c[0x0][0xf04] ;  /* 0x0003c100ff1d7b82 */ /* 0x001e220000000800 */
[----:B------:R-:W-:Y:S01]  /*0610*/  MOV R8, RZ ;  /* 0x000000ff00087202 */ /* 0x000fe20000000f00 */
[----:B-1----:R-:W1:Y:S01]  /*0620*/  MUFU.RCP R28, R3 ;  /* 0x00000003001c7308 */ /* 0x002e620000001000 */
[----:B------:R-:W-:Y:S01]  /*0630*/  MOV R10, RZ ;  /* 0x000000ff000a7202 */ /* 0x000fe20000000f00 */
[----:B------:R-:W-:-:S03]  /*0640*/  IMAD.MOV.U32 R45, RZ, RZ, RZ ;  /* 0x000000ffff2d7224 */ /* 0x000fc600078e00ff */
[----:B------:R1:W5:Y:S01]  /*0650*/  @!P1 LDG.E R8, desc[UR16][R34.64] ;  /* 0x0000001022089981 */ /* 0x000362000c1e1900 */
[----:B------:R-:W-:-:S04]  /*0660*/  @!P1 IMAD.WIDE R38, R13, 0x4, R24 ;  /* 0x000000040d269825 */ /* 0x000fc800078e0218 */
[----:B------:R-:W-:Y:S01]  /*0670*/  HFMA2 R18, -RZ, RZ, 0, 0 ;  /* 0x00000000ff127431 */ /* 0x000fe200000001ff */
[----:B------:R1:W5:Y:S02]  /*0680*/  @!P1 LDG.E R31, desc[UR16][R38.64] ;  /* 0x00000010261f9981 */ /* 0x000364000c1e1900 */
[----:B-1----:R-:W-:-:S05]  /*0690*/  @!P0 IMAD.WIDE R34, R15, 0x4, R26 ;  /* 0x000000040f228825 */ /* 0x002fca00078e021a */
[----:B------:R1:W5:Y:S01]  /*06a0*/  @!P0 LDG.E R10, desc[UR16][R34.64] ;  /* 0x00000010220a8981 */ /* 0x000362000c1e1900 */
[----:B------:R-:W-:Y:S01]  /*06b0*/  FFMA R39, R28, -R3, 1 ;  /* 0x3f8000001c277423 */ /* 0x000fe20000000803 */
[----:B-1----:R-:W-:Y:S02]  /*06c0*/  HFMA2 R35, -RZ, RZ, 0, 0 ;  /* 0x00000000ff237431 */ /* 0x002fe400000001ff */
[----:B------:R-:W-:Y:S01]  /*06d0*/  FADD R16, -R2, 1 ;  /* 0x3f80000002107421 */ /* 0x000fe20000000100 */
[----:B------:R-:W-:Y:S01]  /*06e0*/  FFMA R39, R28, R39, R28 ;  /* 0x000000271c277223 */ /* 0x000fe2000000001c */
        /* <DEDUP_REMOVED lines=10> */
[----:B------:R-:W-:Y:S01]  /*0790*/  FFMA R34, R0, R39, RZ ;  /* 0x0000002700227223 */ /* 0x000fe200000000ff */
[----:B------:R-:W-:Y:S02]  /*07a0*/  HFMA2 R19, -RZ, RZ, 0, 0 ;  /* 0x00000000ff137431 */ /* 0x000fe400000001ff */
[----:B------:R-:W-:Y:S01]  /*07b0*/  FMUL R28, R28, R45 ;  /* 0x0000002d1c1c7220 */ /* 0x000fe20000400000 */
[----:B-1----:R-:W-:Y:S01]  /*07c0*/  FFMA R41, R34, -R3, R0 ;  /* 0x8000000322297223 */ /* 0x002fe20000000000 */
[----:B------:R-:W-:Y:S02]  /*07d0*/  MOV R21, RZ ;  /* 0x000000ff00157202 */ /* 0x000fe40000000f00 */
[----:B------:R-:W-:Y:S01]  /*07e0*/  FFMA R2, R43, R2, R28 ;  /* 0x000000022b027223 */ /* 0x000fe2000000001c */
[----:B------:R-:W-:Y:S01]  /*07f0*/  FFMA R41, R39, R41, R34 ;  /* 0x0000002927297223 */ /* 0x000fe20000000022 */
[----:B---3--:R-:W-:-:S02]  /*0800*/  @!P1 SHF.L.U32 R21, R42, 0x10, RZ ;  /* 0x000000102a159819 */ /* 0x008fc400000006ff */
[----:B------:R-:W-:Y:S01]  /*0810*/  @!P0 SHF.L.U32 R19, R44, 0x10, RZ ;  /* 0x000000102c138819 */ /* 0x000fe200000006ff */
[----:B0-----:R-:W-:Y:S06]  /*0820*/  @!P3 BRA `(.L_x_2858) ;  /* 0x000000000018b947 */ /* 0x001fec0003800000 */
[----:B------:R-:W0:Y:S01]  /*0830*/  LDCU UR13, c[0x0][0xf0c] ;  /* 0x0001e180ff0d77ac */ /* 0x000e220008000800 */
[----:B------:R-:W-:Y:S02]  /*0840*/  MOV R40, R0 ;  /* 0x0000000000287202 */ /* 0x000fe40000000f00 */
[----:B------:R-:W-:Y:S02]  /*0850*/  MOV R28, 0x880 ;  /* 0x00000880001c7802 */ /* 0x000fe40000000f00 */
[----:B0-----:R-:W-:-:S07]  /*0860*/  MOV R38, UR13 ;  /* 0x0000000d00267c02 */ /* 0x001fce0008000f00 */
[----:B-----5:R-:W-:Y:S05]  /*0870*/  CALL.REL.NOINC `($__internal_67_$__cuda_sm3x_div_rn_noftz_f32_slowpath) ;  /* 0x0000002c00a47944 */ /* 0x020fea0003c00000 */
[----:B------:R-:W-:-:S07]  /*0880*/  MOV R41, R3 ;  /* 0x0000000300297202 */ /* 0x000fce0000000f00 */
.L_x_2858:
[----:B------:R-:W-:Y:S05]  /*0890*/  BSYNC.RECONVERGENT B2 ;  /* 0x0000000000027941 */ /* 0x000fea0003800200 */
.L_x_2857:
        /* <DEDUP_REMOVED lines=14> */
[----:B-----5:R-:W-:Y:S05]  /*0980*/  CALL.REL.NOINC `($__internal_67_$__cuda_sm3x_div_rn_noftz_f32_slowpath) ;  /* 0x0000002c00607944 */ /* 0x020fea0003c00000 */
.L_x_2860:
[----:B------:R-:W-:Y:S05]  /*0990*/  BSYNC.RECONVERGENT B2 ;  /* 0x0000000000027941 */ /* 0x000fea0003800200 */
.L_x_2859:
[----:B------:R-:W-:Y:S01]  /*09a0*/  VIADD R29, R3, 0xf3000000 ;  /* 0xf3000000031d7836 */ /* 0x000fe20000000000 */
[----:B------:R0:W1:Y:S01]  /*09b0*/  MUFU.RSQ R28, R3 ;  /* 0x00000003001c7308 */ /* 0x0000620000001400 */
[----:B------:R-:W-:Y:S03]  /*09c0*/  BSSY.RECONVERGENT B0, `(.L_x_2861) ;  /* 0x000000a000007945 */ /* 0x000fe60003800200 */
[----:B------:R-:W-:-:S13]  /*09d0*/  ISETP.GT.U32.AND P0, PT, R29, 0x727fffff, PT ;  /* 0x727fffff1d00780c */ /* 0x000fda0003f04070 */
[----:B01----:R-:W-:Y:S05]  /*09e0*/  @!P0 BRA `(.L_x_2862) ;  /* 0x00000000000c8947 */ /* 0x003fea0003800000 */
[----:B------:R-:W-:-:S07]  /*09f0*/  MOV R28, 0xa10 ;  /* 0x00000a10001c7802 */ /* 0x000fce0000000f00 */
[----:B-----5:R-:W-:Y:S05]  /*0a00*/  CALL.REL.NOINC `($__internal_66_$__cuda_sm20_sqrt_rn_f32_slowpath) ;  /* 0x0000002800ec7944 */ /* 0x020fea0003c00000 */
[----:B------:R-:W-:Y:S05]  /*0a10*/  BRA `(.L_x_2863) ;  /* 0x0000000000107947 */ /* 0x000fea0003800000 */
.L_x_2862:
[C---:B------:R-:W-:Y:S01]  /*0a20*/  FMUL.FTZ R34, R28.reuse, R3 ;  /* 0x000000031c227220 */ /* 0x040fe20000410000 */
[----:B------:R-:W-:-:S03]  /*0a30*/  FMUL.FTZ R28, R28, 0.5 ;  /* 0x3f0000001c1c7820 */ /* 0x000fc60000410000 */
[----:B------:R-:W-:-:S04]  /*0a40*/  FFMA R3, -R34, R34, R3 ;  /* 0x0000002222037223 */ /* 0x000fc80000000103 */
[----:B------:R-:W-:-:S07]  /*0a50*/  FFMA R34, R3, R28, R34 ;  /* 0x0000001c03227223 */ /* 0x000fce0000000022 */
.L_x_2863:
[----:B------:R-:W-:Y:S05]  /*0a60*/  BSYNC.RECONVERGENT B0 ;  /* 0x0000000000007941 */ /* 0x000fea0003800200 */
.L_x_2861:
        /* <DEDUP_REMOVED lines=12> */
[----:B-----5:R-:W-:Y:S05]  /*0b30*/  CALL.REL.NOINC `($__internal_67_$__cuda_sm3x_div_rn_noftz_f32_slowpath) ;  /* 0x0000002800f47944 */ /* 0x020fea0003c00000 */
[----:B------:R-:W-:-:S07]  /*0b40*/  MOV R37, R3 ;  /* 0x0000000300257202 */ /* 0x000fce0000000f00 */
.L_x_2865:
[----:B------:R-:W-:Y:S05]  /*0b50*/  BSYNC.RECONVERGENT B2 ;  /* 0x0000000000027941 */ /* 0x000fea0003800200 */
.L_x_2864:
        /* <DEDUP_REMOVED lines=21> */
[----:B------:R-:W-:Y:S05]  /*0cb0*/  CALL.REL.NOINC `($__internal_67_$__cuda_sm3x_div_rn_noftz_f32_slowpath) ;  /* 0x0000002800947944 */ /* 0x000fea0003c00000 */
[----:B------:R-:W-:-:S07]  /*0cc0*/  MOV R35, R3 ;  /* 0x0000000300237202 */ /* 0x000fce0000000f00 */
.L_x_2867:
[----:B------:R-:W-:Y:S05]  /*0cd0*/  BSYNC.RECONVERGENT B2 ;  /* 0x0000000000027941 */ /* 0x000fea0003800200 */
.L_x_2866:
        /* <DEDUP_REMOVED lines=14> */
[----:B------:R-:W-:Y:S05]  /*0dc0*/  CALL.REL.NOINC `($__internal_67_$__cuda_sm3x_div_rn_noftz_f32_slowpath) ;  /* 0x0000002800507944 */ /* 0x000fea0003c00000 */
.L_x_2869:
[----:B------:R-:W-:Y:S05]  /*0dd0*/  BSYNC.RECONVERGENT B2 ;  /* 0x0000000000027941 */ /* 0x000fea0003800200 */
.L_x_2868:
[----:B------:R-:W-:Y:S01]  /*0de0*/  IADD3 R29, PT, PT, R3, -0xd000000, RZ ;  /* 0xf3000000031d7810 */ /* 0x000fe20007ffe0ff */
[----:B------:R0:W1:Y:S01]  /*0df0*/  MUFU.RSQ R28, R3 ;  /* 0x00000003001c7308 */ /* 0x0000620000001400 */
[----:B------:R-:W-:Y:S02]  /*0e00*/  BSSY.RECONVERGENT B0, `(.L_x_2870) ;  /* 0x000000a000007945 */ /* 0x000fe40003800200 */
[----:B------:R-:W-:-:S13]  /*0e10*/  ISETP.GT.U32.AND P0, PT, R29, 0x727fffff, PT ;  /* 0x727fffff1d00780c */ /* 0x000fda0003f04070 */
[----:B0-----:R-:W-:Y:S05]  /*0e20*/  @!P0 BRA `(.L_x_2871) ;  /* 0x00000000000c8947 */ /* 0x001fea0003800000 */
[----:B-1----:R-:W-:-:S07]  /*0e30*/  MOV R28, 0xe50 ;  /* 0x00000e50001c7802 */ /* 0x002fce0000000f00 */
[----:B------:R-:W-:Y:S05]  /*0e40*/  CALL.REL.NOINC `($__internal_66_$__cuda_sm20_sqrt_rn_f32_slowpath) ;  /* 0x0000002400dc7944 */ /* 0x000fea0003c00000 */
[----:B------:R-:W-:Y:S05]  /*0e50*/  BRA `(.L_x_2872) ;  /* 0x0000000000107947 */ /* 0x000fea0003800000 */
.L_x_2871:
[C---:B-1----:R-:W-:Y:S01]  /*0e60*/  FMUL.FTZ R34, R28.reuse, R3 ;  /* 0x000000031c227220 */ /* 0x042fe20000410000 */
[----:B------:R-:W-:-:S03]  /*0e70*/  FMUL.FTZ R28, R28, 0.5 ;  /* 0x3f0000001c1c7820 */ /* 0x000fc60000410000 */
[----:B------:R-:W-:-:S04]  /*0e80*/  FFMA R3, -R34, R34, R3 ;  /* 0x0000002222037223 */ /* 0x000fc80000000103 */
[----:B------:R-:W-:-:S07]  /*0e90*/  FFMA R34, R3, R28, R34 ;  /* 0x0000001c03227223 */ /* 0x000fce0000000022 */
.L_x_2872:
[----:B------:R-:W-:Y:S05]  /*0ea0*/  BSYNC.RECONVERGENT B0 ;  /* 0x0000000000007941 */ /* 0x000fea0003800200 */
.L_x_2870:
        /* <DEDUP_REMOVED lines=12> */
[----:B------:R-:W-:Y:S05]  /*0f70*/  CALL.REL.NOINC `($__internal_67_$__cuda_sm3x_div_rn_noftz_f32_slowpath) ;  /* 0x0000002400e47944 */ /* 0x000fea0003c00000 */
[----:B------:R-:W-:-:S07]  /*0f80*/  MOV R37, R3 ;  /* 0x0000000300257202 */ /* 0x000fce0000000f00 */
.L_x_2874:
[----:B------:R-:W-:Y:S05]  /*0f90*/  BSYNC.RECONVERGENT B2 ;  /* 0x0000000000027941 */ /* 0x000fea0003800200 */
.L_x_2873:
        /* <DEDUP_REMOVED lines=22> */
[----:B------:R-:W-:-:S07]  /*1100*/  IMAD.MOV.U32 R20, RZ, RZ, R3 ;  /* 0x000000ffff147224 */ /* 0x000fce00078e0003 */
.L_x_2876:
[----:B------:R-:W-:Y:S05]  /*1110*/  BSYNC.RECONVERGENT B2 ;  /* 0x0000000000027941 */ /* 0x000fea0003800200 */
.L_x_2875:
        /* <DEDUP_REMOVED lines=15> */
.L_x_2878:
[----:B------:R-:W-:Y:S05]  /*1210*/  BSYNC.RECONVERGENT B2 ;  /* 0x0000000000027941 */ /* 0x000fea0003800200 */
.L_x_2877:
        /* <DEDUP_REMOVED lines=8> */
.L_x_2880:
[C---:B-1----:R-:W-:Y:S01]  /*12a0*/  FMUL.FTZ R34, R28.reuse, R3 ;  /* 0x000000031c227220 */ /* 0x042fe20000410000 */
[----:B------:R-:W-:-:S03]  /*12b0*/  FMUL.FTZ R21, R28, 0.5 ;  /* 0x3f0000001c157820 */ /* 0x000fc60000410000 */
[----:B------:R-:W-:-:S04]  /*12c0*/  FFMA R3, -R34, R34, R3 ;  /* 0x0000002222037223 */ /* 0x000fc80000000103 */
[----:B------:R-:W-:-:S07]  /*12d0*/  FFMA R34, R3, R21, R34 ;  /* 0x0000001503227223 */ /* 0x000fce0000000022 */
.L_x_2881:
[----:B------:R-:W-:Y:S05]  /*12e0*/  BSYNC.RECONVERGENT B0 ;  /* 0x0000000000007941 */ /* 0x000fea0003800200 */
.L_x_2879:
        /* <DEDUP_REMOVED lines=14> */
.L_x_2883:
[----:B------:R-:W-:Y:S05]  /*13d0*/  BSYNC.RECONVERGENT B2 ;  /* 0x0000000000027941 */ /* 0x000fea0003800200 */
.L_x_2882:
        /* <DEDUP_REMOVED lines=23> */
.L_x_2885:
[----:B------:R-:W-:Y:S05]  /*1550*/  BSYNC.RECONVERGENT B2 ;  /* 0x0000000000027941 */ /* 0x000fea0003800200 */
.L_x_2884:
        /* <DEDUP_REMOVED lines=15> */
.L_x_2887:
[----:B------:R-:W-:Y:S05]  /*1650*/  BSYNC.RECONVERGENT B2 ;  /* 0x0000000000027941 */ /* 0x000fea0003800200 */
.L_x_2886:
[----:B------:R-:W-:Y:S01]  /*1660*/  IADD3 R19, PT, PT, R3, -0xd000000, RZ ;  /* 0xf300000003137810 */ /* 0x000fe20007ffe0ff */
[----:B------:R0:W1:Y:S01]  /*1670*/  MUFU.RSQ R16, R3 ;  /* 0x0000000300107308 */ /* 0x0000620000001400 */
[----:B------:R-:W-:Y:S02]  /*1680*/  BSSY.RECONVERGENT B0, `(.L_x_2888) ;  /* 0x000000a000007945 */ /* 0x000fe40003800200 */
[----:B------:R-:W-:-:S13]  /*1690*/  ISETP.GT.U32.AND P0, PT, R19, 0x727fffff, PT ;  /* 0x727fffff1300780c */ /* 0x000fda0003f04070 */
[----:B0-----:R-:W-:Y:S05]  /*16a0*/  @!P0 BRA `(.L_x_2889) ;  /* 0x00000000000c8947 */ /* 0x001fea0003800000 */
[----:B------:R-:W-:-:S07]  /*16b0*/  MOV R28, 0x16d0 ;  /* 0x000016d0001c7802 */ /* 0x000fce0000000f00 */
[----:B-1----:R-:W-:Y:S05]  /*16c0*/  CALL.REL.NOINC `($__internal_66_$__cuda_sm20_sqrt_rn_f32_slowpath) ;  /* 0x0000001c00bc7944 */ /* 0x002fea0003c00000 */
[----:B------:R-:W-:Y:S05]  /*16d0*/  BRA `(.L_x_2890) ;  /* 0x0000000000107947 */ /* 0x000fea0003800000 */
.L_x_2889:
[C---:B-1----:R-:W-:Y:S01]  /*16e0*/  FMUL.FTZ R34, R16.reuse, R3 ;  /* 0x0000000310227220 */ /* 0x042fe20000410000 */
[----:B------:R-:W-:-:S03]  /*16f0*/  FMUL.FTZ R16, R16, 0.5 ;  /* 0x3f00000010107820 */ /* 0x000fc60000410000 */
[----:B------:R-:W-:-:S04]  /*1700*/  FFMA R3, -R34, R34, R3 ;  /* 0x0000002222037223 */ /* 0x000fc80000000103 */
[----:B------:R-:W-:-:S07]  /*1710*/  FFMA R34, R3, R16, R34 ;  /* 0x0000001003227223 */ /* 0x000fce0000000022 */
.L_x_2890:
[----:B------:R-:W-:Y:S05]  /*1720*/  BSYNC.RECONVERGENT B0 ;  /* 0x0000000000007941 */ /* 0x000fea0003800200 */
.L_x_2888:
        /* <DEDUP_REMOVED lines=13> */
.L_x_2892:
[----:B------:R-:W-:Y:S05]  /*1800*/  BSYNC.RECONVERGENT B2 ;  /* 0x0000000000027941 */ /* 0x000fea0003800200 */
.L_x_2891:
[----:B------:R-:W-:Y:S01]  /*1810*/  BSSY.RECONVERGENT B0, `(.L_x_2893) ;  /* 0x0000011000007945 */ /* 0x000fe20003800200 */
[-C--:B------:R-:W-:Y:S01]  /*1820*/  ISETP.GE.AND P3, PT, R11, R6.reuse, PT ;  /* 0x000000060b00720c */ /* 0x080fe20003f66270 */
[----:B------:R-:W-:Y:S01]  /*1830*/  FFMA R19, R10, UR11, R3 ;  /* 0x0000000b0a137c23 */ /* 0x000fe20008000003 */
[-C--:B------:R-:W-:Y:S02]  /*1840*/  ISETP.GE.AND P1, PT, R13, R6.reuse, PT ;  /* 0x000000060d00720c */ /* 0x080fe40003f26270 */
[----:B------:R-:W-:Y:S01]  /*1850*/  ISETP.GE.AND P0, PT, R15, R6, PT ;  /* 0x000000060f00720c */ /* 0x000fe20003f06270 */
[----:B------:R-:W-:-:S12]  /*1860*/  @P2 BRA `(.L_x_2894) ;  /* 0x00000000002c2947 */ /* 0x000fd80003800000 */
[----:B------:R-:W-:Y:S01]  /*1870*/  IADD3 R3, P2, PT, R4, R9, RZ ;  /* 0x0000000904037210 */ /* 0x000fe20007f5e0ff */
[----:B------:R-:W-:-:S03]  /*1880*/  IMAD.WIDE R28, R9, 0x4, R26 ;  /* 0x00000004091c7825 */ /* 0x000fc600078e021a */
        /* <DEDUP_REMOVED lines=8> */
[----:B------:R0:W-:Y:S02]  /*1910*/  STG.E desc[UR16][R36.64], R32 ;  /* 0x0000002024007986 */ /* 0x0001e4000c101910 */
.L_x_2894:
[----:B------:R-:W-:Y:S05]  /*1920*/  BSYNC.RECONVERGENT B0 ;  /* 0x0000000000007941 */ /* 0x000fea0003800200 */
.L_x_2893:
[----:B------:R-:W-:Y:S04]  /*1930*/  BSSY.RECONVERGENT B0, `(.L_x_2895) ;  /* 0x000000d000007945 */ /* 0x000fe80003800200 */
[----:B------:R-:W-:Y:S05]  /*1940*/  @P3 BRA `(.L_x_2896) ;  /* 0x00000000002c3947 */ /* 0x000fea0003800000 */
[----:B0-----:R-:W-:Y:S01]  /*1950*/  IADD3 R0, P2, PT, R4, R11, RZ ;  /* 0x0000000b04007210 */ /* 0x001fe20007f5e0ff */
[----:B------:R-:W-:-:S03]  /*1960*/  IMAD.WIDE R28, R11, 0x4, R26 ;  /* 0x000000040b1c7825 */ /* 0x000fc600078e021a */
        /* <DEDUP_REMOVED lines=8> */
[----:B------:R1:W-:Y:S02]  /*19f0*/  STG.E desc[UR16][R2.64], R35 ;  /* 0x0000002302007986 */ /* 0x0003e4000c101910 */
.L_x_2896:
[----:B------:R-:W-:Y:S05]  /*1a00*/  BSYNC.RECONVERGENT B0 ;  /* 0x0000000000007941 */ /* 0x000fea0003800200 */
.L_x_2895:
[----:B------:R-:W-:Y:S04]  /*1a10*/  BSSY.RECONVERGENT B0, `(.L_x_2897) ;  /* 0x000000d000007945 */ /* 0x000fe80003800200 */
[----:B------:R-:W-:Y:S05]  /*1a20*/  @P1 BRA `(.L_x_2898) ;  /* 0x00000000002c1947 */ /* 0x000fea0003800000 */
[----:B0-----:R-:W-:Y:S01]  /*1a30*/  IADD3 R0, P1, PT, R4, R13, RZ ;  /* 0x0000000d04007210 */ /* 0x001fe20007f3e0ff */
[----:B-1----:R-:W-:-:S03]  /*1a40*/  IMAD.WIDE R20, R13, 0x4, R26 ;  /* 0x000000040d147825 */ /* 0x002fc600078e021a */
        /* <DEDUP_REMOVED lines=9> */
.L_x_2898:
[----:B------:R-:W-:Y:S05]  /*1ae0*/  BSYNC.RECONVERGENT B0 ;  /* 0x0000000000007941 */ /* 0x000fea0003800200 */
.L_x_2897:
[----:B------:R-:W-:Y:S01]  /*1af0*/  BSSY.RECONVERGENT B0, `(.L_x_2899) ;  /* 0x000000e000007945 */ /* 0x000fe20003800200 */
[----:B------:R-:W-:-:S03]  /*1b00*/  FFMA R19, -R19, UR12, R10 ;  /* 0x0000000c13137c23 */ /* 0x000fc6000800010a */
[----:B------:R-:W-:Y:S05]  /*1b10*/  @P0 BRA `(.L_x_2900) ;  /* 0x00000000002c0947 */ /* 0x000fea0003800000 */
[----:B0-----:R-:W-:Y:S01]  /*1b20*/  IADD3 R0, P0, PT, R4, R15, RZ ;  /* 0x0000000f04007210 */ /* 0x001fe20007f1e0ff */
[----:B--2---:R-:W-:-:S03]  /*1b30*/  IMAD.WIDE R8, R15, 0x4, R26 ;  /* 0x000000040f087825 */ /* 0x004fc600078e021a */
[C---:B-1----:R-:W-:Y:S01]  /*1b40*/  LEA.HI.X.SX32 R3, R15.reuse, R5, 0x1, P0 ;  /* 0x000000050f037211 */ /* 0x042fe200000f0eff */
        /* <DEDUP_REMOVED lines=8> */
.L_x_2900:
[----:B------:R-:W-:Y:S05]  /*1bd0*/  BSYNC.RECONVERGENT B0 ;  /* 0x0000000000007941 */ /* 0x000fea0003800200 */
.L_x_2899:
[----:B------:R-:W-:-:S06]  /*1be0*/  ULEA UR4, UR5, UR4, 0x2 ;  /* 0x0000000405047291 */ /* 0x000fcc000f8e10ff */
[----:B------:R-:W-:-:S13]  /*1bf0*/  ISETP.LE.AND P0, PT, R6, UR4, PT ;  /* 0x0000000406007c0c */ /* 0x000fda000bf03270 */
[----:B------:R-:W-:Y:S05]  /*1c00*/  @!P0 BRA `(.L_x_2901) ;  /* 0xffffffe400a88947 */ /* 0x000fea000383ffff */
[----:B------:R-:W-:Y:S05]  /*1c10*/  EXIT ;  /* 0x000000000000794d */ /* 0x000fea0003800000 */
.L_x_2856:
[----:B------:R-:W3:Y:S01]  /*1c20*/  S2R R0, SR_TID.X ;  /* 0x0000000000007919 */ /* 0x000ee20000002100 */
[----:B------:R-:W4:Y:S01]  /*1c30*/  LDCU UR12, c[0x0][0xf14] ;  /* 0x0001e280ff0c77ac */ /* 0x000f220008000800 */
[----:B------:R-:W0:Y:S01]  /*1c40*/  LDCU UR13, c[0x0][0xf18] ;  /* 0x0001e300ff0d77ac */ /* 0x000e220008000800 */
[----:B------:R-:W0:Y:S01]  /*1c50*/  LDCU UR10, c[0x0][0xf20] ;  /* 0x0001e400ff0a77ac */ /* 0x000e220008000800 */
[----:B------:R-:W-:-:S05]  /*1c60*/  UMOV UR4, URZ ;  /* 0x000000ff00047c82 */ /* 0x000fca0008000000 */
.L_x_2946:
[----:B-123--:R-:W-:Y:S01]  /*1c70*/  VIADD R21, R0, UR4 ;  /* 0x0000000400157c36 */ /* 0x00efe20008000000 */
[----:B0-----:R-:W-:Y:S01]  /*1c80*/  CS2R R30, SRZ ;  /* 0x00000000001e7805 */ /* 0x001fe2000001ff00 */
[----:B------:R-:W-:-:S03]  /*1c90*/  HFMA2 R14, -RZ, RZ, 0, 0 ;  /* 0x00000000ff0e7431 */ /* 0x000fc600000001ff */
        /* <DEDUP_REMOVED lines=49> */
[----:B------:R-:W2:Y:S02]  /*1fb0*/  @!P0 LDG.E R7, desc[UR16][R34.64] ;  /* 0x0000001022078981 */ /* 0x000ea4000c1e1900 */
[--C-:B------:R-:W-:Y:S02]  /*1fc0*/  @!P2 IMAD.WIDE R8, R19, 0x4, R24.reuse ;  /* 0x000000041308a825 */ /* 0x100fe400078e0218 */
[----:B------:R1:W2:Y:S02]  /*1fd0*/  @!P1 LDG.E R31, desc[UR16][R32.64] ;  /* 0x00000010201f9981 */ /* 0x0002a4000c1e1900 */
[--C-:B------:R-:W-:Y:S01]  /*1fe0*/  @!P3 IMAD.WIDE R2, R21, 0x4, R24.reuse ;  /* 0x000000041502b825 */ /* 0x100fe200078e0218 */
[----:B------:R-:W1:Y:S01]  /*1ff0*/  LDC R28, c[0x0][0xf08] ;  /* 0x0003c200ff1c7b82 */ /* 0x000e620000000800 */
[----:B------:R-:W2:Y:S02]  /*2000*/  @!P2 LDG.E R43, desc[UR16][R8.64] ;  /* 0x00000010082ba981 */ /* 0x000ea4000c1e1900 */
[----:B------:R-:W-:-:S02]  /*2010*/  @!P1 IMAD.WIDE R10, R17, 0x4, R24 ;  /* 0x00000004110a9825 */ /* 0x000fc400078e0218 */
[----:B------:R0:W2:Y:S02]  /*2020*/  @!P3 LDG.E R44, desc[UR16][R2.64] ;  /* 0x00000010022cb981 */ /* 0x0000a4000c1e1900 */
[----:B------:R-:W-:Y:S02]  /*2030*/  @!P0 IMAD.WIDE R12, R15, 0x4, R24 ;  /* 0x000000040f0c8825 */ /* 0x000fe400078e0218 */
[----:B------:R-:W2:Y:S04]  /*2040*/  @!P1 LDG.E R42, desc[UR16][R10.64] ;  /* 0x000000100a2a9981 */ /* 0x000ea8000c1e1900 */
[----:B------:R3:W2:Y:S01]  /*2050*/  @!P0 LDG.E R41, desc[UR16][R12.64] ;  /* 0x000000100c298981 */ /* 0x0006a2000c1e1900 */
[----:B-1----:R-:W-:Y:S01]  /*2060*/  HFMA2 R33, -RZ, RZ, 0, 0 ;  /* 0x00000000ff217431 */ /* 0x002fe200000001ff */
[----:B------:R-:W-:Y:S01]  /*2070*/  MOV R35, RZ ;  /* 0x000000ff00237202 */ /* 0x000fe20000000f00 */
[----:B------:R-:W-:Y:S01]  /*2080*/  FADD R32, -R29, 1 ;  /* 0x3f8000001d207421 */ /* 0x000fe20000000100 */
[----:B------:R-:W-:Y:S01]  /*2090*/  FADD R34, -R28, 1 ;  /* 0x3f8000001c227421 */ /* 0x000fe20000000100 */
[----:B------:R-:W-:Y:S01]  /*20a0*/  BSSY.RECONVERGENT B2, `(.L_x_2902) ;  /* 0x0000069000027945 */ /* 0x000fe20003800200 */
[----:B----4-:R-:W-:-:S05]  /*20b0*/  @!P3 SHF.L.U32 R33, R37, 0x10, RZ ;  /* 0x000000102521b819 */ /* 0x010fca00000006ff */
[----:B0-----:R-:W-:Y:S01]  /*20c0*/  FFMA R2, R30, UR10, R33 ;  /* 0x0000000a1e027c23 */ /* 0x001fe20008000021 */
[----:B------:R-:W-:Y:S01]  /*20d0*/  HFMA2 R33, -RZ, RZ, 0, 0 ;  /* 0x00000000ff217431 */ /* 0x000fe200000001ff */
[----:B---3--:R-:W-:Y:S01]  /*20e0*/  @!P2 SHF.L.U32 R35, R39, 0x10, RZ ;  /* 0x000000102723a819 */ /* 0x008fe200000006ff */
[----:B------:R-:W-:-:S04]  /*20f0*/  IMAD.MOV.U32 R37, RZ, RZ, RZ ;  /* 0x000000ffff257224 */ /* 0x000fc800078e00ff */
[----:B------:R-:W-:Y:S01]  /*2100*/  FFMA R3, R20, UR10, R35 ;  /* 0x0000000a14037c23 */ /* 0x000fe20008000023 */
[----:B------:R-:W-:-:S03]  /*2110*/  FMUL R9, R32, R2 ;  /* 0x0000000220097220 */ /* 0x000fc60000400000 */
        /* <DEDUP_REMOVED lines=18> */
[-C--:B--2---:R-:W-:Y:S01]  /*2240*/  FFMA R8, R7, R29.reuse, R8 ;  /* 0x0000001d07087223 */ /* 0x084fe20000000008 */
        /* <DEDUP_REMOVED lines=21> */
.L_x_2905:
[----:B------:R-:W-:Y:S05]  /*23a0*/  BSYNC.RECONVERGENT B3 ;  /* 0x0000000000037941 */ /* 0x000fea0003800200 */
.L_x_2904:
        /* <DEDUP_REMOVED lines=8> */
.L_x_2907:
[C---:B-1----:R-:W-:Y:S01]  /*2430*/  FMUL.FTZ R34, R2.reuse, R3 ;  /* 0x0000000302227220 */ /* 0x042fe20000410000 */
[----:B------:R-:W-:-:S03]  /*2440*/  FMUL.FTZ R2, R2, 0.5 ;  /* 0x3f00000002027820 */ /* 0x000fc60000410000 */
[----:B------:R-:W-:-:S04]  /*2450*/  FFMA R3, -R34, R34, R3 ;  /* 0x0000002222037223 */ /* 0x000fc80000000103 */
[----:B------:R-:W-:-:S07]  /*2460*/  FFMA R34, R3, R2, R34 ;  /* 0x0000000203227223 */ /* 0x000fce0000000022 */
.L_x_2908:
[----:B------:R-:W-:Y:S05]  /*2470*/  BSYNC.RECONVERGENT B0 ;  /* 0x0000000000007941 */ /* 0x000fea0003800200 */
.L_x_2906:
        /* <DEDUP_REMOVED lines=17> */
.L_x_2910:
[----:B------:R-:W-:Y:S05]  /*2590*/  BSYNC.RECONVERGENT B3 ;  /* 0x0000000000037941 */ /* 0x000fea0003800200 */
.L_x_2909:
        /* <DEDUP_REMOVED lines=12> */
.L_x_2912:
[----:B------:R-:W-:Y:S05]  /*2660*/  BSYNC.RECONVERGENT B3 ;  /* 0x0000000000037941 */ /* 0x000fea0003800200 */
.L_x_2911:
[----:B------:R-:W-:Y:S01]  /*2670*/  IADD3 R31, P0, PT, R4, R21, RZ ;  /* 0x00000015041f7210 */ /* 0x000fe20007f1e0ff */
[----:B------:R-:W-:Y:S01]  /*2680*/  FFMA R35, -R3, UR13, R30 ;  /* 0x0000000d03237c23 */ /* 0x000fe2000800011e */
[C---:B------:R-:W-:Y:S02]  /*2690*/  IMAD.WIDE R28, R21.reuse, 0x4, R26 ;  /* 0x00000004151c7825 */ /* 0x040fe400078e021a */
[----:B------:R-:W-:Y:S02]  /*26a0*/  LEA.HI.X.SX32 R34, R21, R5, 0x1, P0 ;  /* 0x0000000515227211 */ /* 0x000fe400000f0eff */
[----:B------:R-:W-:Y:S01]  /*26b0*/  LEA R30, P0, R31, UR6, 0x2 ;  /* 0x000000061f1e7c11 */ /* 0x000fe2000f8010ff */
[----:B------:R-:W-:Y:S01]  /*26c0*/  IMAD.WIDE R2, R21, 0x4, R22 ;  /* 0x0000000415027825 */ /* 0x000fe200078e0216 */
[----:B------:R0:W-:Y:S02]  /*26d0*/  STG.E desc[UR16][R28.64], R35 ;  /* 0x000000231c007986 */ /* 0x0001e4000c101910 */
[----:B------:R-:W-:Y:S01]  /*26e0*/  LEA.HI.X R31, R31, UR7, R34, 0x2, P0 ;  /* 0x000000071f1f7c11 */ /* 0x000fe200080f1422 */
[----:B------:R-:W-:Y:S01]  /*26f0*/  IMAD.WIDE R32, R21, 0x4, R24 ;  /* 0x0000000415207825 */ /* 0x000fe200078e0218 */
[----:B------:R0:W-:Y:S04]  /*2700*/  STG.E desc[UR16][R2.64], R14 ;  /* 0x0000000e02007986 */ /* 0x0001e8000c101910 */
[----:B------:R0:W-:Y:S04]  /*2710*/  STG.E desc[UR16][R32.64], R13 ;  /* 0x0000000d20007986 */ /* 0x0001e8000c101910 */
[----:B------:R0:W-:Y:S02]  /*2720*/  STG.E desc[UR16][R30.64], R35 ;  /* 0x000000231e007986 */ /* 0x0001e4000c101910 */
.L_x_2903:
[----:B------:R-:W-:Y:S05]  /*2730*/  BSYNC.RECONVERGENT B2 ;  /* 0x0000000000027941 */ /* 0x000fea0003800200 */
.L_x_2902:
        /* <DEDUP_REMOVED lines=17> */
[----:B------:R-:W-:Y:S05]  /*2850*/  CALL.REL.NOINC `($__internal_67_$__cuda_sm3x_div_rn_noftz_f32_slowpath) ;  /* 0x0000000c00ac7944 */ /* 0x000fea0003c00000 */
.L_x_2916:
[----:B------:R-:W-:Y:S05]  /*2860*/  BSYNC.RECONVERGENT B3 ;  /* 0x0000000000037941 */ /* 0x000fea0003800200 */
.L_x_2915:
        /* <DEDUP_REMOVED lines=8> */
.L_x_2918:
[C---:B-1----:R-:W-:Y:S01]  /*28f0*/  FMUL.FTZ R34, R2.reuse, R3 ;  /* 0x0000000302227220 */ /* 0x042fe20000410000 */
[----:B------:R-:W-:-:S03]  /*2900*/  FMUL.FTZ R2, R2, 0.5 ;  /* 0x3f00000002027820 */ /* 0x000fc60000410000 */
[----:B------:R-:W-:-:S04]  /*2910*/  FFMA R3, -R34, R34, R3 ;  /* 0x0000002222037223 */ /* 0x000fc80000000103 */
[----:B------:R-:W-:-:S07]  /*2920*/  FFMA R34, R3, R2, R34 ;  /* 0x0000000203227223 */ /* 0x000fce0000000022 */
.L_x_2919:
[----:B------:R-:W-:Y:S05]  /*2930*/  BSYNC.RECONVERGENT B0 ;  /* 0x0000000000007941 */ /* 0x000fea0003800200 */
.L_x_2917:
        /* <DEDUP_REMOVED lines=17> */
.L_x_2921:
[----:B------:R-:W-:Y:S05]  /*2a50*/  BSYNC.RECONVERGENT B3 ;  /* 0x0000000000037941 */ /* 0x000fea0003800200 */
.L_x_2920:
        /* <DEDUP_REMOVED lines=12> */
.L_x_2923:
[----:B------:R-:W-:Y:S05]  /*2b20*/  BSYNC.RECONVERGENT B3 ;  /* 0x0000000000037941 */ /* 0x000fea0003800200 */
.L_x_2922:
[----:B------:R-:W-:Y:S01]  /*2b30*/  IADD3 R14, P0, PT, R4, R19, RZ ;  /* 0x00000013040e7210 */ /* 0x000fe20007f1e0ff */
[----:B------:R-:W-:Y:S01]  /*2b40*/  FFMA R13, -R3, UR13, R20 ;  /* 0x0000000d030d7c23 */ /* 0x000fe20008000114 */
[C---:B------:R-:W-:Y:S02]  /*2b50*/  IMAD.WIDE R20, R19.reuse, 0x4, R26 ;  /* 0x0000000413147825 */ /* 0x040fe400078e021a */
[C---:B------:R-:W-:Y:S02]  /*2b60*/  LEA.HI.X.SX32 R3, R19.reuse, R5, 0x1, P0 ;  /* 0x0000000513037211 */ /* 0x040fe400000f0eff */
[C---:B------:R-:W-:Y:S01]  /*2b70*/  LEA R2, P0, R14.reuse, UR6, 0x2 ;  /* 0x000000060e027c11 */ /* 0x040fe2000f8010ff */
[C---:B------:R-:W-:Y:S01]  /*2b80*/  IMAD.WIDE R28, R19.reuse, 0x4, R22 ;  /* 0x00000004131c7825 */ /* 0x040fe200078e0216 */
[----:B------:R1:W-:Y:S02]  /*2b90*/  STG.E desc[UR16][R20.64], R13 ;  /* 0x0000000d14007986 */ /* 0x0003e4000c101910 */
[----:B------:R-:W-:Y:S01]  /*2ba0*/  LEA.HI.X R3, R14, UR7, R3, 0x2, P0 ;  /* 0x000000070e037c11 */ /* 0x000fe200080f1403 */
[----:B------:R-:W-:Y:S01]  /*2bb0*/  IMAD.WIDE R30, R19, 0x4, R24 ;  /* 0x00000004131e7825 */ /* 0x000fe200078e0218 */
[----:B------:R1:W-:Y:S04]  /*2bc0*/  STG.E desc[UR16][R28.64], R12 ;  /* 0x0000000c1c007986 */ /* 0x0003e8000c101910 */
[----:B------:R1:W-:Y:S04]  /*2bd0*/  STG.E desc[UR16][R30.64], R11 ;  /* 0x0000000b1e007986 */ /* 0x0003e8000c101910 */
[----:B------:R1:W-:Y:S02]  /*2be0*/  STG.E desc[UR16][R2.64], R13 ;  /* 0x0000000d02007986 */ /* 0x0003e4000c101910 */
.L_x_2914:
[----:B------:R-:W-:Y:S05]  /*2bf0*/  BSYNC.RECONVERGENT B2 ;  /* 0x0000000000027941 */ /* 0x000fea0003800200 */
.L_x_2913:
[----:B------:R-:W-:Y:S01]  /*2c00*/  ISETP.GE.AND P0, PT, R17, R6, PT ;  /* 0x000000061100720c */ /* 0x000fe20003f06270 */
[----:B------:R-:W-:-:S12]  /*2c10*/  BSSY.RECONVERGENT B2, `(.L_x_2924) ;  /* 0x000004a000027945 */ /* 0x000fd80003800200 */
[----:B------:R-:W-:Y:S05]  /*2c20*/  @P0 BRA `(.L_x_2925) ;  /* 0x0000000400200947 */ /* 0x000fea0003800000 */
        /* <DEDUP_REMOVED lines=15> */
.L_x_2927:
[----:B------:R-:W-:Y:S05]  /*2d20*/  BSYNC.RECONVERGENT B3 ;  /* 0x0000000000037941 */ /* 0x000fea0003800200 */
.L_x_2926:
        /* <DEDUP_REMOVED lines=8> */
.L_x_2929:
[C---:B-1----:R-:W-:Y:S01]  /*2db0*/  FMUL.FTZ R34, R2.reuse, R3 ;  /* 0x0000000302227220 */ /* 0x042fe20000410000 */
[----:B------:R-:W-:-:S03]  /*2dc0*/  FMUL.FTZ R2, R2, 0.5 ;  /* 0x3f00000002027820 */ /* 0x000fc60000410000 */
[----:B------:R-:W-:-:S04]  /*2dd0*/  FFMA R3, -R34, R34, R3 ;  /* 0x0000002222037223 */ /* 0x000fc80000000103 */
[----:B------:R-:W-:-:S07]  /*2de0*/  FFMA R34, R3, R2, R34 ;  /* 0x0000000203227223 */ /* 0x000fce0000000022 */
.L_x_2930:
[----:B------:R-:W-:Y:S05]  /*2df0*/  BSYNC.RECONVERGENT B0 ;  /* 0x0000000000007941 */ /* 0x000fea0003800200 */
.L_x_2928:
        /* <DEDUP_REMOVED lines=17> */
.L_x_2932:
[----:B------:R-:W-:Y:S05]  /*2f10*/  BSYNC.RECONVERGENT B3 ;  /* 0x0000000000037941 */ /* 0x000fea0003800200 */
.L_x_2931:
        /* <DEDUP_REMOVED lines=12> */
.L_x_2934:
[----:B------:R-:W-:Y:S05]  /*2fe0*/  BSYNC.RECONVERGENT B3 ;  /* 0x0000000000037941 */ /* 0x000fea0003800200 */
.L_x_2933:
        /* <DEDUP_REMOVED lines=12> */
.L_x_2925:
[----:B------:R-:W-:Y:S05]  /*30b0*/  BSYNC.RECONVERGENT B2 ;  /* 0x0000000000027941 */ /* 0x000fea0003800200 */
.L_x_2924:
        /* <DEDUP_REMOVED lines=17> */
[----:B------:R-:W-:Y:S05]  /*31d0*/  CALL.REL.NOINC `($__internal_67_$__cuda_sm3x_div_rn_noftz_f32_slowpath) ;  /* 0x00000004004c7944 */ /* 0x000fea0003c00000 */
.L_x_2938:
[----:B------:R-:W-:Y:S05]  /*31e0*/  BSYNC.RECONVERGENT B3 ;  /* 0x0000000000037941 */ /* 0x000fea0003800200 */
.L_x_2937:
        /* <DEDUP_REMOVED lines=8> */
.L_x_2940:
[C---:B-1----:R-:W-:Y:S01]  /*3270*/  FMUL.FTZ R34, R2.reuse, R3 ;  /* 0x0000000302227220 */ /* 0x042fe20000410000 */
[----:B------:R-:W-:-:S03]  /*3280*/  FMUL.FTZ R2, R2, 0.5 ;  /* 0x3f00000002027820 */ /* 0x000fc60000410000 */
[----:B------:R-:W-:-:S04]  /*3290*/  FFMA R3, -R34, R34, R3 ;  /* 0x0000002222037223 */ /* 0x000fc80000000103 */
[----:B------:R-:W-:-:S07]  /*32a0*/  FFMA R34, R3, R2, R34 ;  /* 0x0000000203227223 */ /* 0x000fce0000000022 */
.L_x_2941:
[----:B------:R-:W-:Y:S05]  /*32b0*/  BSYNC.RECONVERGENT B0 ;  /* 0x0000000000007941 */ /* 0x000fea0003800200 */
.L_x_2939:
        /* <DEDUP_REMOVED lines=17> */
.L_x_2943:
[----:B------:R-:W-:Y:S05]  /*33d0*/  BSYNC.RECONVERGENT B3 ;  /* 0x0000000000037941 */ /* 0x000fea0003800200 */
.L_x_2942:
        /* <DEDUP_REMOVED lines=12> */
.L_x_2945:
[----:B------:R-:W-:Y:S05]  /*34a0*/  BSYNC.RECONVERGENT B3 ;  /* 0x0000000000037941 */ /* 0x000fea0003800200 */
.L_x_2944:
        /* <DEDUP_REMOVED lines=12> */
.L_x_2936:
[----:B------:R-:W-:Y:S05]  /*3570*/  BSYNC.RECONVERGENT B2 ;  /* 0x0000000000027941 */ /* 0x000fea0003800200 */
.L_x_2935:
[----:B------:R-:W-:-:S06]  /*3580*/  ULEA UR4, UR5, UR4, 0x2 ;  /* 0x0000000405047291 */ /* 0x000fcc000f8e10ff */
[----:B------:R-:W-:-:S13]  /*3590*/  ISETP.LE.AND P0, PT, R6, UR4, PT ;  /* 0x0000000406007c0c */ /* 0x000fda000bf03270 */
[----:B------:R-:W-:Y:S05]  /*35a0*/  @!P0 BRA `(.L_x_2946) ;  /* 0xffffffe400b08947 */ /* 0x000fea000383ffff */
[----:B------:R-:W-:Y:S05]  /*35b0*/  EXIT ;  /* 0x000000000000794d */ /* 0x000fea0003800000 */
        .weak           $__internal_66_$__cuda_sm20_sqrt_rn_f32_slowpath
        .type           $__internal_66_$__cuda_sm20_sqrt_rn_f32_slowpath,@function
        .size           $__internal_66_$__cuda_sm20_sqrt_rn_f32_slowpath,($__internal_67_$__cuda_sm3x_div_rn_noftz_f32_slowpath - $__internal_66_$__cuda_sm20_sqrt_rn_f32_slowpath)
$__internal_66_$__cuda_sm20_sqrt_rn_f32_slowpath:
        /* <DEDUP_REMOVED lines=19> */
.L_x_2947:
[----:B------:R-:W-:-:S04]  /*36f0*/  HFMA2 R29, -RZ, RZ, 0, 0 ;  /* 0x00000000ff1d7431 */ /* 0x000fc800000001ff */
[----:B------:R-:W-:Y:S05]  /*3700*/  RET.REL.NODEC R28 `(_Z25multi_tensor_apply_kernelI18TensorListMetadataILi5ELb0EEN18transformer_engine17multi_tensor_adam17AdamFunctorMasterIf13__nv_bfloat16fiEEJffffffNS3_10adamMode_tEfEEvlPViT_T0_DpT1_) ;  /* 0xffffffc81c3c7950 */ /* 0x000fea0003c3ffff */
        .weak           $__internal_67_$__cuda_sm3x_div_rn_noftz_f32_slowpath
        .type           $__internal_67_$__cuda_sm3x_div_rn_noftz_f32_slowpath,@function
        .size           $__internal_67_$__cuda_sm3x_div_rn_noftz_f32_slowpath,(.L_x_5935 - $__internal_67_$__cuda_sm3x_div_rn_noftz_f32_slowpath)
$__internal_67_$__cuda_sm3x_div_rn_noftz_f32_slowpath:
        /* <DEDUP_REMOVED lines=34> */
.L_x_2949:
        /* <DEDUP_REMOVED lines=51> */
.L_x_2956:
[----:B------:R-:W-:-:S04]  /*3c60*/  LOP3.LUT R3, R3, 0x80000000, RZ, 0xc0, !PT ;  /* 0x8000000003037812 */ /* 0x000fc800078ec0ff */
[----:B------:R-:W-:Y:S01]  /*3c70*/  LOP3.LUT R3, R3, 0x7f800000, RZ, 0xfc, !PT ;  /* 0x7f80000003037812 */ /* 0x000fe200078efcff */
[----:B------:R-:W-:Y:S06]  /*3c80*/  BRA `(.L_x_2957) ;  /* 0x0000000000047947 */ /* 0x000fec0003800000 */
.L_x_2955:
[----:B------:R-:W-:-:S07]  /*3c90*/  LEA R3, R36, R3, 0x17 ;  /* 0x0000000324037211 */ /* 0x000fce00078eb8ff */
.L_x_2957:
[----:B------:R-:W-:Y:S05]  /*3ca0*/  BSYNC.RECONVERGENT B1 ;  /* 0x0000000000017941 */ /* 0x000fea0003800200 */
.L_x_2954:
[----:B------:R-:W-:Y:S05]  /*3cb0*/  BRA `(.L_x_2958) ;  /* 0x0000000000207947 */ /* 0x000fea0003800000 */
.L_x_2953:
[----:B------:R-:W-:-:S04]  /*3cc0*/  LOP3.LUT R38, R38, 0x80000000, R40, 0x48, !PT ;  /* 0x8000000026267812 */ /* 0x000fc800078e4828 */
[----:B------:R-:W-:Y:S01]  /*3cd0*/  LOP3.LUT R3, R38, 0x7f800000, RZ, 0xfc, !PT ;  /* 0x7f80000026037812 */ /* 0x000fe200078efcff */
[----:B------:R-:W-:Y:S06]  /*3ce0*/  BRA `(.L_x_2958) ;  /* 0x0000000000147947 */ /* 0x000fec0003800000 */
.L_x_2952:
[----:B------:R-:W-:Y:S01]  /*3cf0*/  LOP3.LUT R3, R38, 0x80000000, R40, 0x48, !PT ;  /* 0x8000000026037812 */ /* 0x000fe200078e4828 */
[----:B------:R-:W-:Y:S06]  /*3d00*/  BRA `(.L_x_2958) ;  /* 0x00000000000c7947 */ /* 0x000fec0003800000 */
.L_x_2951:
[----:B------:R-:W0:Y:S01]  /*3d10*/  MUFU.RSQ R3, -QNAN ;  /* 0xffc0000000037908 */ /* 0x000e220000001400 */
[----:B------:R-:W-:Y:S05]  /*3d20*/  BRA `(.L_x_2958) ;  /* 0x0000000000047947 */ /* 0x000fea0003800000 */
.L_x_2950:
[----:B------:R-:W-:-:S07]  /*3d30*/  FADD.FTZ R3, R40, R38 ;  /* 0x0000002628037221 */ /* 0x000fce0000010000 */
.L_x_2958:
[----:B------:R-:W-:Y:S05]  /*3d40*/  BSYNC.RECONVERGENT B0 ;  /* 0x0000000000007941 */ /* 0x000fea0003800200 */
.L_x_2948:
[----:B------:R-:W-:-:S04]  /*3d50*/  HFMA2 R29, -RZ, RZ, 0, 0 ;  /* 0x00000000ff1d7431 */ /* 0x000fc800000001ff */
[----:B0-----:R-:W-:Y:S05]  /*3d60*/  RET.REL.NODEC R28 `(_Z25multi_tensor_apply_kernelI18TensorListMetadataILi5ELb0EEN18transformer_engine17multi_tensor_adam17AdamFunctorMasterIf13__nv_bfloat16fiEEJffffffNS3_10adamMode_tEfEEvlPViT_T0_DpT1_) ;  /* 0xffffffc01ca47950 */ /* 0x001fea0003c3ffff */
.L_x_2959:
        /* <DEDUP_REMOVED lines=9> */
.L_x_5935:


//--------------------- .text._Z25multi_tensor_apply_kernelI18TensorListMetadataILi5ELb0EEN18transformer_engine17multi_tensor_adam17AdamFunctorMasterIf6__halffiEEJffffffNS3_10adamMode_tEfEEvlPViT_T0_DpT1_ --------------------------
	.section	.text._Z25multi_tensor_apply_kernelI18TensorListMetadataILi5ELb0EEN18transformer_engine17multi_tensor_adam17AdamFunctorMasterIf6__halffiEEJffffffNS3_10adamMode_tEfEEvlPViT_T0_DpT1_,"ax",@progbits
	.align	128
        .global         _Z25multi_tensor_apply_kernelI18TensorListMetadataILi5ELb0EEN18transformer_engine17multi_tensor_adam17AdamFunctorMasterIf6__halffiEEJffffffNS3_10adamMode_tEfEEvlPViT_T0_DpT1_
        .type           _Z25multi_tensor_apply_kernelI18TensorListMetadataILi5ELb0EEN18transformer_engine17multi_tensor_adam17AdamFunctorMasterIf6__halffiEEJffffffNS3_10adamMode_tEfEEvlPViT_T0_DpT1_,@function
        .size           _Z25multi_tensor_apply_kernelI18TensorListMetadataILi5ELb0EEN18transformer_engine17multi_tensor_adam17AdamFunctorMasterIf6__halffiEEJffffffNS3_10adamMode_tEfEEvlPViT_T0_DpT1_,(.L_x_5937 - _Z25multi_tensor_apply_kernelI18TensorListMetadataILi5ELb0EEN18transformer_engine17multi_tensor_adam17AdamFunctorMasterIf6__halffiEEJffffffNS3_10adamMode_tEfEEvlPViT_T0_DpT1_)
        .other          _Z25multi_tensor_apply_kernelI18TensorListMetadataILi5ELb0EEN18transformer_engine17multi_tensor_adam17AdamFunctorMasterIf6__halffiEEJffffffNS3_10adamMode_tEfEEvlPViT_T0_DpT1_,@"STO_CUDA_ENTRY STV_DEFAULT"
_Z25multi_tensor_apply_kernelI18TensorListMetadataILi5ELb0EEN18transformer_engine17multi_tensor_adam17AdamFunctorMasterIf6__halffiEEJffffffNS3_10adamMode_tEfEEvlPViT_T0_DpT1_:
.text._Z25multi_tensor_apply_kernelI18TensorListMetadataILi5ELb0EEN18transformer_engine17multi_tensor_adam17AdamFunctorMasterIf6__halffiEEJffffffNS3_10adamMode_tEfEEvlPViT_T0_DpT1_:
        /* <DEDUP_REMOVED lines=43> */
.L_x_3005:
[----:B---3--:R-:W-:Y:S01]  /*02b0*/  IADD3 R9, PT, PT, R7, UR4, RZ ;  /* 0x0000000407097c10 */ /* 0x008fe2000fffe0ff */
[----:B0-----:R-:W-:Y:S01]  /*02c0*/  HFMA2 R0, -RZ, RZ, 0, 0 ;  /* 0x00000000ff007431 */ /* 0x001fe200000001ff */
[----:B------:R-:W-:Y:S02]  /*02d0*/  MOV R43, RZ ;  /* 0x000000ff002b7202 */ /* 0x000fe40000000f00 */
[----:B-12---:R-:W-:Y:S02]  /*02e0*/  CS2R R32, SRZ ;  /* 0x0000000000207805 */ /* 0x006fe4000001ff00 */
        /* <DEDUP_REMOVED lines=88> */
[----:B-----5:R-:W-:Y:S05]  /*0870*/  CALL.REL.NOINC `($__internal_69_$__cuda_sm3x_div_rn_noftz_f32_slowpath) ;  /* 0x0000002c00a07944 */ /* 0x020fea0003c00000 */
[----:B------:R-:W-:-:S07]  /*0880*/  MOV R41, R3 ;  /* 0x0000000300297202 */ /* 0x000fce0000000f00 */
.L_x_2962:
[----:B------:R-:W-:Y:S05]  /*0890*/  BSYNC.RECONVERGENT B2 ;  /* 0x0000000000027941 */ /* 0x000fea0003800200 */
.L_x_2961:
        /* <DEDUP_REMOVED lines=14> */
[----:B-----5:R-:W-:Y:S05]  /*0980*/  CALL.REL.NOINC `($__internal_69_$__cuda_sm3x_div_rn_noftz_f32_slowpath) ;  /* 0x0000002c005c7944 */ /* 0x020fea0003c00000 */
.L_x_2964:
[----:B------:R-:W-:Y:S05]  /*0990*/  BSYNC.RECONVERGENT B2 ;  /* 0x0000000000027941 */ /* 0x000fea0003800200 */
.L_x_2963:
[----:B------:R-:W-:Y:S01]  /*09a0*/  IADD3 R29, PT, PT, R3, -0xd000000, RZ ;  /* 0xf3000000031d7810 */ /* 0x000fe20007ffe0ff */
[----:B------:R0:W1:Y:S01]  /*09b0*/  MUFU.RSQ R28, R3 ;  /* 0x00000003001c7308 */ /* 0x0000620000001400 */
[----:B------:R-:W-:Y:S02]  /*09c0*/  BSSY.RECONVERGENT B0, `(.L_x_2965) ;  /* 0x000000a000007945 */ /* 0x000fe40003800200 */
[----:B------:R-:W-:-:S13]  /*09d0*/  ISETP.GT.U32.AND P0, PT, R29, 0x727fffff, PT ;  /* 0x727fffff1d00780c */ /* 0x000fda0003f04070 */
[----:B0-----:R-:W-:Y:S05]  /*09e0*/  @!P0 BRA `(.L_x_2966) ;  /* 0x00000000000c8947 */ /* 0x001fea0003800000 */
[----:B-1----:R-:W-:-:S07]  /*09f0*/  MOV R28, 0xa10 ;  /* 0x00000a10001c7802 */ /* 0x002fce0000000f00 */
[----:B-----5:R-:W-:Y:S05]  /*0a00*/  CALL.REL.NOINC `($__internal_68_$__cuda_sm20_sqrt_rn_f32_slowpath) ;  /* 0x0000002800e87944 */ /* 0x020fea0003c00000 */
[----:B------:R-:W-:Y:S05]  /*0a10*/  BRA `(.L_x_2967) ;  /* 0x0000000000107947 */ /* 0x000fea0003800000 */
.L_x_2966:
[C---:B-1----:R-:W-:Y:S01]  /*0a20*/  FMUL.FTZ R34, R28.reuse, R3 ;  /* 0x000000031c227220 */ /* 0x042fe20000410000 */
[----:B------:R-:W-:-:S03]  /*0a30*/  FMUL.FTZ R28, R28, 0.5 ;  /* 0x3f0000001c1c7820 */ /* 0x000fc60000410000 */
[----:B------:R-:W-:-:S04]  /*0a40*/  FFMA R3, -R34, R34, R3 ;  /* 0x0000002222037223 */ /* 0x000fc80000000103 */
[----:B------:R-:W-:-:S07]  /*0a50*/  FFMA R34, R3, R28, R34 ;  /* 0x0000001c03227223 */ /* 0x000fce0000000022 */
.L_x_2967:
[----:B------:R-:W-:Y:S05]  /*0a60*/  BSYNC.RECONVERGENT B0 ;  /* 0x0000000000007941 */ /* 0x000fea0003800200 */
.L_x_2965:
        /* <DEDUP_REMOVED lines=12> */
[----:B-----5:R-:W-:Y:S05]  /*0b30*/  CALL.REL.NOINC `($__internal_69_$__cuda_sm3x_div_rn_noftz_f32_slowpath) ;  /* 0x0000002800f07944 */ /* 0x020fea0003c00000 */
[----:B------:R-:W-:-:S07]  /*0b40*/  MOV R37, R3 ;  /* 0x0000000300257202 */ /* 0x000fce0000000f00 */
.L_x_2969:
[----:B------:R-:W-:Y:S05]  /*0b50*/  BSYNC.RECONVERGENT B2 ;  /* 0x0000000000027941 */ /* 0x000fea0003800200 */
.L_x_2968:
        /* <DEDUP_REMOVED lines=21> */
[----:B------:R-:W-:Y:S05]  /*0cb0*/  CALL.REL.NOINC `($__internal_69_$__cuda_sm3x_div_rn_noftz_f32_slowpath) ;  /* 0x0000002800907944 */ /* 0x000fea0003c00000 */
[----:B------:R-:W-:-:S07]  /*0cc0*/  MOV R35, R3 ;  /* 0x0000000300237202 */ /* 0x000fce0000000f00 */
.L_x_2971:
[----:B------:R-:W-:Y:S05]  /*0cd0*/  BSYNC.RECONVERGENT B2 ;  /* 0x0000000000027941 */ /* 0x000fea0003800200 */
.L_x_2970:
        /* <DEDUP_REMOVED lines=14> */
[----:B------:R-:W-:Y:S05]  /*0dc0*/  CALL.REL.NOINC `($__internal_69_$__cuda_sm3x_div_rn_noftz_f32_slowpath) ;  /* 0x00000028004c7944 */ /* 0x000fea0003c00000 */
.L_x_2973:
[----:B------:R-:W-:Y:S05]  /*0dd0*/  BSYNC.RECONVERGENT B2 ;  /* 0x0000000000027941 */ /* 0x000fea0003800200 */
.L_x_2972:
[----:B------:R-:W-:Y:S01]  /*0de0*/  IADD3 R29, PT, PT, R3, -0xd000000, RZ ;  /* 0xf3000000031d7810 */ /* 0x000fe20007ffe0ff */
[----:B------:R0:W1:Y:S01]  /*0df0*/  MUFU.RSQ R28, R3 ;  /* 0x00000003001c7308 */ /* 0x0000620000001400 */
[----:B------:R-:W-:Y:S02]  /*0e00*/  BSSY.RECONVERGENT B0, `(.L_x_2974) ;  /* 0x000000a000007945 */ /* 0x000fe40003800200 */
[----:B------:R-:W-:-:S13]  /*0e10*/  ISETP.GT.U32.AND P0, PT, R29, 0x727fffff, PT ;  /* 0x727fffff1d00780c */ /* 0x000fda0003f04070 */
[----:B0-----:R-:W-:Y:S05]  /*0e20*/  @!P0 BRA `(.L_x_2975) ;  /* 0x00000000000c8947 */ /* 0x001fea0003800000 */
[----:B-1----:R-:W-:-:S07]  /*0e30*/  MOV R28, 0xe50 ;  /* 0x00000e50001c7802 */ /* 0x002fce0000000f00 */
[----:B------:R-:W-:Y:S05]  /*0e40*/  CALL.REL.NOINC `($__internal_68_$__cuda_sm20_sqrt_rn_f32_slowpath) ;  /* 0x0000002400d87944 */ /* 0x000fea0003c00000 */
[----:B------:R-:W-:Y:S05]  /*0e50*/  BRA `(.L_x_2976) ;  /* 0x0000000000107947 */ /* 0x000fea0003800000 */
.L_x_2975:
[C---:B-1----:R-:W-:Y:S01]  /*0e60*/  FMUL.FTZ R34, R28.reuse, R3 ;  /* 0x000000031c227220 */ /* 0x042fe20000410000 */
[----:B------:R-:W-:-:S03]  /*0e70*/  FMUL.FTZ R28, R28, 0.5 ;  /* 0x3f0000001c1c7820 */ /* 0x000fc60000410000 */
[----:B------:R-:W-:-:S04]  /*0e80*/  FFMA R3, -R34, R34, R3 ;  /* 0x0000002222037223 */ /* 0x000fc80000000103 */
[----:B------:R-:W-:-:S07]  /*0e90*/  FFMA R34, R3, R28, R34 ;  /* 0x0000001c03227223 */ /* 0x000fce0000000022 */
.L_x_2976:
[----:B------:R-:W-:Y:S05]  /*0ea0*/  BSYNC.RECONVERGENT B0 ;  /* 0x0000000000007941 */ /* 0x000fea0003800200 */
.L_x_2974:
        /* <DEDUP_REMOVED lines=12> */
[----:B------:R-:W-:Y:S05]  /*0f70*/  CALL.REL.NOINC `($__internal_69_$__cuda_sm3x_div_rn_noftz_f32_slowpath) ;  /* 0x0000002400e07944 */ /* 0x000fea0003c00000 */
[----:B------:R-:W-:-:S07]  /*0f80*/  MOV R37, R3 ;  /* 0x0000000300257202 */ /* 0x000fce0000000f00 */
.L_x_2978:
[----:B------:R-:W-:Y:S05]  /*0f90*/  BSYNC.RECONVERGENT B2 ;  /* 0x0000000000027941 */ /* 0x000fea0003800200 */
.L_x_2977:
        /* <DEDUP_REMOVED lines=23> */
.L_x_2980:
[----:B------:R-:W-:Y:S05]  /*1110*/  BSYNC.RECONVERGENT B2 ;  /* 0x0000000000027941 */ /* 0x000fea0003800200 */
.L_x_2979:
        /* <DEDUP_REMOVED lines=15> */
.L_x_2982:
[----:B------:R-:W-:Y:S05]  /*1210*/  BSYNC.RECONVERGENT B2 ;  /* 0x0000000000027941 */ /* 0x000fea0003800200 */
.L_x_2981:
        /* <DEDUP_REMOVED lines=8> */
.L_x_2984:
[C---:B-1----:R-:W-:Y:S01]  /*12a0*/  FMUL.FTZ R34, R28.reuse, R3 ;  /* 0x000000031c227220 */ /* 0x042fe20000410000 */
[----:B------:R-:W-:-:S03]  /*12b0*/  FMUL.FTZ R21, R28, 0.5 ;  /* 0x3f0000001c157820 */ /* 0x000fc60000410000 */
[----:B------:R-:W-:-:S04]  /*12c0*/  FFMA R3, -R34, R34, R3 ;  /* 0x0000002222037223 */ /* 0x000fc80000000103 */
[----:B------:R-:W-:-:S07]  /*12d0*/  FFMA R34, R3, R21, R34 ;  /* 0x0000001503227223 */ /* 0x000fce0000000022 */
.L_x_2985:
[----:B------:R-:W-:Y:S05]  /*12e0*/  BSYNC.RECONVERGENT B0 ;  /* 0x0000000000007941 */ /* 0x000fea0003800200 */
.L_x_2983:
        /* <DEDUP_REMOVED lines=14> */
.L_x_2987:
[----:B------:R-:W-:Y:S05]  /*13d0*/  BSYNC.RECONVERGENT B2 ;  /* 0x0000000000027941 */ /* 0x000fea0003800200 */
.L_x_2986:
        /* <DEDUP_REMOVED lines=23> */
.L_x_2989:
[----:B------:R-:W-:Y:S05]  /*1550*/  BSYNC.RECONVERGENT B2 ;  /* 0x0000000000027941 */ /* 0x000fea0003800200 */
.L_x_2988:
        /* <DEDUP_REMOVED lines=15> */
.L_x_2991:
[----:B------:R-:W-:Y:S05]  /*1650*/  BSYNC.RECONVERGENT B2 ;  /* 0x0000000000027941 */ /* 0x000fea0003800200 */
.L_x_2990:
[----:B------:R-:W-:Y:S01]  /*1660*/  IADD3 R19, PT, PT, R3, -0xd000000, RZ ;  /* 0xf300000003137810 */ /* 0x000fe20007ffe0ff */
[----:B------:R0:W1:Y:S01]  /*1670*/  MUFU.RSQ R16, R3 ;  /* 0x0000000300107308 */ /* 0x0000620000001400 */
[----:B------:R-:W-:Y:S02]  /*1680*/  BSSY.RECONVERGENT B0, `(.L_x_2992) ;  /* 0x000000a000007945 */ /* 0x000fe40003800200 */
[----:B------:R-:W-:-:S13]  /*1690*/  ISETP.GT.U32.AND P0, PT, R19, 0x727fffff, PT ;  /* 0x727fffff1300780c */ /* 0x000fda0003f04070 */
[----:B0-----:R-:W-:Y:S05]  /*16a0*/  @!P0 BRA `(.L_x_2993) ;  /* 0x00000000000c8947 */ /* 0x001fea0003800000 */
[----:B------:R-:W-:-:S07]  /*16b0*/  MOV R28, 0x16d0 ;  /* 0x000016d0001c7802 */ /* 0x000fce0000000f00 */
[----:B-1----:R-:W-:Y:S05]  /*16c0*/  CALL.REL.NOINC `($__internal_68_$__cuda_sm20_sqrt_rn_f32_slowpath) ;  /* 0x0000001c00b87944 */ /* 0x002fea0003c00000 */
[----:B------:R-:W-:Y:S05]  /*16d0*/  BRA `(.L_x_2994) ;  /* 0x0000000000107947 */ /* 0x000fea0003800000 */
.L_x_2993:
[C---:B-1----:R-:W-:Y:S01]  /*16e0*/  FMUL.FTZ R34, R16.reuse, R3 ;  /* 0x0000000310227220 */ /* 0x042fe20000410000 */
[----:B------:R-:W-:-:S03]  /*16f0*/  FMUL.FTZ R16, R16, 0.5 ;  /* 0x3f00000010107820 */ /* 0x000fc60000410000 */
[----:B------:R-:W-:-:S04]  /*1700*/  FFMA R3, -R34, R34, R3 ;  /* 0x0000002222037223 */ /* 0x000fc80000000103 */
[----:B------:R-:W-:-:S07]  /*1710*/  FFMA R34, R3, R16, R34 ;  /* 0x0000001003227223 */ /* 0x000fce0000000022 */
.L_x_2994:
[----:B------:R-:W-:Y:S05]  /*1720*/  BSYNC.RECONVERGENT B0 ;  /* 0x0000000000007941 */ /* 0x000fea0003800200 */
.L_x_2992:
        /* <DEDUP_REMOVED lines=13> */
.L_x_2996:
[----:B------:R-:W-:Y:S05]  /*1800*/  BSYNC.RECONVERGENT B2 ;  /* 0x0000000000027941 */ /* 0x000fea0003800200 */
.L_x_2995:
        /* <DEDUP_REMOVED lines=17> */
.L_x_2998:
[----:B------:R-:W-:Y:S05]  /*1920*/  BSYNC.RECONVERGENT B0 ;  /* 0x0000000000007941 */ /* 0x000fea0003800200 */
.L_x_2997:
        /* <DEDUP_REMOVED lines=13> */
.L_x_3000:
[----:B------:R-:W-:Y:S05]  /*1a00*/  BSYNC.RECONVERGENT B0 ;  /* 0x0000000000007941 */ /* 0x000fea0003800200 */
.L_x_2999:
        /* <DEDUP_REMOVED lines=13> */
.L_x_3002:
[----:B------:R-:W-:Y:S05]  /*1ae0*/  BSYNC.RECONVERGENT B0 ;  /* 0x0000000000007941 */ /* 0x000fea0003800200 */
.L_x_3001:
        /* <DEDUP_REMOVED lines=14> */
.L_x_3004:
[----:B------:R-:W-:Y:S05]  /*1bd0*/  BSYNC.RECONVERGENT B0 ;  /* 0x0000000000007941 */ /* 0x000fea0003800200 */
.L_x_3003:
[----:B------:R-:W-:-:S06]  /*1be0*/  ULEA UR4, UR5, UR4, 0x2 ;  /* 0x0000000405047291 */ /* 0x000fcc000f8e10ff */
[----:B------:R-:W-:-:S13]  /*1bf0*/  ISETP.LE.AND P0, PT, R6, UR4, PT ;  /* 0x0000000406007c0c */ /* 0x000fda000bf03270 */
[----:B------:R-:W-:Y:S05]  /*1c00*/  @!P0 BRA `(.L_x_3005) ;  /* 0xffffffe400a88947 */ /* 0x000fea000383ffff */
[----:B------:R-:W-:Y:S05]  /*1c10*/  EXIT ;  /* 0x000000000000794d */ /* 0x000fea0003800000 */
.L_x_2960:
[----:B------:R-:W3:Y:S01]  /*1c20*/  S2R R0, SR_TID.X ;  /* 0x0000000000007919 */ /* 0x000ee20000002100 */
[----:B------:R-:W4:Y:S01]  /*1c30*/  LDCU UR12, c[0x0][0xf14] ;  /* 0x0001e280ff0c77ac */ /* 0x000f220008000800 */
[----:B------:R-:W0:Y:S01]  /*1c40*/  LDCU UR13, c[0x0][0xf18] ;  /* 0x0001e300ff0d77ac */ /* 0x000e220008000800 */
[----:B------:R-:W0:Y:S01]  /*1c50*/  LDCU UR10, c[0x0][0xf20] ;  /* 0x0001e400ff0a77ac */ /* 0x000e220008000800 */
[----:B------:R-:W-:-:S05]  /*1c60*/  UMOV UR4, URZ ;  /* 0x000000ff00047c82 */ /* 0x000fca0008000000 */
.L_x_3050:
        /* <DEDUP_REMOVED lines=68> */
[----:B----4-:R-:W-:Y:S01]  /*20b0*/  @!P3 HADD2.F32 R33, -RZ, R37.H0_H0 ;  /* 0x20000025ff21b230 */ /* 0x010fe20000004100 */
[----:B------:R-:W-:-:S04]  /*20c0*/  MOV R37, RZ ;  /* 0x000000ff00257202 */ /* 0x000fc80000000f00 */
        /* <DEDUP_REMOVED lines=44> */
.L_x_3009:
[----:B------:R-:W-:Y:S05]  /*2390*/  BSYNC.RECONVERGENT B3 ;  /* 0x0000000000037941 */ /* 0x000fea0003800200 */
.L_x_3008:
        /* <DEDUP_REMOVED lines=8> */
.L_x_3011:
[C---:B-1----:R-:W-:Y:S01]  /*2420*/  FMUL.FTZ R34, R2.reuse, R3 ;  /* 0x0000000302227220 */ /* 0x042fe20000410000 */
[----:B------:R-:W-:-:S03]  /*2430*/  FMUL.FTZ R2, R2, 0.5 ;  /* 0x3f00000002027820 */ /* 0x000fc60000410000 */
[----:B------:R-:W-:-:S04]  /*2440*/  FFMA R3, -R34, R34, R3 ;  /* 0x0000002222037223 */ /* 0x000fc80000000103 */
[----:B------:R-:W-:-:S07]  /*2450*/  FFMA R34, R3, R2, R34 ;  /* 0x0000000203227223 */ /* 0x000fce0000000022 */
.L_x_3012:
[----:B------:R-:W-:Y:S05]  /*2460*/  BSYNC.RECONVERGENT B0 ;  /* 0x0000000000007941 */ /* 0x000fea0003800200 */
.L_x_3010:
        /* <DEDUP_REMOVED lines=17> */
.L_x_3014:
[----:B------:R-:W-:Y:S05]  /*2580*/  BSYNC.RECONVERGENT B3 ;  /* 0x0000000000037941 */ /* 0x000fea0003800200 */
.L_x_3013:
        /* <DEDUP_REMOVED lines=12> */
.L_x_3016:
[----:B------:R-:W-:Y:S05]  /*2650*/  BSYNC.RECONVERGENT B3 ;  /* 0x0000000000037941 */ /* 0x000fea0003800200 */
.L_x_3015:
        /* <DEDUP_REMOVED lines=12> */
.L_x_3007:
[----:B------:R-:W-:Y:S05]  /*2720*/  BSYNC.RECONVERGENT B2 ;  /* 0x0000000000027941 */ /* 0x000fea0003800200 */
.L_x_3006:
        /* <DEDUP_REMOVED lines=18> */
.L_x_3020:
[----:B------:R-:W-:Y:S05]  /*2850*/  BSYNC.RECONVERGENT B3 ;  /* 0x0000000000037941 */ /* 0x000fea0003800200 */
.L_x_3019:
        /* <DEDUP_REMOVED lines=8> */
.L_x_3022:
[C---:B-1----:R-:W-:Y:S01]  /*28e0*/  FMUL.FTZ R34, R2.reuse, R3 ;  /* 0x0000000302227220 */ /* 0x042fe20000410000 */
[----:B------:R-:W-:-:S03]  /*28f0*/  FMUL.FTZ R2, R2, 0.5 ;  /* 0x3f00000002027820 */ /* 0x000fc60000410000 */
[----:B------:R-:W-:-:S04]  /*2900*/  FFMA R3, -R34, R34, R3 ;  /* 0x0000002222037223 */ /* 0x000fc80000000103 */
[----:B------:R-:W-:-:S07]  /*2910*/  FFMA R34, R3, R2, R34 ;  /* 0x0000000203227223 */ /* 0x000fce0000000022 */
.L_x_3023:
[----:B------:R-:W-:Y:S05]  /*2920*/  BSYNC.RECONVERGENT B0 ;  /* 0x0000000000007941 */ /* 0x000fea0003800200 */
.L_x_3021:
        /* <DEDUP_REMOVED lines=17> */
.L_x_3025:
[----:B------:R-:W-:Y:S05]  /*2a40*/  BSYNC.RECONVERGENT B3 ;  /* 0x0000000000037941 */ /* 0x000fea0003800200 */
.L_x_3024:
        /* <DEDUP_REMOVED lines=12> */
.L_x_3027:
[----:B------:R-:W-:Y:S05]  /*2b10*/  BSYNC.RECONVERGENT B3 ;  /* 0x0000000000037941 */ /* 0x000fea0003800200 */
.L_x_3026:
        /* <DEDUP_REMOVED lines=12> */
.L_x_3018:
[----:B------:R-:W-:Y:S05]  /*2be0*/  BSYNC.RECONVERGENT B2 ;  /* 0x0000000000027941 */ /* 0x000fea0003800200 */
.L_x_3017:
        /* <DEDUP_REMOVED lines=18> */
.L_x_3031:
[----:B------:R-:W-:Y:S05]  /*2d10*/  BSYNC.RECONVERGENT B3 ;  /* 0x0000000000037941 */ /* 0x000fea0003800200 */
.L_x_3030:
        /* <DEDUP_REMOVED lines=8> */
.L_x_3033:
[C---:B-1----:R-:W-:Y:S01]  /*2da0*/  FMUL.FTZ R34, R2.reuse, R3 ;  /* 0x0000000302227220 */ /* 0x042fe20000410000 */
[----:B------:R-:W-:-:S03]  /*2db0*/  FMUL.FTZ R2, R2, 0.5 ;  /* 0x3f00000002027820 */ /* 0x000fc60000410000 */
[----:B------:R-:W-:-:S04]  /*2dc0*/  FFMA R3, -R34, R34, R3 ;  /* 0x0000002222037223 */ /* 0x000fc80000000103 */
[----:B------:R-:W-:-:S07]  /*2dd0*/  FFMA R34, R3, R2, R34 ;  /* 0x0000000203227223 */ /* 0x000fce0000000022 */
.L_x_3034:
[----:B------:R-:W-:Y:S05]  /*2de0*/  BSYNC.RECONVERGENT B0 ;  /* 0x0000000000007941 */ /* 0x000fea0003800200 */
.L_x_3032:
        /* <DEDUP_REMOVED lines=17> */
.L_x_3036:
[----:B------:R-:W-:Y:S05]  /*2f00*/  BSYNC.RECONVERGENT B3 ;  /* 0x0000000000037941 */ /* 0x000fea0003800200 */
.L_x_3035:
        /* <DEDUP_REMOVED lines=12> */
.L_x_3038:
[----:B------:R-:W-:Y:S05]  /*2fd0*/  BSYNC.RECONVERGENT B3 ;  /* 0x0000000000037941 */ /* 0x000fea0003800200 */
.L_x_3037:
        /* <DEDUP_REMOVED lines=12> */
.L_x_3029:
[----:B------:R-:W-:Y:S05]  /*30a0*/  BSYNC.RECONVERGENT B2 ;  /* 0x0000000000027941 */ /* 0x000fea0003800200 */
.L_x_3028:
        /* <DEDUP_REMOVED lines=18> */
.L_x_3042:
[----:B------:R-:W-:Y:S05]  /*31d0*/  BSYNC.RECONVERGENT B3 ;  /* 0x0000000000037941 */ /* 0x000fea0003800200 */
.L_x_3041:
        /* <DEDUP_REMOVED lines=8> */
.L_x_3044:
[C---:B-1----:R-:W-:Y:S01]  /*3260*/  FMUL.FTZ R34, R2.reuse, R3 ;  /* 0x0000000302227220 */ /* 0x042fe20000410000 */
[----:B------:R-:W-:-:S03]  /*3270*/  FMUL.FTZ R2, R2, 0.5 ;  /* 0x3f00000002027820 */ /* 0x000fc60000410000 */
[----:B------:R-:W-:-:S04]  /*3280*/  FFMA R3, -R34, R34, R3 ;  /* 0x0000002222037223 */ /* 0x000fc80000000103 */
[----:B------:R-:W-:-:S07]  /*3290*/  FFMA R34, R3, R2, R34 ;  /* 0x0000000203227223 */ /* 0x000fce0000000022 */
.L_x_3045:
[----:B------:R-:W-:Y:S05]  /*32a0*/  BSYNC.RECONVERGENT B0 ;  /* 0x0000000000007941 */ /* 0x000fea0003800200 */
.L_x_3043:
        /* <DEDUP_REMOVED lines=17> */
.L_x_3047:
[----:B------:R-:W-:Y:S05]  /*33c0*/  BSYNC.RECONVERGENT B3 ;  /* 0x0000000000037941 */ /* 0x000fea0003800200 */
.L_x_3046:
        /* <DEDUP_REMOVED lines=12> */
.L_x_3049:
[----:B------:R-:W-:Y:S05]  /*3490*/  BSYNC.RECONVERGENT B3 ;  /* 0x0000000000037941 */ /* 0x000fea0003800200 */
.L_x_3048:
        /* <DEDUP_REMOVED lines=12> */
.L_x_3040:
[----:B------:R-:W-:Y:S05]  /*3560*/  BSYNC.RECONVERGENT B2 ;  /* 0x0000000000027941 */ /* 0x000fea0003800200 */
.L_x_3039:
[----:B------:R-:W-:-:S06]  /*3570*/  ULEA UR4, UR5, UR4, 0x2 ;  /* 0x0000000405047291 */ /* 0x000fcc000f8e10ff */
[----:B------:R-:W-:-:S13]  /*3580*/  ISETP.LE.AND P0, PT, R6, UR4, PT ;  /* 0x0000000406007c0c */ /* 0x000fda000bf03270 */
[----:B------:R-:W-:Y:S05]  /*3590*/  @!P0 BRA `(.L_x_3050) ;  /* 0xffffffe400b48947 */ /* 0x000fea000383ffff */
[----:B------:R-:W-:Y:S05]  /*35a0*/  EXIT ;  /* 0x000000000000794d */ /* 0x000fea0003800000 */
        .weak           $__internal_68_$__cuda_sm20_sqrt_rn_f32_slowpath
        .type           $__internal_68_$__cuda_sm20_sqrt_rn_f32_slowpath,@function
        .size           $__internal_68_$__cuda_sm20_sqrt_rn_f32_slowpath,($__internal_69_$__cuda_sm3x_div_rn_noftz_f32_slowpath - $__internal_68_$__cuda_sm20_sqrt_rn_f32_slowpath)
$__internal_68_$__cuda_sm20_sqrt_rn_f32_slowpath:
        /* <DEDUP_REMOVED lines=19> */
.L_x_3051:
[----:B------:R-:W-:-:S04]  /*36e0*/  HFMA2 R29, -RZ, RZ, 0, 0 ;  /* 0x00000000ff1d7431 */ /* 0x000fc800000001ff */
[----:B------:R-:W-:Y:S05]  /*36f0*/  RET.REL.NODEC R28 `(_Z25multi_tensor_apply_kernelI18TensorListMetadataILi5ELb0EEN18transformer_engine17multi_tensor_adam17AdamFunctorMasterIf6__halffiEEJffffffNS3_10adamMode_tEfEEvlPViT_T0_DpT1_) ;  /* 0xffffffc81c407950 */ /* 0x000fea0003c3ffff */
        .weak           $__internal_69_$__cuda_sm3x_div_rn_noftz_f32_slowpath
        .type           $__internal_69_$__cuda_sm3x_div_rn_noftz_f32_slowpath,@function
        .size           $__internal_69_$__cuda_sm3x_div_rn_noftz_f32_slowpath,(.L_x_5937 - $__internal_69_$__cuda_sm3x_div_rn_noftz_f32_slowpath)
$__internal_69_$__cuda_sm3x_div_rn_noftz_f32_slowpath:
        /* <DEDUP_REMOVED lines=34> */
.L_x_3053:
        /* <DEDUP_REMOVED lines=51> */
.L_x_3060:
[----:B------:R-:W-:-:S04]  /*3c50*/  LOP3.LUT R3, R3, 0x80000000, RZ, 0xc0, !PT ;  /* 0x8000000003037812 */ /* 0x000fc800078ec0ff */
[----:B------:R-:W-:Y:S01]  /*3c60*/  LOP3.LUT R3, R3, 0x7f800000, RZ, 0xfc, !PT ;  /* 0x7f80000003037812 */ /* 0x000fe200078efcff */
[----:B------:R-:W-:Y:S06]  /*3c70*/  BRA `(.L_x_3061) ;  /* 0x0000000000047947 */ /* 0x000fec0003800000 */
.L_x_3059:
[----:B------:R-:W-:-:S07]  /*3c80*/  LEA R3, R36, R3, 0x17 ;  /* 0x0000000324037211 */ /* 0x000fce00078eb8ff */
.L_x_3061:
[----:B------:R-:W-:Y:S05]  /*3c90*/  BSYNC.RECONVERGENT B1 ;  /* 0x0000000000017941 */ /* 0x000fea0003800200 */
.L_x_3058:
[----:B------:R-:W-:Y:S05]  /*3ca0*/  BRA `(.L_x_3062) ;  /* 0x0000000000207947 */ /* 0x000fea0003800000 */
.L_x_3057:
[----:B------:R-:W-:-:S04]  /*3cb0*/  LOP3.LUT R38, R38, 0x80000000, R40, 0x48, !PT ;  /* 0x8000000026267812 */ /* 0x000fc800078e4828 */
[----:B------:R-:W-:Y:S01]  /*3cc0*/  LOP3.LUT R3, R38, 0x7f800000, RZ, 0xfc, !PT ;  /* 0x7f80000026037812 */ /* 0x000fe200078efcff */
[----:B------:R-:W-:Y:S06]  /*3cd0*/  BRA `(.L_x_3062) ;  /* 0x0000000000147947 */ /* 0x000fec0003800000 */
.L_x_3056:
[----:B------:R-:W-:Y:S01]  /*3ce0*/  LOP3.LUT R3, R38, 0x80000000, R40, 0x48, !PT ;  /* 0x8000000026037812 */ /* 0x000fe200078e4828 */
[----:B------:R-:W-:Y:S06]  /*3cf0*/  BRA `(.L_x_3062) ;  /* 0x00000000000c7947 */ /* 0x000fec0003800000 */
.L_x_3055:
[----:B------:R-:W0:Y:S01]  /*3d00*/  MUFU.RSQ R3, -QNAN ;  /* 0xffc0000000037908 */ /* 0x000e220000001400 */
[----:B------:R-:W-:Y:S05]  /*3d10*/  BRA `(.L_x_3062) ;  /* 0x0000000000047947 */ /* 0x000fea0003800000 */
.L_x_3054:
[----:B------:R-:W-:-:S07]  /*3d20*/  FADD.FTZ R3, R40, R38 ;  /* 0x0000002628037221 */ /* 0x000fce0000010000 */
.L_x_3062:
[----:B------:R-:W-:Y:S05]  /*3d30*/  BSYNC.RECONVERGENT B0 ;  /* 0x0000000000007941 */ /* 0x000fea0003800200 */
.L_x_3052:
[----:B------:R-:W-:-:S04]  /*3d40*/  HFMA2 R29, -RZ, RZ, 0, 0 ;  /* 0x00000000ff1d7431 */ /* 0x000fc800000001ff */
[----:B0-----:R-:W-:Y:S05]  /*3d50*/  RET.REL.NODEC R28 `(_Z25multi_tensor_apply_kernelI18TensorListMetadataILi5ELb0EEN18transformer_engine17multi_tensor_adam17AdamFunctorMasterIf6__halffiEEJffffffNS3_10adamMode_tEfEEvlPViT_T0_DpT1_) ;  /* 0xffffffc01ca87950 */ /* 0x001fea0003c3ffff */
.L_x_3063:
        /* <DEDUP_REMOVED lines=10> */
.L_x_5937:


//--------------------- .text._Z25multi_tensor_apply_kernelI18TensorListMetadataILi5ELb0EEN18transformer_engine17multi_tensor_adam17AdamFunctorMasterIfffiEEJffffffNS3_10adamMode_tEfEEvlPViT_T0_DpT1_ --------------------------
	.section	.text._Z25multi_tensor_apply_kernelI18TensorListMetadataILi5ELb0EEN18transformer_engine17multi_tensor_adam17AdamFunctorMasterIfffiEEJffffffNS3_10adamMode_tEfEEvlPViT_T0_DpT1_,"ax",@progbits
	.align	128
        .global         _Z25multi_tensor_apply_kernelI18TensorListMetadataILi5ELb0EEN18transformer_engine17multi_tensor_adam17AdamFunctorMasterIfffiEEJffffffNS3_10adamMode_tEfEEvlPViT_T0_DpT1_
        .type           _Z25multi_tensor_apply_kernelI18TensorListMetadataILi5ELb0EEN18transformer_engine17multi_tensor_adam17AdamFunctorMasterIfffiEEJffffffNS3_10adamMode_tEfEEvlPViT_T0_DpT1_,@function
        .size           _Z25multi_tensor_apply_kernelI18TensorListMetadataILi5ELb0EEN18transformer_engine17multi_tensor_adam17AdamFunctorMasterIfffiEEJffffffNS3_10adamMode_tEfEEvlPViT_T0_DpT1_,(.L_x_5939 - _Z25multi_tensor_apply_kernelI18TensorListMetadataILi5ELb0EEN18transformer_engine17multi_tensor_adam17AdamFunctorMasterIfffiEEJffffffNS3_10adamMode_tEfEEvlPViT_T0_DpT1_)
        .other          _Z25multi_tensor_apply_kernelI18TensorListMetadataILi5ELb0EEN18transformer_engine17multi_tensor_adam17AdamFunctorMasterIfffiEEJffffffNS3_10adamMode_tEfEEvlPViT_T0_DpT1_,@"STO_CUDA_ENTRY STV_DEFAULT"
_Z25multi_tensor_apply_kernelI18TensorListMetadataILi5ELb0EEN18transformer_engine17multi_tensor_adam17AdamFunctorMasterIfffiEEJffffffNS3_10adamMode_tEfEEvlPViT_T0_DpT1_:
.text._Z25multi_tensor_apply_kernelI18TensorListMetadataILi5ELb0EEN18transformer_engine17multi_tensor_adam17AdamFunctorMasterIfffiEEJffffffNS3_10adamMode_tEfEEvlPViT_T0_DpT1_:
        /* <DEDUP_REMOVED lines=43> */
.L_x_3109:
[----:B---3--:R-:W-:Y:S01]  /*02b0*/  IADD3 R9, PT, PT, R7, UR4, RZ ;  /* 0x0000000407097c10 */ /* 0x008fe2000fffe0ff */
[----:B0-----:R-:W-:Y:S01]  /*02c0*/  HFMA2 R0, -RZ, RZ, 0, 0 ;  /* 0x00000000ff007431 */ /* 0x001fe200000001ff */
[----:B-12---:R-:W-:Y:S02]  /*02d0*/  MOV R20, RZ ;  /* 0x000000ff00147202 */ /* 0x006fe40000000f00 */
        /* <DEDUP_REMOVED lines=60> */
[----:B------:R-:W-:Y:S01]  /*06a0*/  HFMA2 R34, -RZ, RZ, 0, 0 ;  /* 0x00000000ff227431 */ /* 0x000fe200000001ff */
[----:B------:R-:W-:Y:S01]  /*06b0*/  MOV R14, RZ ;  /* 0x000000ff000e7202 */ /* 0x000fe20000000f00 */
        /* <DEDUP_REMOVED lines=22> */
[----:B-----5:R-:W-:Y:S05]  /*0820*/  CALL.REL.NOINC `($__internal_71_$__cuda_sm3x_div_rn_noftz_f32_slowpath) ;  /* 0x0000002c00907944 */ /* 0x020fea0003c00000 */
[----:B------:R-:W-:-:S07]  /*0830*/  MOV R41, R3 ;  /* 0x0000000300297202 */ /* 0x000fce0000000f00 */
.L_x_3066:
[----:B------:R-:W-:Y:S05]  /*0840*/  BSYNC.RECONVERGENT B2 ;  /* 0x0000000000027941 */ /* 0x000fea0003800200 */
.L_x_3065:
        /* <DEDUP_REMOVED lines=14> */
[----:B-----5:R-:W-:Y:S05]  /*0930*/  CALL.REL.NOINC `($__internal_71_$__cuda_sm3x_div_rn_noftz_f32_slowpath) ;  /* 0x0000002c004c7944 */ /* 0x020fea0003c00000 */
.L_x_3068:
[----:B------:R-:W-:Y:S05]  /*0940*/  BSYNC.RECONVERGENT B2 ;  /* 0x0000000000027941 */ /* 0x000fea0003800200 */
.L_x_3067:
[----:B------:R-:W-:Y:S01]  /*0950*/  IADD3 R29, PT, PT, R3, -0xd000000, RZ ;  /* 0xf3000000031d7810 */ /* 0x000fe20007ffe0ff */
[----:B------:R0:W1:Y:S01]  /*0960*/  MUFU.RSQ R28, R3 ;  /* 0x00000003001c7308 */ /* 0x0000620000001400 */
[----:B------:R-:W-:Y:S02]  /*0970*/  BSSY.RECONVERGENT B0, `(.L_x_3069) ;  /* 0x000000a000007945 */ /* 0x000fe40003800200 */
[----:B------:R-:W-:-:S13]  /*0980*/  ISETP.GT.U32.AND P0, PT, R29, 0x727fffff, PT ;  /* 0x727fffff1d00780c */ /* 0x000fda0003f04070 */
[----:B0-----:R-:W-:Y:S05]  /*0990*/  @!P0 BRA `(.L_x_3070) ;  /* 0x00000000000c8947 */ /* 0x001fea0003800000 */
[----:B-1----:R-:W-:-:S07]  /*09a0*/  MOV R28, 0x9c0 ;  /* 0x000009c0001c7802 */ /* 0x002fce0000000f00 */
[----:B-----5:R-:W-:Y:S05]  /*09b0*/  CALL.REL.NOINC `($__internal_70_$__cuda_sm20_sqrt_rn_f32_slowpath) ;  /* 0x0000002800d87944 */ /* 0x020fea0003c00000 */
[----:B------:R-:W-:Y:S05]  /*09c0*/  BRA `(.L_x_3071) ;  /* 0x0000000000107947 */ /* 0x000fea0003800000 */
.L_x_3070:
[C---:B-1----:R-:W-:Y:S01]  /*09d0*/  FMUL.FTZ R38, R28.reuse, R3 ;  /* 0x000000031c267220 */ /* 0x042fe20000410000 */
[----:B------:R-:W-:-:S03]  /*09e0*/  FMUL.FTZ R28, R28, 0.5 ;  /* 0x3f0000001c1c7820 */ /* 0x000fc60000410000 */
[----:B------:R-:W-:-:S04]  /*09f0*/  FFMA R3, -R38, R38, R3 ;  /* 0x0000002626037223 */ /* 0x000fc80000000103 */
[----:B------:R-:W-:-:S07]  /*0a00*/  FFMA R38, R3, R28, R38 ;  /* 0x0000001c03267223 */ /* 0x000fce0000000026 */
.L_x_3071:
[----:B------:R-:W-:Y:S05]  /*0a10*/  BSYNC.RECONVERGENT B0 ;  /* 0x0000000000007941 */ /* 0x000fea0003800200 */
.L_x_3069:
        /* <DEDUP_REMOVED lines=12> */
[----:B-----5:R-:W-:Y:S05]  /*0ae0*/  CALL.REL.NOINC `($__internal_71_$__cuda_sm3x_div_rn_noftz_f32_slowpath) ;  /* 0x0000002800e07944 */ /* 0x020fea0003c00000 */
[----:B------:R-:W-:-:S07]  /*0af0*/  MOV R35, R3 ;  /* 0x0000000300237202 */ /* 0x000fce0000000f00 */
.L_x_3073:
[----:B------:R-:W-:Y:S05]  /*0b00*/  BSYNC.RECONVERGENT B2 ;  /* 0x0000000000027941 */ /* 0x000fea0003800200 */
.L_x_3072:
        /* <DEDUP_REMOVED lines=21> */
[----:B------:R-:W-:Y:S05]  /*0c60*/  CALL.REL.NOINC `($__internal_71_$__cuda_sm3x_div_rn_noftz_f32_slowpath) ;  /* 0x0000002800807944 */ /* 0x000fea0003c00000 */
[----:B------:R-:W-:-:S07]  /*0c70*/  MOV R34, R3 ;  /* 0x0000000300227202 */ /* 0x000fce0000000f00 */
.L_x_3075:
[----:B------:R-:W-:Y:S05]  /*0c80*/  BSYNC.RECONVERGENT B2 ;  /* 0x0000000000027941 */ /* 0x000fea0003800200 */
.L_x_3074:
        /* <DEDUP_REMOVED lines=14> */
[----:B------:R-:W-:Y:S05]  /*0d70*/  CALL.REL.NOINC `($__internal_71_$__cuda_sm3x_div_rn_noftz_f32_slowpath) ;  /* 0x00000028003c7944 */ /* 0x000fea0003c00000 */
.L_x_3077:
[----:B------:R-:W-:Y:S05]  /*0d80*/  BSYNC.RECONVERGENT B2 ;  /* 0x0000000000027941 */ /* 0x000fea0003800200 */
.L_x_3076:
[----:B------:R-:W-:Y:S01]  /*0d90*/  IADD3 R29, PT, PT, R3, -0xd000000, RZ ;  /* 0xf3000000031d7810 */ /* 0x000fe20007ffe0ff */
[----:B------:R0:W1:Y:S01]  /*0da0*/  MUFU.RSQ R28, R3 ;  /* 0x00000003001c7308 */ /* 0x0000620000001400 */
[----:B------:R-:W-:Y:S02]  /*0db0*/  BSSY.RECONVERGENT B0, `(.L_x_3078) ;  /* 0x000000a000007945 */ /* 0x000fe40003800200 */
[----:B------:R-:W-:-:S13]  /*0dc0*/  ISETP.GT.U32.AND P0, PT, R29, 0x727fffff, PT ;  /* 0x727fffff1d00780c */ /* 0x000fda0003f04070 */
[----:B0-----:R-:W-:Y:S05]  /*0dd0*/  @!P0 BRA `(.L_x_3079) ;  /* 0x00000000000c8947 */ /* 0x001fea0003800000 */
[----:B-1----:R-:W-:-:S07]  /*0de0*/  MOV R28, 0xe00 ;  /* 0x00000e00001c7802 */ /* 0x002fce0000000f00 */
[----:B------:R-:W-:Y:S05]  /*0df0*/  CALL.REL.NOINC `($__internal_70_$__cuda_sm20_sqrt_rn_f32_slowpath) ;  /* 0x0000002400c87944 */ /* 0x000fea0003c00000 */
[----:B------:R-:W-:Y:S05]  /*0e00*/  BRA `(.L_x_3080) ;  /* 0x0000000000107947 */ /* 0x000fea0003800000 */
.L_x_3079:
[C---:B-1----:R-:W-:Y:S01]  /*0e10*/  FMUL.FTZ R38, R28.reuse, R3 ;  /* 0x000000031c267220 */ /* 0x042fe20000410000 */
[----:B------:R-:W-:-:S03]  /*0e20*/  FMUL.FTZ R28, R28, 0.5 ;  /* 0x3f0000001c1c7820 */ /* 0x000fc60000410000 */
[----:B------:R-:W-:-:S04]  /*0e30*/  FFMA R3, -R38, R38, R3 ;  /* 0x0000002626037223 */ /* 0x000fc80000000103 */
[----:B------:R-:W-:-:S07]  /*0e40*/  FFMA R38, R3, R28, R38 ;  /* 0x0000001c03267223 */ /* 0x000fce0000000026 */
.L_x_3080:
[----:B------:R-:W-:Y:S05]  /*0e50*/  BSYNC.RECONVERGENT B0 ;  /* 0x0000000000007941 */ /* 0x000fea0003800200 */
.L_x_3078:
        /* <DEDUP_REMOVED lines=12> */
[----:B------:R-:W-:Y:S05]  /*0f20*/  CALL.REL.NOINC `($__internal_71_$__cuda_sm3x_div_rn_noftz_f32_slowpath) ;  /* 0x0000002400d07944 */ /* 0x000fea0003c00000 */
[----:B------:R-:W-:-:S07]  /*0f30*/  MOV R35, R3 ;  /* 0x0000000300237202 */ /* 0x000fce0000000f00 */
.L_x_3082:
[----:B------:R-:W-:Y:S05]  /*0f40*/  BSYNC.RECONVERGENT B2 ;  /* 0x0000000000027941 */ /* 0x000fea0003800200 */
.L_x_3081:
        /* <DEDUP_REMOVED lines=23> */
.L_x_3084:
[----:B------:R-:W-:Y:S05]  /*10c0*/  BSYNC.RECONVERGENT B2 ;  /* 0x0000000000027941 */ /* 0x000fea0003800200 */
.L_x_3083:
        /* <DEDUP_REMOVED lines=14> */
[----:B------:R-:W-:Y:S05]  /*11b0*/  CALL.REL.NOINC `($__internal_71_$__cuda_sm3x_div_rn_noftz_f32_slowpath) ;  /* 0x00000024002c7944 */ /* 0x000fea0003c00000 */
.L_x_3086:
[----:B------:R-:W-:Y:S05]  /*11c0*/  BSYNC.RECONVERGENT B2 ;  /* 0x0000000000027941 */ /* 0x000fea0003800200 */
.L_x_3085:
        /* <DEDUP_REMOVED lines=8> */
.L_x_3088:
[C---:B-1----:R-:W-:Y:S01]  /*1250*/  FMUL.FTZ R38, R28.reuse, R3 ;  /* 0x000000031c267220 */ /* 0x042fe20000410000 */
[----:B------:R-:W-:-:S03]  /*1260*/  FMUL.FTZ R28, R28, 0.5 ;  /* 0x3f0000001c1c7820 */ /* 0x000fc60000410000 */
[----:B------:R-:W-:-:S04]  /*1270*/  FFMA R3, -R38, R38, R3 ;  /* 0x0000002626037223 */ /* 0x000fc80000000103 */
[----:B------:R-:W-:-:S07]  /*1280*/  FFMA R38, R3, R28, R38 ;  /* 0x0000001c03267223 */ /* 0x000fce0000000026 */
.L_x_3089:
[----:B------:R-:W-:Y:S05]  /*1290*/  BSYNC.RECONVERGENT B0 ;  /* 0x0000000000007941 */ /* 0x000fea0003800200 */
.L_x_3087:
        /* <DEDUP_REMOVED lines=14> */
.L_x_3091:
[----:B------:R-:W-:Y:S05]  /*1380*/  BSYNC.RECONVERGENT B2 ;  /* 0x0000000000027941 */ /* 0x000fea0003800200 */
.L_x_3090:
        /* <DEDUP_REMOVED lines=23> */
.L_x_3093:
[----:B------:R-:W-:Y:S05]  /*1500*/  BSYNC.RECONVERGENT B2 ;  /* 0x0000000000027941 */ /* 0x000fea0003800200 */
.L_x_3092:
        /* <DEDUP_REMOVED lines=15> */
.L_x_3095:
[----:B------:R-:W-:Y:S05]  /*1600*/  BSYNC.RECONVERGENT B2 ;  /* 0x0000000000027941 */ /* 0x000fea0003800200 */
.L_x_3094:
[----:B------:R-:W-:Y:S01]  /*1610*/  IADD3 R19, PT, PT, R3, -0xd000000, RZ ;  /* 0xf300000003137810 */ /* 0x000fe20007ffe0ff */
[----:B------:R0:W1:Y:S01]  /*1620*/  MUFU.RSQ R16, R3 ;  /* 0x0000000300107308 */ /* 0x0000620000001400 */
[----:B------:R-:W-:Y:S02]  /*1630*/  BSSY.RECONVERGENT B0, `(.L_x_3096) ;  /* 0x000000a000007945 */ /* 0x000fe40003800200 */
[----:B------:R-:W-:-:S13]  /*1640*/  ISETP.GT.U32.AND P0, PT, R19, 0x727fffff, PT ;  /* 0x727fffff1300780c */ /* 0x000fda0003f04070 */
[----:B0-----:R-:W-:Y:S05]  /*1650*/  @!P0 BRA `(.L_x_3097) ;  /* 0x00000000000c8947 */ /* 0x001fea0003800000 */
[----:B------:R-:W-:-:S07]  /*1660*/  MOV R28, 0x1680 ;  /* 0x00001680001c7802 */ /* 0x000fce0000000f00 */
[----:B-1----:R-:W-:Y:S05]  /*1670*/  CALL.REL.NOINC `($__internal_70_$__cuda_sm20_sqrt_rn_f32_slowpath) ;  /* 0x0000001c00a87944 */ /* 0x002fea0003c00000 */
[----:B------:R-:W-:Y:S05]  /*1680*/  BRA `(.L_x_3098) ;  /* 0x0000000000107947 */ /* 0x000fea0003800000 */
.L_x_3097:
[C---:B-1----:R-:W-:Y:S01]  /*1690*/  FMUL.FTZ R38, R16.reuse, R3 ;  /* 0x0000000310267220 */ /* 0x042fe20000410000 */
[----:B------:R-:W-:-:S03]  /*16a0*/  FMUL.FTZ R16, R16, 0.5 ;  /* 0x3f00000010107820 */ /* 0x000fc60000410000 */
[----:B------:R-:W-:-:S04]  /*16b0*/  FFMA R3, -R38, R38, R3 ;  /* 0x0000002626037223 */ /* 0x000fc80000000103 */
[----:B------:R-:W-:-:S07]  /*16c0*/  FFMA R38, R3, R16, R38 ;  /* 0x0000001003267223 */ /* 0x000fce0000000026 */
.L_x_3098:
[----:B------:R-:W-:Y:S05]  /*16d0*/  BSYNC.RECONVERGENT B0 ;  /* 0x0000000000007941 */ /* 0x000fea0003800200 */
.L_x_3096:
        /* <DEDUP_REMOVED lines=13> */
.L_x_3100:
[----:B------:R-:W-:Y:S05]  /*17b0*/  BSYNC.RECONVERGENT B2 ;  /* 0x0000000000027941 */ /* 0x000fea0003800200 */
.L_x_3099:
        /* <DEDUP_REMOVED lines=17> */
.L_x_3102:
[----:B------:R-:W-:Y:S05]  /*18d0*/  BSYNC.RECONVERGENT B0 ;  /* 0x0000000000007941 */ /* 0x000fea0003800200 */
.L_x_3101:
        /* <DEDUP_REMOVED lines=13> */
.L_x_3104:
[----:B------:R-:W-:Y:S05]  /*19b0*/  BSYNC.RECONVERGENT B0 ;  /* 0x0000000000007941 */ /* 0x000fea0003800200 */
.L_x_3103:
        /* <DEDUP_REMOVED lines=13> */
.L_x_3106:
[----:B------:R-:W-:Y:S05]  /*1a90*/  BSYNC.RECONVERGENT B0 ;  /* 0x0000000000007941 */ /* 0x000fea0003800200 */
.L_x_3105:
        /* <DEDUP_REMOVED lines=14> */
.L_x_3108:
[----:B------:R-:W-:Y:S05]  /*1b80*/  BSYNC.RECONVERGENT B0 ;  /* 0x0000000000007941 */ /* 0x000fea0003800200 */
.L_x_3107:
[----:B------:R-:W-:-:S06]  /*1b90*/  ULEA UR4, UR5, UR4, 0x2 ;  /* 0x0000000405047291 */ /* 0x000fcc000f8e10ff */
[----:B------:R-:W-:-:S13]  /*1ba0*/  ISETP.LE.AND P0, PT, R6, UR4, PT ;  /* 0x0000000406007c0c */ /* 0x000fda000bf03270 */
[----:B------:R-:W-:Y:S05]  /*1bb0*/  @!P0 BRA `(.L_x_3109) ;  /* 0xffffffe400bc8947 */ /* 0x000fea000383ffff */
[----:B------:R-:W-:Y:S05]  /*1bc0*/  EXIT ;  /* 0x000000000000794d */ /* 0x000fea0003800000 */
.L_x_3064:
[----:B------:R-:W3:Y:S01]  /*1bd0*/  S2R R0, SR_TID.X ;  /* 0x0000000000007919 */ /* 0x000ee20000002100 */
[----:B------:R-:W4:Y:S01]  /*1be0*/  LDCU UR12, c[0x0][0xf14] ;  /* 0x0001e280ff0c77ac */ /* 0x000f220008000800 */
[----:B------:R-:W0:Y:S01]  /*1bf0*/  LDCU UR13, c[0x0][0xf18] ;  /* 0x0001e300ff0d77ac */ /* 0x000e220008000800 */
[----:B------:R-:W0:Y:S01]  /*1c00*/  LDCU UR10, c[0x0][0xf20] ;  /* 0x0001e400ff0a77ac */ /* 0x000e220008000800 */
[----:B------:R-:W-:-:S05]  /*1c10*/  UMOV UR4, URZ ;  /* 0x000000ff00047c82 */ /* 0x000fca0008000000 */
.L_x_3154:
[----:B-123--:R-:W-:Y:S01]  /*1c20*/  IADD3 R21, PT, PT, R0, UR4, RZ ;  /* 0x0000000400157c10 */ /* 0x00efe2000fffe0ff */
[----:B0-----:R-:W-:Y:S01]  /*1c30*/  HFMA2 R14, -RZ, RZ, 0, 0 ;  /* 0x00000000ff0e7431 */ /* 0x001fe200000001ff */
[----:B------:R-:W-:Y:S02]  /*1c40*/  CS2R R30, SRZ ;  /* 0x00000000001e7805 */ /* 0x000fe4000001ff00 */
[C---:B------:R-:W-:Y:S02]  /*1c50*/  ISETP.GE.AND P0, PT, R21.reuse, R6, PT ;  /* 0x000000061500720c */ /* 0x040fe40003f06270 */
[----:B-1----:R-:W-:-:S04]  /*1c60*/  IADD3 R19, PT, PT, R21, UR5, RZ ;  /* 0x0000000515137c10 */ /* 0x002fc8000fffe0ff */
[C---:B------:R-:W-:Y:S02]  /*1c70*/  ISETP.GE.AND P1, PT, R19.reuse, R6, PT ;  /* 0x000000061300720c */ /* 0x040fe40003f26270 */
[----:B------:R-:W-:-:S05]  /*1c80*/  IADD3 R17, PT, PT, R19, UR5, RZ ;  /* 0x0000000513117c10 */ /* 0x000fca000fffe0ff */
[----:B------:R-:W-:Y:S01]  /*1c90*/  @!P0 IADD3 R7, P3, PT, R4, R21, RZ ;  /* 0x0000001504078210 */ /* 0x000fe20007f7e0ff */
[----:B------:R-:W-:Y:S01]  /*1ca0*/  @!P0 IMAD.WIDE R2, R21, 0x4, R26 ;  /* 0x0000000415028825 */ /* 0x000fe200078e021a */
[----:B------:R-:W-:Y:S02]  /*1cb0*/  IADD3 R15, PT, PT, R17, UR5, RZ ;  /* 0x00000005110f7c10 */ /* 0x000fe4000fffe0ff */
[C---:B------:R-:W-:Y:S01]  /*1cc0*/  @!P0 LEA.HI.X.SX32 R10, R21.reuse, R5, 0x1, P3 ;  /* 0x00000005150a8211 */ /* 0x040fe200018f0eff */
[----:B------:R-:W-:Y:S01]  /*1cd0*/  @!P0 IMAD.WIDE R8, R21, 0x4, R22 ;  /* 0x0000000415088825 */ /* 0x000fe200078e0216 */
[----:B------:R-:W-:Y:S01]  /*1ce0*/  @!P0 LEA R28, P3, R7, UR8, 0x2 ;  /* 0x00000008071c8c11 */ /* 0x000fe2000f8610ff */
[----:B--2---:R1:W0:Y:S01]  /*1cf0*/  @!P0 LDG.E R30, desc[UR16][R2.64] ;  /* 0x00000010021e8981 */ /* 0x004222000c1e1900 */
[-C--:B------:R-:W-:Y:S02]  /*1d00*/  ISETP.GE.AND P2, PT, R17, R6.reuse, PT ;  /* 0x000000061100720c */ /* 0x080fe40003f46270 */
[----:B------:R-:W-:Y:S01]  /*1d10*/  @!P0 LEA.HI.X R29, R7, UR9, R10, 0x2, P3 ;  /* 0x00000009071d8c11 */ /* 0x000fe200098f140a */
[----:B------:R2:W3:Y:S01]  /*1d20*/  @!P0 LDG.E R14, desc[UR16][R8.64] ;  /* 0x00000010080e8981 */ /* 0x0004e2000c1e1900 */
[----:B------:R-:W-:-:S02]  /*1d30*/  ISETP.GE.AND P3, PT, R15, R6, PT ;  /* 0x000000060f00720c */ /* 0x000fc40003f66270 */
[----:B------:R-:W-:-:S04]  /*1d40*/  @!P1 IADD3 R7, P4, PT, R4, R19, RZ ;  /* 0x0000001304079210 */ /* 0x000fc80007f9e0ff */
[----:B------:R-:W-:Y:S02]  /*1d50*/  @!P1 LEA.HI.X.SX32 R12, R19, R5, 0x1, P4 ;  /* 0x00000005130c9211 */ /* 0x000fe400020f0eff */
[----:B------:R-:W-:-:S04]  /*1d60*/  @!P1 LEA R10, P4, R7, UR8, 0x2 ;  /* 0x00000008070a9c11 */ /* 0x000fc8000f8810ff */
[----:B------:R-:W-:Y:S02]  /*1d70*/  @!P1 LEA.HI.X R11, R7, UR9, R12, 0x2, P4 ;  /* 0x00000009070b9c11 */ /* 0x000fe4000a0f140c */
[C---:B------:R-:W-:Y:S02]  /*1d80*/  @!P2 IADD3 R7, P5, PT, R4.reuse, R17, RZ ;  /* 0x000000110407a210 */ /* 0x040fe40007fbe0ff */
[----:B-1----:R-:W-:Y:S02]  /*1d90*/  @!P3 IADD3 R3, P4, PT, R4, R15, RZ ;  /* 0x0000000f0403b210 */ /* 0x002fe40007f9e0ff */
[----:B------:R-:W-:Y:S01]  /*1da0*/  @!P2 LEA.HI.X.SX32 R38, R17, R5, 0x1, P5 ;  /* 0x000000051126a211 */ /* 0x000fe200028f0eff */
[----:B------:R-:W-:Y:S01]  /*1db0*/  HFMA2 R18, -RZ, RZ, 0, 0 ;  /* 0x00000000ff127431 */ /* 0x000fe200000001ff */
[----:B--2---:R-:W-:Y:S01]  /*1dc0*/  @!P2 LEA R8, P5, R7, UR8, 0x2 ;  /* 0x000000080708ac11 */ /* 0x004fe2000f8a10ff */
[----:B------:R-:W-:Y:S01]  /*1dd0*/  HFMA2 R16, -RZ, RZ, 0, 0 ;  /* 0x00000000ff107431 */ /* 0x000fe200000001ff */
[----:B------:R-:W-:-:S02]  /*1de0*/  MOV R37, RZ ;  /* 0x000000ff00257202 */ /* 0x000fc40000000f00 */
[----:B------:R-:W-:Y:S02]  /*1df0*/  @!P3 LEA.HI.X.SX32 R36, R15, R5, 0x1, P4 ;  /* 0x000000050f24b211 */ /* 0x000fe400020f0eff */
[----:B------:R-:W-:Y:S02]  /*1e00*/  @!P3 LEA R2, P4, R3, UR8, 0x2 ;  /* 0x000000080302bc11 */ /* 0x000fe4000f8810ff */
[----:B------:R-:W-:Y:S02]  /*1e10*/  @!P2 LEA.HI.X R9, R7, UR9, R38, 0x2, P5 ;  /* 0x000000090709ac11 */ /* 0x000fe4000a8f1426 */
[----:B------:R-:W-:Y:S02]  /*1e20*/  CS2R R38, SRZ ;  /* 0x0000000000267805 */ /* 0x000fe4000001ff00 */
[----:B------:R-:W-:Y:S01]  /*1e30*/  MOV R20, RZ ;  /* 0x000000ff00147202 */ /* 0x000fe20000000f00 */
[----:B------:R-:W-:Y:S01]  /*1e40*/  @!P1 IMAD.WIDE R32, R19, 0x4, R26 ;  /* 0x0000000413209825 */ /* 0x000fe200078e021a */
[----:B------:R-:W-:Y:S01]  /*1e50*/  MOV R7, RZ ;  /* 0x000000ff00077202 */ /* 0x000fe20000000f00 */
[----:B------:R-:W0:Y:S01]  /*1e60*/  @!P0 LDG.E R37, desc[UR16][R28.64] ;  /* 0x000000101c258981 */ /* 0x000e22000c1e1900 */
[----:B------:R-:W-:Y:S01]  /*1e70*/  @!P3 LEA.HI.X R3, R3, UR9, R36, 0x2, P4 ;  /* 0x000000090303bc11 */ /* 0x000fe2000a0f1424 */
[----:B------:R-:W-:-:S02]  /*1e80*/  @!P2 IMAD.WIDE R34, R17, 0x4, R26 ;  /* 0x000000041122a825 */ /* 0x000fc400078e021a */
[----:B------:R1:W2:Y:S02]  /*1e90*/  @!P1 LDG.E R20, desc[UR16][R32.64] ;  /* 0x0000001020149981 */ /* 0x0002a4000c1e1900 */
[----:B------:R-:W-:Y:S02]  /*1ea0*/  @!P3 IMAD.WIDE R12, R15, 0x4, R26 ;  /* 0x000000040f0cb825 */ /* 0x000fe400078e021a */
[----:B------:R5:W4:Y:S02]  /*1eb0*/  @!P2 LDG.E R18, desc[UR16][R34.64] ;  /* 0x000000102212a981 */ /* 0x000b24000c1e1900 */
[----:B------:R-:W-:Y:S02]  /*1ec0*/  HFMA2 R36, -RZ, RZ, 0, 0 ;  /* 0x00000000ff247431 */ /* 0x000fe400000001ff */
[----:B------:R-:W3:Y:S04]  /*1ed0*/  @!P3 LDG.E R16, desc[UR16][R12.64] ;  /* 0x000000100c10b981 */ /* 0x000ee8000c1e1900 */
[----:B------:R-:W2:Y:S04]  /*1ee0*/  @!P1 LDG.E R39, desc[UR16][R10.64] ;  /* 0x000000100a279981 */ /* 0x000ea8000c1e1900 */
[----:B------:R-:W4:Y:S04]  /*1ef0*/  @!P2 LDG.E R7, desc[UR16][R8.64] ;  /* 0x000000100807a981 */ /* 0x000f28000c1e1900 */
[----:B------:R5:W3:Y:S01]  /*1f00*/  @!P3 LDG.E R31, desc[UR16][R2.64] ;  /* 0x00000010021fb981 */ /* 0x000ae2000c1e1900 */
[----:B-1----:R-:W-:Y:S01]  /*1f10*/  @!P2 IMAD.WIDE R32, R17, 0x4, R22 ;  /* 0x000000041120a825 */ /* 0x002fe200078e0216 */
[----:B------:R-:W-:-:S02]  /*1f20*/  CS2R R40, SRZ ;  /* 0x0000000000287805 */ /* 0x000fc4000001ff00 */
[----:B------:R-:W-:Y:S02]  /*1f30*/  MOV R44, RZ ;  /* 0x000000ff002c7202 */ /* 0x000fe40000000f00 */
[----:B------:R-:W-:Y:S01]  /*1f40*/  CS2R R42, SRZ ;  /* 0x00000000002a7805 */ /* 0x000fe2000001ff00 */
[--C-:B-----5:R-:W-:Y:S01]  /*1f50*/  @!P3 IMAD.WIDE R34, R15, 0x4, R22.reuse ;  /* 0x000000040f22b825 */ /* 0x120fe200078e0216 */
[----:B------:R-:W5:Y:S03]  /*1f60*/  @!P2 LDG.E R38, desc[UR16][R32.64] ;  /* 0x000000102026a981 */ /* 0x000f66000c1e1900 */
[----:B------:R-:W-:Y:S01]  /*1f70*/  @!P1 IMAD.WIDE R28, R19, 0x4, R22 ;  /* 0x00000004131c9825 */ /* 0x000fe200078e0216 */
[----:B------:R-:W5:Y:S03]  /*1f80*/  @!P3 LDG.E R36, desc[UR16][R34.64] ;  /* 0x000000102224b981 */ /* 0x000f66000c1e1900 */
[--C-:B------:R-:W-:Y:S01]  /*1f90*/  @!P0 IMAD.WIDE R2, R21, 0x4, R24.reuse ;  /* 0x0000000415028825 */ /* 0x100fe200078e0218 */
[----:B------:R1:W5:Y:S03]  /*1fa0*/  @!P1 LDG.E R40, desc[UR16][R28.64] ;  /* 0x000000101c289981 */ /* 0x000366000c1e1900 */
[--C-:B------:R-:W-:Y:S01]  /*1fb0*/  @!P1 IMAD.WIDE R8, R19, 0x4, R24.reuse ;  /* 0x0000000413089825 */ /* 0x100fe200078e0218 */
[----:B------:R0:W5:Y:S03]  /*1fc0*/  @!P0 LDG.E R44, desc[UR16][R2.64] ;  /* 0x00000010022c8981 */ /* 0x000166000c1e1900 */
[--C-:B------:R-:W-:Y:S01]  /*1fd0*/  @!P2 IMAD.WIDE R10, R17, 0x4, R24.reuse ;  /* 0x00000004110aa825 */ /* 0x100fe200078e0218 */
[----:B------:R-:W5:Y:S01]  /*1fe0*/  @!P1 LDG.E R43, desc[UR16][R8.64] ;  /* 0x00000010082b9981 */ /* 0x000f62000c1e1900 */
[----:B-1----:R-:W1:Y:S02]  /*1ff0*/  LDC R28, c[0x0][0xf08] ;  /* 0x0003c200ff1c7b82 */ /* 0x002e640000000800 */
[----:B------:R-:W-:Y:S01]  /*2000*/  @!P3 IMAD.WIDE R12, R15, 0x4, R24 ;  /* 0x000000040f0cb825 */ /* 0x000fe200078e0218 */
[----:B------:R-:W5:Y:S04]  /*2010*/  @!P2 LDG.E R42, desc[UR16][R10.64] ;  /* 0x000000100a2aa981 */ /* 0x000f68000c1e1900 */
[----:B------:R0:W5:Y:S01]  /*2020*/  @!P3 LDG.E R41, desc[UR16][R12.64] ;  /* 0x000000100c29b981 */ /* 0x000162000c1e1900 */
        /* <DEDUP_REMOVED lines=9> */
[----:B--2---:R-:W-:Y:S01]  /*20c0*/  FFMA R39, R20, UR10, R39 ;  /* 0x0000000a14277c23 */ /* 0x004fe20008000027 */
[----:B----4-:R-:W-:Y:S01]  /*20d0*/  FFMA R7, R18, UR10, R7 ;  /* 0x0000000a12077c23 */ /* 0x010fe20008000007 */
[----:B---3--:R-:W-:Y:S02]  /*20e0*/  FFMA R31, R16, UR10, R31 ;  /* 0x0000000a101f7c23 */ /* 0x008fe4000800001f */
        /* <DEDUP_REMOVED lines=33> */
.L_x_3113:
[----:B------:R-:W-:Y:S05]  /*2300*/  BSYNC.RECONVERGENT B3 ;  /* 0x0000000000037941 */ /* 0x000fea0003800200 */
.L_x_3112:
        /* <DEDUP_REMOVED lines=8> */
.L_x_3115:
[C---:B-1----:R-:W-:Y:S01]  /*2390*/  FMUL.FTZ R38, R2.reuse, R3 ;  /* 0x0000000302267220 */ /* 0x042fe20000410000 */
[----:B------:R-:W-:-:S03]  /*23a0*/  FMUL.FTZ R2, R2, 0.5 ;  /* 0x3f00000002027820 */ /* 0x000fc60000410000 */
[----:B------:R-:W-:-:S04]  /*23b0*/  FFMA R3, -R38, R38, R3 ;  /* 0x0000002626037223 */ /* 0x000fc80000000103 */
[----:B------:R-:W-:-:S07]  /*23c0*/  FFMA R38, R3, R2, R38 ;  /* 0x0000000203267223 */ /* 0x000fce0000000026 */
.L_x_3116:
[----:B------:R-:W-:Y:S05]  /*23d0*/  BSYNC.RECONVERGENT B0 ;  /* 0x0000000000007941 */ /* 0x000fea0003800200 */
.L_x_3114:
        /* <DEDUP_REMOVED lines=17> */
.L_x_3118:
[----:B------:R-:W-:Y:S05]  /*24f0*/  BSYNC.RECONVERGENT B3 ;  /* 0x0000000000037941 */ /* 0x000fea0003800200 */
.L_x_3117:
        /* <DEDUP_REMOVED lines=12> */
.L_x_3120:
[----:B------:R-:W-:Y:S05]  /*25c0*/  BSYNC.RECONVERGENT B3 ;  /* 0x0000000000037941 */ /* 0x000fea0003800200 */
.L_x_3119:
        /* <DEDUP_REMOVED lines=12> */
.L_x_3111:
[----:B------:R-:W-:Y:S05]  /*2690*/  BSYNC.RECONVERGENT B2 ;  /* 0x0000000000027941 */ /* 0x000fea0003800200 */
.L_x_3110:
        /* <DEDUP_REMOVED lines=18> */
.L_x_3124:
[----:B------:R-:W-:Y:S05]  /*27c0*/  BSYNC.RECONVERGENT B3 ;  /* 0x0000000000037941 */ /* 0x000fea0003800200 */
.L_x_3123:
        /* <DEDUP_REMOVED lines=8> */
.L_x_3126:
[C---:B-1----:R-:W-:Y:S01]  /*2850*/  FMUL.FTZ R38, R2.reuse, R3 ;  /* 0x0000000302267220 */ /* 0x042fe20000410000 */
[----:B------:R-:W-:-:S03]  /*2860*/  FMUL.FTZ R2, R2, 0.5 ;  /* 0x3f00000002027820 */ /* 0x000fc60000410000 */
[----:B------:R-:W-:-:S04]  /*2870*/  FFMA R3, -R38, R38, R3 ;  /* 0x0000002626037223 */ /* 0x000fc80000000103 */
[----:B------:R-:W-:-:S07]  /*2880*/  FFMA R38, R3, R2, R38 ;  /* 0x0000000203267223 */ /* 0x000fce0000000026 */
.L_x_3127:
[----:B------:R-:W-:Y:S05]  /*2890*/  BSYNC.RECONVERGENT B0 ;  /* 0x0000000000007941 */ /* 0x000fea0003800200 */
.L_x_3125:
        /* <DEDUP_REMOVED lines=17> */
.L_x_3129:
[----:B------:R-:W-:Y:S05]  /*29b0*/  BSYNC.RECONVERGENT B3 ;  /* 0x0000000000037941 */ /* 0x000fea0003800200 */
.L_x_3128:
        /* <DEDUP_REMOVED lines=12> */
.L_x_3131:
[----:B------:R-:W-:Y:S05]  /*2a80*/  BSYNC.RECONVERGENT B3 ;  /* 0x0000000000037941 */ /* 0x000fea0003800200 */
.L_x_3130:
        /* <DEDUP_REMOVED lines=12> */
.L_x_3122:
[----:B------:R-:W-:Y:S05]  /*2b50*/  BSYNC.RECONVERGENT B2 ;  /* 0x0000000000027941 */ /* 0x000fea0003800200 */
.L_x_3121:
        /* <DEDUP_REMOVED lines=18> */
.L_x_3135:
[----:B------:R-:W-:Y:S05]  /*2c80*/  BSYNC.RECONVERGENT B3 ;  /* 0x0000000000037941 */ /* 0x000fea0003800200 */
.L_x_3134:
        /* <DEDUP_REMOVED lines=8> */
.L_x_3137:
[C---:B-1----:R-:W-:Y:S01]  /*2d10*/  FMUL.FTZ R38, R2.reuse, R3 ;  /* 0x0000000302267220 */ /* 0x042fe20000410000 */
[----:B------:R-:W-:-:S03]  /*2d20*/  FMUL.FTZ R2, R2, 0.5 ;  /* 0x3f00000002027820 */ /* 0x000fc60000410000 */
[----:B------:R-:W-:-:S04]  /*2d30*/  FFMA R3, -R38, R38, R3 ;  /* 0x0000002626037223 */ /* 0x000fc80000000103 */
[----:B------:R-:W-:-:S07]  /*2d40*/  FFMA R38, R3, R2, R38 ;  /* 0x0000000203267223 */ /* 0x000fce0000000026 */
.L_x_3138:
[----:B------:R-:W-:Y:S05]  /*2d50*/  BSYNC.RECONVERGENT B0 ;  /* 0x0000000000007941 */ /* 0x000fea0003800200 */
.L_x_3136:
        /* <DEDUP_REMOVED lines=17> */
.L_x_3140:
[----:B------:R-:W-:Y:S05]  /*2e70*/  BSYNC.RECONVERGENT B3 ;  /* 0x0000000000037941 */ /* 0x000fea0003800200 */
.L_x_3139:
        /* <DEDUP_REMOVED lines=12> */
.L_x_3142:
[----:B------:R-:W-:Y:S05]  /*2f40*/  BSYNC.RECONVERGENT B3 ;  /* 0x0000000000037941 */ /* 0x000fea0003800200 */
.L_x_3141:
        /* <DEDUP_REMOVED lines=12> */
.L_x_3133:
[----:B------:R-:W-:Y:S05]  /*3010*/  BSYNC.RECONVERGENT B2 ;  /* 0x0000000000027941 */ /* 0x000fea0003800200 */
.L_x_3132:
        /* <DEDUP_REMOVED lines=18> */
.L_x_3146:
[----:B------:R-:W-:Y:S05]  /*3140*/  BSYNC.RECONVERGENT B3 ;  /* 0x0000000000037941 */ /* 0x000fea0003800200 */
.L_x_3145:
        /* <DEDUP_REMOVED lines=8> */
.L_x_3148:
[C---:B-1----:R-:W-:Y:S01]  /*31d0*/  FMUL.FTZ R38, R2.reuse, R3 ;  /* 0x0000000302267220 */ /* 0x042fe20000410000 */
[----:B------:R-:W-:-:S03]  /*31e0*/  FMUL.FTZ R2, R2, 0.5 ;  /* 0x3f00000002027820 */ /* 0x000fc60000410000 */
[----:B------:R-:W-:-:S04]  /*31f0*/  FFMA R3, -R38, R38, R3 ;  /* 0x0000002626037223 */ /* 0x000fc80000000103 */
[----:B------:R-:W-:-:S07]  /*3200*/  FFMA R38, R3, R2, R38 ;  /* 0x0000000203267223 */ /* 0x000fce0000000026 */
.L_x_3149:
[----:B------:R-:W-:Y:S05]  /*3210*/  BSYNC.RECONVERGENT B0 ;  /* 0x0000000000007941 */ /* 0x000fea0003800200 */
.L_x_3147:
        /* <DEDUP_REMOVED lines=16> */
[----:B------:R-:W-:-:S07]  /*3320*/  MOV R42, R3 ;  /* 0x00000003002a7202 */ /* 0x000fce0000000f00 */
.L_x_3151:
[----:B------:R-:W-:Y:S05]  /*3330*/  BSYNC.RECONVERGENT B3 ;  /* 0x0000000000037941 */ /* 0x000fea0003800200 */
.L_x_3150:
        /* <DEDUP_REMOVED lines=12> */
.L_x_3153:
[----:B------:R-:W-:Y:S05]  /*3400*/  BSYNC.RECONVERGENT B3 ;  /* 0x0000000000037941 */ /* 0x000fea0003800200 */
.L_x_3152:
        /* <DEDUP_REMOVED lines=12> */
.L_x_3144:
[----:B------:R-:W-:Y:S05]  /*34d0*/  BSYNC.RECONVERGENT B2 ;  /* 0x0000000000027941 */ /* 0x000fea0003800200 */
.L_x_3143:
[----:B------:R-:W-:-:S06]  /*34e0*/  ULEA UR4, UR5, UR4, 0x2 ;  /* 0x0000000405047291 */ /* 0x000fcc000f8e10ff */
[----:B------:R-:W-:-:S13]  /*34f0*/  ISETP.LE.AND P0, PT, R6, UR4, PT ;  /* 0x0000000406007c0c */ /* 0x000fda000bf03270 */
[----:B------:R-:W-:Y:S05]  /*3500*/  @!P0 BRA `(.L_x_3154) ;  /* 0xffffffe400c48947 */ /* 0x000fea000383ffff */
[----:B------:R-:W-:Y:S05]  /*3510*/  EXIT ;  /* 0x000000000000794d */ /* 0x000fea0003800000 */
        .weak           $__internal_70_$__cuda_sm20_sqrt_rn_f32_slowpath
        .type           $__internal_70_$__cuda_sm20_sqrt_rn_f32_slowpath,@function
        .size           $__internal_70_$__cuda_sm20_sqrt_rn_f32_slowpath,($__internal_71_$__cuda_sm3x_div_rn_noftz_f32_slowpath - $__internal_70_$__cuda_sm20_sqrt_rn_f32_slowpath)
$__internal_70_$__cuda_sm20_sqrt_rn_f32_slowpath:
        /* <DEDUP_REMOVED lines=19> */
.L_x_3155:
[----:B------:R-:W-:-:S04]  /*3650*/  HFMA2 R29, -RZ, RZ, 0, 0 ;  /* 0x00000000ff1d7431 */ /* 0x000fc800000001ff */
[----:B------:R-:W-:Y:S05]  /*3660*/  RET.REL.NODEC R28 `(_Z25multi_tensor_apply_kernelI18TensorListMetadataILi5ELb0EEN18transformer_engine17multi_tensor_adam17AdamFunctorMasterIfffiEEJffffffNS3_10adamMode_tEfEEvlPViT_T0_DpT1_) ;  /* 0xffffffc81c647950 */ /* 0x000fea0003c3ffff */
        .weak           $__internal_71_$__cuda_sm3x_div_rn_noftz_f32_slowpath
        .type           $__internal_71_$__cuda_sm3x_div_rn_noftz_f32_slowpath,@function
        .size           $__internal_71_$__cuda_sm3x_div_rn_noftz_f32_slowpath,(.L_x_5939 - $__internal_71_$__cuda_sm3x_div_rn_noftz_f32_slowpath)
$__internal_71_$__cuda_sm3x_div_rn_noftz_f32_slowpath:
        /* <DEDUP_REMOVED lines=34> */
.L_x_3157:
        /* <DEDUP_REMOVED lines=51> */
.L_x_3164:
[----:B------:R-:W-:-:S04]  /*3bc0*/  LOP3.LUT R3, R3, 0x80000000, RZ, 0xc0, !PT ;  /* 0x8000000003037812 */ /* 0x000fc800078ec0ff */
[----:B------:R-:W-:Y:S01]  /*3bd0*/  LOP3.LUT R3, R3, 0x7f800000, RZ, 0xfc, !PT ;  /* 0x7f80000003037812 */ /* 0x000fe200078efcff */
[----:B------:R-:W-:Y:S06]  /*3be0*/  BRA `(.L_x_3165) ;  /* 0x0000000000047947 */ /* 0x000fec0003800000 */
.L_x_3163:
[----:B------:R-:W-:-:S07]  /*3bf0*/  LEA R3, R38, R3, 0x17 ;  /* 0x0000000326037211 */ /* 0x000fce00078eb8ff */
.L_x_3165:
[----:B------:R-:W-:Y:S05]  /*3c00*/  BSYNC.RECONVERGENT B1 ;  /* 0x0000000000017941 */ /* 0x000fea0003800200 */
.L_x_3162:
[----:B------:R-:W-:Y:S05]  /*3c10*/  BRA `(.L_x_3166) ;  /* 0x0000000000207947 */ /* 0x000fea0003800000 */
.L_x_3161:
[----:B------:R-:W-:-:S04]  /*3c20*/  LOP3.LUT R37, R37, 0x80000000, R42, 0x48, !PT ;  /* 0x8000000025257812 */ /* 0x000fc800078e482a */
[----:B------:R-:W-:Y:S01]  /*3c30*/  LOP3.LUT R3, R37, 0x7f800000, RZ, 0xfc, !PT ;  /* 0x7f80000025037812 */ /* 0x000fe200078efcff */
[----:B------:R-:W-:Y:S06]  /*3c40*/  BRA `(.L_x_3166) ;  /* 0x0000000000147947 */ /* 0x000fec0003800000 */
.L_x_3160:
[----:B------:R-:W-:Y:S01]  /*3c50*/  LOP3.LUT R3, R37, 0x80000000, R42, 0x48, !PT ;  /* 0x8000000025037812 */ /* 0x000fe200078e482a */
[----:B------:R-:W-:Y:S06]  /*3c60*/  BRA `(.L_x_3166) ;  /* 0x00000000000c7947 */ /* 0x000fec0003800000 */
.L_x_3159:
[----:B------:R-:W0:Y:S01]  /*3c70*/  MUFU.RSQ R3, -QNAN ;  /* 0xffc0000000037908 */ /* 0x000e220000001400 */
[----:B------:R-:W-:Y:S05]  /*3c80*/  BRA `(.L_x_3166) ;  /* 0x0000000000047947 */ /* 0x000fea0003800000 */
.L_x_3158:
[----:B------:R-:W-:-:S07]  /*3c90*/  FADD.FTZ R3, R42, R37 ;  /* 0x000000252a037221 */ /* 0x000fce0000010000 */
.L_x_3166:
[----:B------:R-:W-:Y:S05]  /*3ca0*/  BSYNC.RECONVERGENT B0 ;  /* 0x0000000000007941 */ /* 0x000fea0003800200 */
.L_x_3156:
[----:B------:R-:W-:-:S04]  /*3cb0*/  HFMA2 R29, -RZ, RZ, 0, 0 ;  /* 0x00000000ff1d7431 */ /* 0x000fc800000001ff */
[----:B0-----:R-:W-:Y:S05]  /*3cc0*/  RET.REL.NODEC R28 `(_Z25multi_tensor_apply_kernelI18TensorListMetadataILi5ELb0EEN18transformer_engine17multi_tensor_adam17AdamFunctorMasterIfffiEEJffffffNS3_10adamMode_tEfEEvlPViT_T0_DpT1_) ;  /* 0xffffffc01ccc7950 */ /* 0x001fea0003c3ffff */
.L_x_3167:
        /* <DEDUP_REMOVED lines=11> */
.L_x_5939:


//--------------------- .text._Z25multi_tensor_apply_kernelI18TensorListMetadataILi4ELb0EEN18transformer_engine17multi_tensor_adam11AdamFunctorI13__nv_bfloat16S5_fiEEJffffffNS3_10adamMode_tEfEEvlPViT_T0_DpT1_ --------------------------
	.section	.text._Z25multi_tensor_apply_kernelI18TensorListMetadataILi4ELb0EEN18transformer_engine17multi_tensor_adam11AdamFunctorI13__nv_bfloat16S5_fiEEJffffffNS3_10adamMode_tEfEEvlPViT_T0_DpT1_,"ax",@progbits
	.align	128
        .global         _Z25multi_tensor_apply_kernelI18TensorListMetadataILi4ELb0EEN18transformer_engine17multi_tensor_adam11AdamFunctorI13__nv_bfloat16S5_fiEEJffffffNS3_10adamMode_tEfEEvlPViT_T0_DpT1_
        .type           _Z25multi_tensor_apply_kernelI18TensorListMetadataILi4ELb0EEN18transformer_engine17multi_tensor_adam11AdamFunctorI13__nv_bfloat16S5_fiEEJffffffNS3_10adamMode_tEfEEvlPViT_T0_DpT1_,@function
        .size           _Z25multi_tensor_apply_kernelI18TensorListMetadataILi4ELb0EEN18transformer_engine17multi_tensor_adam11AdamFunctorI13__nv_bfloat16S5_fiEEJffffffNS3_10adamMode_tEfEEvlPViT_T0_DpT1_,(.L_x_5941 - _Z25multi_tensor_apply_kernelI18TensorListMetadataILi4ELb0EEN18transformer_engine17multi_tensor_adam11AdamFunctorI13__nv_bfloat16S5_fiEEJffffffNS3_10adamMode_tEfEEvlPViT_T0_DpT1_)
        .other          _Z25multi_tensor_apply_kernelI18TensorListMetadataILi4ELb0EEN18transformer_engine17multi_tensor_adam11AdamFunctorI13__nv_bfloat16S5_fiEEJffffffNS3_10adamMode_tEfEEvlPViT_T0_DpT1_,@"STO_CUDA_ENTRY STV_DEFAULT"
_Z25multi_tensor_apply_kernelI18TensorListMetadataILi4ELb0EEN18transformer_engine17multi_tensor_adam11AdamFunctorI13__nv_bfloat16S5_fiEEJffffffNS3_10adamMode_tEfEEvlPViT_T0_DpT1_:
.text._Z25multi_tensor_apply_kernelI18TensorListMetadataILi4ELb0EEN18transformer_engine17multi_tensor_adam11AdamFunctorI13__nv_bfloat16S5_fiEEJffffffNS3_10adamMode_tEfEEvlPViT_T0_DpT1_:
        /* <DEDUP_REMOVED lines=27> */
[----:B-1----:R-:W-:Y:S01]  /*01b0*/  IADD3 R22, P1, PT, R24, UR10, RZ ;  /* 0x0000000a18167c10 */ /* 0x002fe2000ff3e0ff */
[----:B------:R-:W0:Y:S01]  /*01c0*/  LDCU UR5, c[0x0][0x360] ;  /* 0x00006c00ff0577ac */ /* 0x000e220008000800 */
[----:B--2---:R-:W-:Y:S01]  /*01d0*/  LEA R26, P0, R4, UR8, 0x1 ;  /* 0x00000008041a7c11 */ /* 0x004fe2000f8008ff */
[----:B------:R-:W1:Y:S01]  /*01e0*/  LDCU.64 UR14, c[0x0][0x358] ;  /* 0x00006b00ff0e77ac */ /* 0x000e620008000a00 */
[----:B------:R-:W-:-:S02]  /*01f0*/  IADD3.X R23, PT, PT, R0, UR11, RZ, P1, !PT ;  /* 0x0000000b00177c10 */ /* 0x000fc40008ffe4ff */
[----:B---3--:R-:W-:Y:S02]  /*0200*/  IADD3 R24, P2, PT, R24, UR12, RZ ;  /* 0x0000000c18187c10 */ /* 0x008fe4000ff5e0ff */
[----:B------:R-:W-:Y:S02]  /*0210*/  LEA.HI.X R27, R4, UR9, R5, 0x1, P0 ;  /* 0x00000009041b7c11 */ /* 0x000fe400080f0c05 */
[----:B------:R-:W-:Y:S01]  /*0220*/  IADD3.X R25, PT, PT, R0, UR13, RZ, P2, !PT ;  /* 0x0000000d00197c10 */ /* 0x000fe200097fe4ff */
[----:B----4-:R-:W-:Y:S08]  /*0230*/  BRA.U !UP0, `(.L_x_3168) ;  /* 0x0000001908187547 */ /* 0x010ff0000b800000 */
[----:B------:R-:W2:Y:S01]  /*0240*/  S2R R7, SR_TID.X ;  /* 0x0000000000077919 */ /* 0x000ea20000002100 */
[----:B------:R-:W3:Y:S01]  /*0250*/  LDCU UR8, c[0x0][0xefc] ;  /* 0x0001df80ff0877ac */ /* 0x000ee20008000800 */
[----:B------:R-:W4:Y:S01]  /*0260*/  LDCU UR10, c[0x0][0xf00] ;  /* 0x0001e000ff0a77ac */ /* 0x000f220008000800 */
[----:B------:R-:W0:Y:S01]  /*0270*/  LDCU UR12, c[0x0][0xeec] ;  /* 0x0001dd80ff0c77ac */ /* 0x000e220008000800 */
[----:B------:R-:W0:Y:S01]  /*0280*/  LDCU UR9, c[0x0][0xf08] ;  /* 0x0001e100ff0977ac */ /* 0x000e220008000800 */
[----:B------:R-:W-:-:S05]  /*0290*/  UMOV UR4, URZ ;  /* 0x000000ff00047c82 */ /* 0x000fca0008000000 */
.L_x_3205:
[----:B--2---:R-:W-:Y:S01]  /*02a0*/  IADD3 R9, PT, PT, R7, UR4, RZ ;  /* 0x0000000407097c10 */ /* 0x004fe2000fffe0ff */
[----:B------:R-:W-:-:S03]  /*02b0*/  HFMA2 R12, -RZ, RZ, 0, 0 ;  /* 0x00000000ff0c7431 */ /* 0x000fc600000001ff */
[C---:B------:R-:W-:Y:S02]  /*02c0*/  ISETP.GE.AND P2, PT, R9.reuse, R6, PT ;  /* 0x000000060900720c */ /* 0x040fe40003f46270 */
[----:B0-----:R-:W-:-:S04]  /*02d0*/  IADD3 R11, PT, PT, R9, UR5, RZ ;  /* 0x00000005090b7c10 */ /* 0x001fc8000fffe0ff */
[C---:B------:R-:W-:Y:S02]  /*02e0*/  ISETP.GE.AND P1, PT, R11.reuse, R6, PT ;  /* 0x000000060b00720c */ /* 0x040fe40003f26270 */
[----:B------:R-:W-:-:S04]  /*02f0*/  IADD3 R13, PT, PT, R11, UR5, RZ ;  /* 0x000000050b0d7c10 */ /* 0x000fc8000fffe0ff */
[----:B------:R-:W-:Y:S01]  /*0300*/  ISETP.GE.AND P3, PT, R13, R6, PT ;  /* 0x000000060d00720c */ /* 0x000fe20003f66270 */
[----:B------:R-:W-:Y:S01]  /*0310*/  @!P2 IMAD.WIDE R16, R9, 0x4, R22 ;  /* 0x000000040910a825 */ /* 0x000fe200078e0216 */
[----:B------:R-:W-:-:S04]  /*0320*/  @!P2 IADD3 R0, P0, PT, R4, R9, RZ ;  /* 0x000000090400a210 */ /* 0x000fc80007f1e0ff */
[----:B------:R-:W-:Y:S01]  /*0330*/  @!P2 LEA.HI.X.SX32 R3, R9, R5, 0x1, P0 ;  /* 0x000000050903a211 */ /* 0x000fe200000f0eff */
[C---:B------:R-:W-:Y:S01]  /*0340*/  @!P1 IMAD.WIDE R28, R11.reuse, 0x2, R26 ;  /* 0x000000020b1c9825 */ /* 0x040fe200078e021a */
[----:B------:R-:W-:Y:S01]  /*0350*/  @!P1 IADD3 R10, P5, PT, R4, R11, RZ ;  /* 0x0000000b040a9210 */ /* 0x000fe20007fbe0ff */
[----:B-1----:R0:W2:Y:S01]  /*0360*/  @!P2 LDG.E R12, desc[UR14][R16.64] ;  /* 0x0000000e100ca981 */ /* 0x0020a2000c1e1900 */
[C---:B------:R-:W-:Y:S02]  /*0370*/  @!P2 LEA R2, P0, R0.reuse, UR6, 0x1 ;  /* 0x000000060002ac11 */ /* 0x040fe4000f8008ff */
[----:B------:R-:W-:Y:S02]  /*0380*/  @!P1 LEA.HI.X.SX32 R19, R11, R5, 0x1, P5 ;  /* 0x000000050b139211 */ /* 0x000fe400028f0eff */
[----:B------:R-:W-:Y:S02]  /*0390*/  @!P2 LEA.HI.X R3, R0, UR7, R3, 0x1, P0 ;  /* 0x000000070003ac11 */ /* 0x000fe400080f0c03 */
[----:B------:R-:W-:Y:S01]  /*03a0*/  @!P1 LEA R18, P5, R10, UR6, 0x1 ;  /* 0x000000060a129c11 */ /* 0x000fe2000f8a08ff */
[----:B------:R-:W3:Y:S01]  /*03b0*/  @!P1 LDG.E.U16 R0, desc[UR14][R28.64] ;  /* 0x0000000e1c009981 */ /* 0x000ee2000c1e1500 */
[----:B------:R-:W-:-:S02]  /*03c0*/  IADD3 R15, PT, PT, R13, UR5, RZ ;  /* 0x000000050d0f7c10 */ /* 0x000fc4000fffe0ff */
[----:B------:R-:W-:Y:S02]  /*03d0*/  @!P1 LEA.HI.X R19, R10, UR7, R19, 0x1, P5 ;  /* 0x000000070a139c11 */ /* 0x000fe4000a8f0c13 */
[----:B------:R1:W4:Y:S01]  /*03e0*/  @!P2 LDG.E.U16 R10, desc[UR14][R2.64] ;  /* 0x0000000e020aa981 */ /* 0x000322000c1e1500 */
[----:B------:R-:W-:Y:S02]  /*03f0*/  ISETP.GE.AND P0, PT, R15, R6, PT ;  /* 0x000000060f00720c */ /* 0x000fe40003f06270 */
[----:B------:R-:W-:Y:S01]  /*0400*/  @!P3 IADD3 R8, P4, PT, R4, R13, RZ ;  /* 0x0000000d0408b210 */ /* 0x000fe20007f9e0ff */
[----:B------:R-:W2:Y:S03]  /*0410*/  @!P1 LDG.E.U16 R14, desc[UR14][R18.64] ;  /* 0x0000000e120e9981 */ /* 0x000ea6000c1e1500 */
[----:B0-----:R-:W-:Y:S02]  /*0420*/  @!P3 LEA.HI.X.SX32 R17, R13, R5, 0x1, P4 ;  /* 0x000000050d11b211 */ /* 0x001fe400020f0eff */
[----:B------:R-:W-:-:S04]  /*0430*/  @!P3 LEA R44, P4, R8, UR6, 0x1 ;  /* 0x00000006082cbc11 */ /* 0x000fc8000f8808ff */
[----:B------:R-:W-:Y:S02]  /*0440*/  @!P3 LEA.HI.X R45, R8, UR7, R17, 0x1, P4 ;  /* 0x00000007082dbc11 */ /* 0x000fe4000a0f0c11 */
[----:B------:R-:W-:Y:S01]  /*0450*/  @!P0 IADD3 R8, P4, PT, R4, R15, RZ ;  /* 0x0000000f04088210 */ /* 0x000fe20007f9e0ff */
[--C-:B------:R-:W-:Y:S01]  /*0460*/  @!P3 IMAD.WIDE R16, R13, 0x2, R26.reuse ;  /* 0x000000020d10b825 */ /* 0x100fe200078e021a */
[----:B------:R-:W-:Y:S01]  /*0470*/  MOV R43, RZ ;  /* 0x000000ff002b7202 */ /* 0x000fe20000000f00 */
[----:B------:R-:W2:Y:S01]  /*0480*/  @!P3 LDG.E.U16 R44, desc[UR14][R44.64] ;  /* 0x0000000e2c2cb981 */ /* 0x000ea2000c1e1500 */
[----:B------:R-:W-:Y:S02]  /*0490*/  @!P0 LEA.HI.X.SX32 R31, R15, R5, 0x1, P4 ;  /* 0x000000050f1f8211 */ /* 0x000fe400020f0eff */
[----:B------:R-:W-:Y:S01]  /*04a0*/  @!P0 LEA R36, P4, R8, UR6, 0x1 ;  /* 0x0000000608248c11 */ /* 0x000fe2000f8808ff */
[----:B------:R-:W2:Y:S01]  /*04b0*/  @!P3 LDG.E.U16 R16, desc[UR14][R16.64] ;  /* 0x0000000e1010b981 */ /* 0x000ea2000c1e1500 */
[----:B------:R-:W-:-:S02]  /*04c0*/  @!P2 IMAD.WIDE R34, R9, 0x2, R26 ;  /* 0x000000020922a825 */ /* 0x000fc400078e021a */
[----:B------:R-:W-:Y:S02]  /*04d0*/  @!P0 LEA.HI.X R37, R8, UR7, R31, 0x1, P4 ;  /* 0x0000000708258c11 */ /* 0x000fe4000a0f0c1f */
[----:B------:R-:W-:Y:S01]  /*04e0*/  @!P2 IMAD.WIDE R20, R9, 0x4, R24 ;  /* 0x000000040914a825 */ /* 0x000fe200078e0218 */
[----:B------:R-:W-:Y:S01]  /*04f0*/  MOV R8, RZ ;  /* 0x000000ff00087202 */ /* 0x000fe20000000f00 */
[----:B------:R-:W2:Y:S02]  /*0500*/  @!P2 LDG.E.U16 R34, desc[UR14][R34.64] ;  /* 0x0000000e2222a981 */ /* 0x000ea4000c1e1500 */
[C---:B-1----:R-:W-:Y:S02]  /*0510*/  @!P0 IMAD.WIDE R2, R15.reuse, 0x2, R26 ;  /* 0x000000020f028825 */ /* 0x042fe400078e021a */
[----:B------:R-:W2:Y:S02]  /*0520*/  @!P0 LDG.E.U16 R32, desc[UR14][R36.64] ;  /* 0x0000000e24208981 */ /* 0x000ea4000c1e1500 */
[----:B------:R-:W-:-:S02]  /*0530*/  @!P0 IMAD.WIDE R38, R15, 0x4, R22 ;  /* 0x000000040f268825 */ /* 0x000fc400078e0216 */
[----:B------:R0:W2:Y:S04]  /*0540*/  @!P2 LDG.E R43, desc[UR14][R20.64] ;  /* 0x0000000e142ba981 */ /* 0x0000a8000c1e1900 */
[----:B------:R1:W2:Y:S04]  /*0550*/  @!P0 LDG.E.U16 R42, desc[UR14][R2.64] ;  /* 0x0000000e022a8981 */ /* 0x0002a8000c1e1500 */
[----:B------:R-:W5:Y:S01]  /*0560*/  @!P0 LDG.E R8, desc[UR14][R38.64] ;  /* 0x0000000e26088981 */ /* 0x000f62000c1e1900 */
[----:B------:R-:W-:Y:S01]  /*0570*/  @!P3 IMAD.WIDE R28, R13, 0x4, R22 ;  /* 0x000000040d1cb825 */ /* 0x000fe200078e0216 */
[----:B0-----:R-:W-:Y:S01]  /*0580*/  CS2R R20, SRZ ;  /* 0x0000000000147805 */ /* 0x001fe2000001ff00 */
[----:B-1----:R-:W0:Y:S05]  /*0590*/  LDC.64 R2, c[0x0][0xef0] ;  /* 0x0003bc00ff027b82 */ /* 0x002e2a0000000a00 */
[----:B------:R1:W5:Y:S03]  /*05a0*/  @!P3 LDG.E R20, desc[UR14][R28.64] ;  /* 0x0000000e1c14b981 */ /* 0x000366000c1e1900 */
[----:B-1----:R-:W1:Y:S01]  /*05b0*/  LDC R29, c[0x0][0xeec] ;  /* 0x0003bb00ff1d7b82 */ /* 0x002e620000000800 */
[----:B------:R-:W-:-:S02]  /*05c0*/  HFMA2 R33, -RZ, RZ, 0, 0 ;  /* 0x00000000ff217431 */ /* 0x000fc400000001ff */
[C---:B------:R-:W-:Y:S01]  /*05d0*/  @!P1 IMAD.WIDE R18, R11.reuse, 0x4, R24 ;  /* 0x000000040b129825 */ /* 0x040fe200078e0218 */
[----:B------:R-:W-:Y:S02]  /*05e0*/  MOV R45, RZ ;  /* 0x000000ff002d7202 */ /* 0x000fe40000000f00 */
[----:B------:R-:W-:Y:S01]  /*05f0*/  CS2R R30, SRZ ;  /* 0x00000000001e7805 */ /* 0x000fe2000001ff00 */
[----:B------:R-:W-:Y:S02]  /*0600*/  HFMA2 R35, -RZ, RZ, 0, 0 ;  /* 0x00000000ff237431 */ /* 0x000fe400000001ff */
[----:B------:R-:W-:Y:S01]  /*0610*/  @!P1 IMAD.WIDE R40, R11, 0x4, R22 ;  /* 0x000000040b289825 */ /* 0x000fe200078e0216 */
[----:B------:R0:W5:Y:S02]  /*0620*/  @!P1 LDG.E R33, desc[UR14][R18.64] ;  /* 0x0000000e12219981 */ /* 0x000164000c1e1900 */
[----:B0-----:R-:W0:Y:S02]  /*0630*/  MUFU.RCP R28, R3 ;  /* 0x00000003001c7308 */ /* 0x001e240000001000 */
[----:B------:R1:W5:Y:S01]  /*0640*/  @!P1 LDG.E R30, desc[UR14][R40.64] ;  /* 0x0000000e281e9981 */ /* 0x000362000c1e1900 */
[----:B------:R-:W-:Y:S01]  /*0650*/  MOV R18, RZ ;  /* 0x000000ff00127202 */ /* 0x000fe20000000f00 */
[----:B------:R-:W-:-:S02]  /*0660*/  HFMA2 R17, -RZ, RZ, 0, 0 ;  /* 0x00000000ff117431 */ /* 0x000fc400000001ff */
[----:B------:R-:W-:-:S04]  /*0670*/  @!P3 IMAD.WIDE R36, R13, 0x4, R24 ;  /* 0x000000040d24b825 */ /* 0x000fc800078e0218 */
[----:B-1----:R-:W-:Y:S01]  /*0680*/  @!P0 IMAD.WIDE R40, R15, 0x4, R24 ;  /* 0x000000040f288825 */ /* 0x002fe200078e0218 */
[----:B------:R1:W5:Y:S01]  /*0690*/  @!P3 LDG.E R31, desc[UR14][R36.64] ;  /* 0x0000000e241fb981 */ /* 0x000362000c1e1900 */
[----:B------:R-:W-:Y:S03]  /*06a0*/  BSSY.RECONVERGENT B2, `(.L_x_3169) ;  /* 0x0000022000027945 */ /* 0x000fe60003800200 */
[----:B------:R1:W5:Y:S01]  /*06b0*/  @!P0 LDG.E R17, desc[UR14][R40.64] ;  /* 0x0000000e28118981 */ /* 0x000362000c1e1900 */
[----:B----4-:R-:W-:Y:S01]  /*06c0*/  @!P2 SHF.L.U32 R45, R10, 0x10, RZ ;  /* 0x000000100a2da819 */ /* 0x010fe200000006ff */
[----:B------:R-:W-:Y:S01]  /*06d0*/  FADD R10, -R29, 1 ;  /* 0x3f8000001d0a7421 */ /* 0x000fe20000000100 */
[----:B---3--:R-:W-:-:S03]  /*06e0*/  @!P1 SHF.L.U32 R18, R0, 0x10, RZ ;  /* 0x0000001000129819 */ /* 0x008fc600000006ff */
[----:B------:R-:W-:Y:S01]  /*06f0*/  FMUL R19, R10, R45 ;  /* 0x0000002d0a137220 */ /* 0x000fe20000400000 */
[----:B--2---:R-:W-:-:S03]  /*0700*/  @!P1 SHF.L.U32 R35, R14, 0x10, RZ ;  /* 0x000000100e239819 */ /* 0x004fc600000006ff */
[----:B------:R-:W-:Y:S01]  /*0710*/  FFMA R0, R12, R29, R19 ;  /* 0x0000001d0c007223 */ /* 0x000fe20000000013 */
[----:B0-----:R-:W-:-:S03]  /*0720*/  FFMA R29, R28, -R3, 1 ;  /* 0x3f8000001c1d7423 */ /* 0x001fc60000000803 */
[----:B------:R-:W0:Y:S01]  /*0730*/  FCHK P1, R0, R3 ;  /* 0x0000000300007302 */ /* 0x000e220000020000 */
[----:B------:R-:W-:Y:S02]  /*0740*/  HFMA2 R12, -RZ, RZ, 0, 0 ;  /* 0x00000000ff0c7431 */ /* 0x000fe400000001ff */
[----:B------:R-:W-:Y:S01]  /*0750*/  FADD R14, -R2, 1 ;  /* 0x3f800000020e7421 */ /* 0x000fe20000000100 */
[----:B------:R-:W-:-:S03]  /*0760*/  FFMA R29, R28, R29, R28 ;  /* 0x0000001d1c1d7223 */ /* 0x000fc6000000001c */
[----:B------:R-:W-:Y:S01]  /*0770*/  FMUL R28, R14, R45 ;  /* 0x0000002d0e1c7220 */ /* 0x000fe20000400000 */
[----:B-1----:R-:W-:Y:S01]  /*0780*/  FFMA R36, R0, R29, RZ ;  /* 0x0000001d00247223 */ /* 0x002fe200000000ff */
[----:B------:R-:W-:Y:S01]  /*0790*/  @!P3 SHF.L.U32 R12, R16, 0x10, RZ ;  /* 0x00000010100cb819 */ /* 0x000fe200000006ff */
[----:B------:R-:W-:Y:S02]  /*07a0*/  HFMA2 R16, -RZ, RZ, 0, 0 ;  /* 0x00000000ff107431 */ /* 0x000fe400000001ff */
[----:B------:R-:W-:Y:S01]  /*07b0*/  FMUL R28, R28, R45 ;  /* 0x0000002d1c1c7220 */ /* 0x000fe20000400000 */
[----:B------:R-:W-:Y:S01]  /*07c0*/  FFMA R41, R36, -R3, R0 ;  /* 0x8000000324297223 */ /* 0x000fe20000000000 */
[----:B------:R-:W-:Y:S02]  /*07d0*/  MOV R19, RZ ;  /* 0x000000ff00137202 */ /* 0x000fe40000000f00 */
[----:B------:R-:W-:Y:S01]  /*07e0*/  @!P3 SHF.L.U32 R21, R44, 0x10, RZ ;  /* 0x000000102c15b819 */ /* 0x000fe200000006ff */
[----:B------:R-:W-:Y:S01]  /*07f0*/  FFMA R41, R29, R41, R36 ;  /* 0x000000291d297223 */ /* 0x000fe20000000024 */
[----:B------:R-:W-:-:S02]  /*0800*/  @!P0 SHF.L.U32 R19, R32, 0x10, RZ ;  /* 0x0000001020138819 */ /* 0x000fc400000006ff */
[----:B------:R-:W-:Y:S01]  /*0810*/  MOV R32, RZ ;  /* 0x000000ff00207202 */ /* 0x000fe20000000f00 */
[----:B------:R-:W-:Y:S01]  /*0820*/  FFMA R2, R43, R2, R28 ;  /* 0x000000022b027223 */ /* 0x000fe2000000001c */
[----:B------:R-:W-:Y:S02]  /*0830*/  @!P2 SHF.L.U32 R32, R34, 0x10, RZ ;  /* 0x000000102220a819 */ /* 0x000fe400000006ff */
[----:B------:R-:W-:Y:S01]  /*0840*/  @!P0 SHF.L.U32 R16, R42, 0x10, RZ ;  /* 0x000000102a108819 */ /* 0x000fe200000006ff */
[----:B0-----:R-:W-:Y:S06]  /*0850*/  @!P1 BRA `(.L_x_3170) ;  /* 0x0000000000189947 */ /* 0x001fec0003800000 */
[----:B------:R-:W0:Y:S01]  /*0860*/  LDCU UR11, c[0x0][0xef4] ;  /* 0x0001de80ff0b77ac */ /* 0x000e220008000800 */
[----:B------:R-:W-:Y:S02]  /*0870*/  MOV R40, R0 ;  /* 0x0000000000287202 */ /* 0x000fe40000000f00 */
[----:B------:R-:W-:Y:S02]  /*0880*/  MOV R28, 0x8b0 ;  /* 0x000008b0001c7802 */ /* 0x000fe40000000f00 */
[----:B0-----:R-:W-:-:S07]  /*0890*/  MOV R38, UR11 ;  /* 0x0000000b00267c02 */ /* 0x001fce0008000f00 */
[----:B-----5:R-:W-:Y:S05]  /*08a0*/  CALL.REL.NOINC `($__internal_73_$__cuda_sm3x_div_rn_noftz_f32_slowpath) ;  /* 0x0000002c00087944 */ /* 0x020fea0003c00000 */
[----:B------:R-:W-:-:S07]  /*08b0*/  MOV R41, R3 ;  /* 0x0000000300297202 */ /* 0x000fce0000000f00 */
.L_x_3170:
[----:B------:R-:W-:Y:S05]  /*08c0*/  BSYNC.RECONVERGENT B2 ;  /* 0x0000000000027941 */ /* 0x000fea0003800200 */
.L_x_3169:
        /* <DEDUP_REMOVED lines=14> */
[----:B-----5:R-:W-:Y:S05]  /*09b0*/  CALL.REL.NOINC `($__internal_73_$__cuda_sm3x_div_rn_noftz_f32_slowpath) ;  /* 0x0000002800c47944 */ /* 0x020fea0003c00000 */
.L_x_3172:
[----:B------:R-:W-:Y:S05]  /*09c0*/  BSYNC.RECONVERGENT B2 ;  /* 0x0000000000027941 */ /* 0x000fea0003800200 */
.L_x_3171:
[----:B------:R-:W-:Y:S01]  /*09d0*/  IADD3 R29, PT, PT, R3, -0xd000000, RZ ;  /* 0xf3000000031d7810 */ /* 0x000fe20007ffe0ff */
[----:B------:R0:W1:Y:S01]  /*09e0*/  MUFU.RSQ R28, R3 ;  /* 0x00000003001c7308 */ /* 0x0000620000001400 */
[----:B------:R-:W-:Y:S02]  /*09f0*/  BSSY.RECONVERGENT B0, `(.L_x_3173) ;  /* 0x000000a000007945 */ /* 0x000fe40003800200 */
[----:B------:R-:W-:-:S13]  /*0a00*/  ISETP.GT.U32.AND P0, PT, R29, 0x727fffff, PT ;  /* 0x727fffff1d00780c */ /* 0x000fda0003f04070 */
[----:B0-----:R-:W-:Y:S05]  /*0a10*/  @!P0 BRA `(.L_x_3174) ;  /* 0x00000000000c8947 */ /* 0x001fea0003800000 */
[----:B-1----:R-:W-:-:S07]  /*0a20*/  MOV R28, 0xa40 ;  /* 0x00000a40001c7802 */ /* 0x002fce0000000f00 */
[----:B-----5:R-:W-:Y:S05]  /*0a30*/  CALL.REL.NOINC `($__internal_72_$__cuda_sm20_sqrt_rn_f32_slowpath) ;  /* 0x0000002800507944 */ /* 0x020fea0003c00000 */
[----:B------:R-:W-:Y:S05]  /*0a40*/  BRA `(.L_x_3175) ;  /* 0x0000000000107947 */ /* 0x000fea0003800000 */
.L_x_3174:
[C---:B-1----:R-:W-:Y:S01]  /*0a50*/  FMUL.FTZ R34, R28.reuse, R3 ;  /* 0x000000031c227220 */ /* 0x042fe20000410000 */
[----:B------:R-:W-:-:S03]  /*0a60*/  FMUL.FTZ R28, R28, 0.5 ;  /* 0x3f0000001c1c7820 */ /* 0x000fc60000410000 */
[----:B------:R-:W-:-:S04]  /*0a70*/  FFMA R3, -R34, R34, R3 ;  /* 0x0000002222037223 */ /* 0x000fc80000000103 */
[----:B------:R-:W-:-:S07]  /*0a80*/  FFMA R34, R3, R28, R34 ;  /* 0x0000001c03227223 */ /* 0x000fce0000000022 */
.L_x_3175:
[----:B------:R-:W-:Y:S05]  /*0a90*/  BSYNC.RECONVERGENT B0 ;  /* 0x0000000000007941 */ /* 0x000fea0003800200 */
.L_x_3173:
        /* <DEDUP_REMOVED lines=12> */
[----:B-----5:R-:W-:Y:S05]  /*0b60*/  CALL.REL.NOINC `($__internal_73_$__cuda_sm3x_div_rn_noftz_f32_slowpath) ;  /* 0x0000002800587944 */ /* 0x020fea0003c00000 */
[----:B------:R-:W-:-:S07]  /*0b70*/  MOV R37, R3 ;  /* 0x0000000300257202 */ /* 0x000fce0000000f00 */
.L_x_3177:
[----:B------:R-:W-:Y:S05]  /*0b80*/  BSYNC.RECONVERGENT B2 ;  /* 0x0000000000027941 */ /* 0x000fea0003800200 */
.L_x_3176:
[----:B------:R-:W0:Y:S01]  /*0b90*/  LDC.64 R28, c[0x0][0xef0] ;  /* 0x0003bc00ff1c7b82 */ /* 0x000e220000000a00 */
[----:B------:R-:W-:Y:S01]  /*0ba0*/  FMUL R3, R10, R35 ;  /* 0x000000230a037220 */ /* 0x000fe20000400000 */
        /* <DEDUP_REMOVED lines=19> */
[----:B------:R-:W-:Y:S05]  /*0ce0*/  CALL.REL.NOINC `($__internal_73_$__cuda_sm3x_div_rn_noftz_f32_slowpath) ;  /* 0x0000002400f87944 */ /* 0x000fea0003c00000 */
[----:B------:R-:W-:-:S07]  /*0cf0*/  MOV R35, R3 ;  /* 0x0000000300237202 */ /* 0x000fce0000000f00 */
.L_x_3179:
[----:B------:R-:W-:Y:S05]  /*0d00*/  BSYNC.RECONVERGENT B2 ;  /* 0x0000000000027941 */ /* 0x000fea0003800200 */
.L_x_3178:
        /* <DEDUP_REMOVED lines=14> */
[----:B------:R-:W-:Y:S05]  /*0df0*/  CALL.REL.NOINC `($__internal_73_$__cuda_sm3x_div_rn_noftz_f32_slowpath) ;  /* 0x0000002400b47944 */ /* 0x000fea0003c00000 */
.L_x_3181:
[----:B------:R-:W-:Y:S05]  /*0e00*/  BSYNC.RECONVERGENT B2 ;  /* 0x0000000000027941 */ /* 0x000fea0003800200 */
.L_x_3180:
[----:B------:R-:W-:Y:S01]  /*0e10*/  IADD3 R29, PT, PT, R3, -0xd000000, RZ ;  /* 0xf3000000031d7810 */ /* 0x000fe20007ffe0ff */
[----:B------:R0:W1:Y:S01]  /*0e20*/  MUFU.RSQ R28, R3 ;  /* 0x00000003001c7308 */ /* 0x0000620000001400 */
[----:B------:R-:W-:Y:S02]  /*0e30*/  BSSY.RECONVERGENT B0, `(.L_x_3182) ;  /* 0x000000a000007945 */ /* 0x000fe40003800200 */
[----:B------:R-:W-:-:S13]  /*0e40*/  ISETP.GT.U32.AND P0, PT, R29, 0x727fffff, PT ;  /* 0x727fffff1d00780c */ /* 0x000fda0003f04070 */
[----:B0-----:R-:W-:Y:S05]  /*0e50*/  @!P0 BRA `(.L_x_3183) ;  /* 0x00000000000c8947 */ /* 0x001fea0003800000 */
[----:B-1----:R-:W-:-:S07]  /*0e60*/  MOV R28, 0xe80 ;  /* 0x00000e80001c7802 */ /* 0x002fce0000000f00 */
[----:B------:R-:W-:Y:S05]  /*0e70*/  CALL.REL.NOINC `($__internal_72_$__cuda_sm20_sqrt_rn_f32_slowpath) ;  /* 0x0000002400407944 */ /* 0x000fea0003c00000 */
[----:B------:R-:W-:Y:S05]  /*0e80*/  BRA `(.L_x_3184) ;  /* 0x0000000000107947 */ /* 0x000fea0003800000 */
.L_x_3183:
[C---:B-1----:R-:W-:Y:S01]  /*0e90*/  FMUL.FTZ R34, R28.reuse, R3 ;  /* 0x000000031c227220 */ /* 0x042fe20000410000 */
[----:B------:R-:W-:-:S03]  /*0ea0*/  FMUL.FTZ R28, R28, 0.5 ;  /* 0x3f0000001c1c7820 */ /* 0x000fc60000410000 */
[----:B------:R-:W-:-:S04]  /*0eb0*/  FFMA R3, -R34, R34, R3 ;  /* 0x0000002222037223 */ /* 0x000fc80000000103 */
[----:B------:R-:W-:-:S07]  /*0ec0*/  FFMA R34, R3, R28, R34 ;  /* 0x0000001c03227223 */ /* 0x000fce0000000022 */
.L_x_3184:
[----:B------:R-:W-:Y:S05]  /*0ed0*/  BSYNC.RECONVERGENT B0 ;  /* 0x0000000000007941 */ /* 0x000fea0003800200 */
.L_x_3182:
        /* <DEDUP_REMOVED lines=12> */
[----:B------:R-:W-:Y:S05]  /*0fa0*/  CALL.REL.NOINC `($__internal_73_$__cuda_sm3x_div_rn_noftz_f32_slowpath) ;  /* 0x0000002400487944 */ /* 0x000fea0003c00000 */
[----:B------:R-:W-:-:S07]  /*0fb0*/  MOV R37, R3 ;  /* 0x0000000300257202 */ /* 0x000fce0000000f00 */
.L_x_3186:
[----:B------:R-:W-:Y:S05]  /*0fc0*/  BSYNC.RECONVERGENT B2 ;  /* 0x0000000000027941 */ /* 0x000fea0003800200 */
.L_x_3185:
[----:B------:R-:W0:Y:S01]  /*0fd0*/  LDC.64 R28, c[0x0][0xef0] ;  /* 0x0003bc00ff1c7b82 */ /* 0x000e220000000a00 */
[-C--:B------:R-:W-:Y:S01]  /*0fe0*/  FMUL R3, R10, R21.reuse ;  /* 0x000000150a037220 */ /* 0x080fe20000400000 */
[----:B------:R-:W-:Y:S01]  /*0ff0*/  FFMA R37, R18, UR9, R37 ;  /* 0x0000000912257c23 */ /* 0x000fe20008000025 */
[----:B------:R-:W-:Y:S02]  /*1000*/  BSSY.RECONVERGENT B2, `(.L_x_3187) ;  /* 0x0000014000027945 */ /* 0x000fe40003800200 */
[----:B------:R-:W-:Y:S01]  /*1010*/  FFMA R42, R20, UR12, R3 ;  /* 0x0000000c142a7c23 */ /* 0x000fe20008000003 */
[----:B------:R-:W-:Y:S01]  /*1020*/  FMUL R20, R14, R21 ;  /* 0x000000150e147220 */ /* 0x000fe20000400000 */
        /* <DEDUP_REMOVED lines=17> */
.L_x_3188:
[----:B------:R-:W-:Y:S05]  /*1140*/  BSYNC.RECONVERGENT B2 ;  /* 0x0000000000027941 */ /* 0x000fea0003800200 */
.L_x_3187:
        /* <DEDUP_REMOVED lines=15> */
.L_x_3190:
[----:B------:R-:W-:Y:S05]  /*1240*/  BSYNC.RECONVERGENT B2 ;  /* 0x0000000000027941 */ /* 0x000fea0003800200 */
.L_x_3189:
        /* <DEDUP_REMOVED lines=8> */
.L_x_3192:
[C---:B-1----:R-:W-:Y:S01]  /*12d0*/  FMUL.FTZ R34, R28.reuse, R3 ;  /* 0x000000031c227220 */ /* 0x042fe20000410000 */
[----:B------:R-:W-:-:S03]  /*12e0*/  FMUL.FTZ R21, R28, 0.5 ;  /* 0x3f0000001c157820 */ /* 0x000fc60000410000 */
[----:B------:R-:W-:-:S04]  /*12f0*/  FFMA R3, -R34, R34, R3 ;  /* 0x0000002222037223 */ /* 0x000fc80000000103 */
[----:B------:R-:W-:-:S07]  /*1300*/  FFMA R34, R3, R21, R34 ;  /* 0x0000001503227223 */ /* 0x000fce0000000022 */
.L_x_3193:
[----:B------:R-:W-:Y:S05]  /*1310*/  BSYNC.RECONVERGENT B0 ;  /* 0x0000000000007941 */ /* 0x000fea0003800200 */
.L_x_3191:
        /* <DEDUP_REMOVED lines=14> */
.L_x_3195:
[----:B------:R-:W-:Y:S05]  /*1400*/  BSYNC.RECONVERGENT B2 ;  /* 0x0000000000027941 */ /* 0x000fea0003800200 */
.L_x_3194:
        /* <DEDUP_REMOVED lines=23> */
.L_x_3197:
[----:B------:R-:W-:Y:S05]  /*1580*/  BSYNC.RECONVERGENT B2 ;  /* 0x0000000000027941 */ /* 0x000fea0003800200 */
.L_x_3196:
        /* <DEDUP_REMOVED lines=15> */
.L_x_3199:
[----:B------:R-:W-:Y:S05]  /*1680*/  BSYNC.RECONVERGENT B2 ;  /* 0x0000000000027941 */ /* 0x000fea0003800200 */
.L_x_3198:
[----:B------:R-:W-:Y:S01]  /*1690*/  IADD3 R19, PT, PT, R3, -0xd000000, RZ ;  /* 0xf300000003137810 */ /* 0x000fe20007ffe0ff */
[----:B------:R0:W1:Y:S01]  /*16a0*/  MUFU.RSQ R14, R3 ;  /* 0x00000003000e7308 */ /* 0x0000620000001400 */
[----:B------:R-:W-:Y:S02]  /*16b0*/  BSSY.RECONVERGENT B0, `(.L_x_3200) ;  /* 0x000000a000007945 */ /* 0x000fe40003800200 */
[----:B------:R-:W-:-:S13]  /*16c0*/  ISETP.GT.U32.AND P0, PT, R19, 0x727fffff, PT ;  /* 0x727fffff1300780c */ /* 0x000fda0003f04070 */
[----:B0-----:R-:W-:Y:S05]  /*16d0*/  @!P0 BRA `(.L_x_3201) ;  /* 0x00000000000c8947 */ /* 0x001fea0003800000 */
[----:B------:R-:W-:-:S07]  /*16e0*/  MOV R28, 0x1700 ;  /* 0x00001700001c7802 */ /* 0x000fce0000000f00 */
[----:B-1----:R-:W-:Y:S05]  /*16f0*/  CALL.REL.NOINC `($__internal_72_$__cuda_sm20_sqrt_rn_f32_slowpath) ;  /* 0x0000001c00207944 */ /* 0x002fea0003c00000 */
[----:B------:R-:W-:Y:S05]  /*1700*/  BRA `(.L_x_3202) ;  /* 0x0000000000107947 */ /* 0x000fea0003800000 */
.L_x_3201:
[C---:B-1----:R-:W-:Y:S01]  /*1710*/  FMUL.FTZ R34, R14.reuse, R3 ;  /* 0x000000030e227220 */ /* 0x042fe20000410000 */
[----:B------:R-:W-:-:S03]  /*1720*/  FMUL.FTZ R14, R14, 0.5 ;  /* 0x3f0000000e0e7820 */ /* 0x000fc60000410000 */
[----:B------:R-:W-:-:S04]  /*1730*/  FFMA R3, -R34, R34, R3 ;  /* 0x0000002222037223 */ /* 0x000fc80000000103 */
[----:B------:R-:W-:-:S07]  /*1740*/  FFMA R34, R3, R14, R34 ;  /* 0x0000000e03227223 */ /* 0x000fce0000000022 */
.L_x_3202:
[----:B------:R-:W-:Y:S05]  /*1750*/  BSYNC.RECONVERGENT B0 ;  /* 0x0000000000007941 */ /* 0x000fea0003800200 */
.L_x_3200:
        /* <DEDUP_REMOVED lines=13> */
.L_x_3204:
[----:B------:R-:W-:Y:S05]  /*1830*/  BSYNC.RECONVERGENT B2 ;  /* 0x0000000000027941 */ /* 0x000fea0003800200 */
.L_x_3203:
[-C--:B------:R-:W-:Y:S01]  /*1840*/  ISETP.GE.AND P0, PT, R11, R6.reuse, PT ;  /* 0x000000060b00720c */ /* 0x080fe20003f06270 */
[----:B------:R-:W-:Y:S01]  /*1850*/  FFMA R3, R16, UR9, R3 ;  /* 0x0000000910037c23 */ /* 0x000fe20008000003 */
[-C--:B------:R-:W-:Y:S01]  /*1860*/  ISETP.GE.AND P1, PT, R13, R6.reuse, PT ;  /* 0x000000060d00720c */ /* 0x080fe20003f26270 */
[----:B------:R-:W-:Y:S01]  /*1870*/  @!P2 IMAD.WIDE R20, R9, 0x2, R26 ;  /* 0x000000020914a825 */ /* 0x000fe200078e021a */
[----:B------:R-:W-:-:S03]  /*1880*/  ISETP.GE.AND P3, PT, R15, R6, PT ;  /* 0x000000060f00720c */ /* 0x000fc60003f66270 */
[----:B------:R-:W-:Y:S01]  /*1890*/  FFMA R16, -R3, UR10, R16 ;  /* 0x0000000a03107c23 */ /* 0x000fe20008000110 */
[----:B------:R-:W-:Y:S01]  /*18a0*/  @!P2 F2FP.BF16.F32.PACK_AB R32, RZ, R32 ;  /* 0x00000020ff20a23e */ /* 0x000fe200000010ff */
[----:B------:R-:W-:Y:S01]  /*18b0*/  @!P2 IMAD.WIDE R28, R9, 0x4, R22 ;  /* 0x00000004091ca825 */ /* 0x000fe200078e0216 */
[----:B------:R-:W-:-:S03]  /*18c0*/  ULEA UR4, UR5, UR4, 0x2 ;  /* 0x0000000405047291 */ /* 0x000fc6000f8e10ff */
[----:B------:R-:W-:Y:S01]  /*18d0*/  @!P2 STG.E.U16 desc[UR14][R20.64], R32 ;  /* 0x000000201400a986 */ /* 0x000fe2000c10150e */
[----:B------:R-:W-:Y:S01]  /*18e0*/  @!P0 F2FP.BF16.F32.PACK_AB R3, RZ, R18 ;  /* 0x00000012ff03823e */ /* 0x000fe200000010ff */
[----:B------:R-:W-:Y:S01]  /*18f0*/  @!P2 IMAD.WIDE R18, R9, 0x4, R24 ;  /* 0x000000040912a825 */ /* 0x000fe200078e0218 */
[----:B------:R-:W-:Y:S01]  /*1900*/  @!P1 F2FP.BF16.F32.PACK_AB R12, RZ, R12 ;  /* 0x0000000cff0c923e */ /* 0x000fe200000010ff */
[----:B------:R0:W-:Y:S02]  /*1910*/  @!P2 STG.E desc[UR14][R28.64], R0 ;  /* 0x000000001c00a986 */ /* 0x0001e4000c10190e */
[C---:B------:R-:W-:Y:S01]  /*1920*/  @!P0 IMAD.WIDE R34, R11.reuse, 0x2, R26 ;  /* 0x000000020b228825 */ /* 0x040fe200078e021a */
[----:B------:R-:W-:Y:S01]  /*1930*/  PRMT R9, R12, 0x7610, R9 ;  /* 0x000076100c097816 */ /* 0x000fe20000000009 */
[----:B------:R-:W-:Y:S02]  /*1940*/  @!P2 STG.E desc[UR14][R18.64], R2 ;  /* 0x000000021200a986 */ /* 0x000fe4000c10190e */
[----:B------:R-:W-:-:S02]  /*1950*/  @!P0 IMAD.WIDE R36, R11, 0x4, R22 ;  /* 0x000000040b248825 */ /* 0x000fc400078e0216 */
[----:B------:R1:W-:Y:S02]  /*1960*/  @!P0 STG.E.U16 desc[UR14][R34.64], R3 ;  /* 0x0000000322008986 */ /* 0x0003e4000c10150e */
[----:B------:R-:W-:Y:S02]  /*1970*/  @!P0 IMAD.WIDE R38, R11, 0x4, R24 ;  /* 0x000000040b268825 */ /* 0x000fe400078e0218 */
[----:B------:R2:W-:Y:S01]  /*1980*/  @!P0 STG.E desc[UR14][R36.64], R30 ;  /* 0x0000001e24008986 */ /* 0x0005e2000c10190e */
[----:B0-----:R-:W-:Y:S01]  /*1990*/  @!P3 F2FP.BF16.F32.PACK_AB R0, RZ, R16 ;  /* 0x00000010ff00b23e */ /* 0x001fe200000010ff */
[C---:B------:R-:W-:Y:S02]  /*19a0*/  @!P1 IMAD.WIDE R10, R13.reuse, 0x2, R26 ;  /* 0x000000020d0a9825 */ /* 0x040fe400078e021a */
[----:B------:R2:W-:Y:S01]  /*19b0*/  @!P0 STG.E desc[UR14][R38.64], R33 ;  /* 0x0000002126008986 */ /* 0x0005e2000c10190e */
[----:B------:R-:W-:Y:S01]  /*19c0*/  ISETP.LE.AND P0, PT, R6, UR4, PT ;  /* 0x0000000406007c0c */ /* 0x000fe2000bf03270 */
[----:B------:R-:W-:-:S02]  /*19d0*/  @!P1 IMAD.WIDE R20, R13, 0x4, R22 ;  /* 0x000000040d149825 */ /* 0x000fc400078e0216 */
[----:B------:R2:W-:Y:S02]  /*19e0*/  @!P1 STG.E.U16 desc[UR14][R10.64], R9 ;  /* 0x000000090a009986 */ /* 0x0005e4000c10150e */
[----:B-1----:R-:W-:Y:S02]  /*19f0*/  @!P1 IMAD.WIDE R2, R13, 0x4, R24 ;  /* 0x000000040d029825 */ /* 0x002fe400078e0218 */
[----:B------:R2:W-:Y:S02]  /*1a00*/  @!P1 STG.E desc[UR14][R20.64], R42 ;  /* 0x0000002a14009986 */ /* 0x0005e4000c10190e */
[C---:B------:R-:W-:Y:S02]  /*1a10*/  @!P3 IMAD.WIDE R12, R15.reuse, 0x2, R26 ;  /* 0x000000020f0cb825 */ /* 0x040fe400078e021a */
[----:B------:R2:W-:Y:S02]  /*1a20*/  @!P1 STG.E desc[UR14][R2.64], R31 ;  /* 0x0000001f02009986 */ /* 0x0005e4000c10190e */
[----:B------:R-:W-:-:S02]  /*1a30*/  @!P3 IMAD.WIDE R18, R15, 0x4, R22 ;  /* 0x000000040f12b825 */ /* 0x000fc400078e0216 */
[----:B------:R2:W-:Y:S02]  /*1a40*/  @!P3 STG.E.U16 desc[UR14][R12.64], R0 ;  /* 0x000000000c00b986 */ /* 0x0005e4000c10150e */
[----:B------:R-:W-:Y:S02]  /*1a50*/  @!P3 IMAD.WIDE R14, R15, 0x4, R24 ;  /* 0x000000040f0eb825 */ /* 0x000fe400078e0218 */
[----:B------:R2:W-:Y:S04]  /*1a60*/  @!P3 STG.E desc[UR14][R18.64], R8 ;  /* 0x000000081200b986 */ /* 0x0005e8000c10190e */
[----:B------:R2:W-:Y:S01]  /*1a70*/  @!P3 STG.E desc[UR14][R14.64], R17 ;  /* 0x000000110e00b986 */ /* 0x0005e2000c10190e */
[----:B------:R-:W-:Y:S05]  /*1a80*/  @!P0 BRA `(.L_x_3205) ;  /* 0xffffffe800048947 */ /* 0x000fea000383ffff */
[----:B------:R-:W-:Y:S05]  /*1a90*/  EXIT ;  /* 0x000000000000794d */ /* 0x000fea0003800000 */
.L_x_3168:
[----:B------:R-:W2:Y:S01]  /*1aa0*/  S2R R0, SR_TID.X ;  /* 0x0000000000007919 */ /* 0x000ea20000002100 */
[----:B------:R-:W3:Y:S01]  /*1ab0*/  LDCU UR10, c[0x0][0xefc] ;  /* 0x0001df80ff0a77ac */ /* 0x000ee20008000800 */
[----:B------:R-:W4:Y:S01]  /*1ac0*/  LDCU UR11, c[0x0][0xf00] ;  /* 0x0001e000ff0b77ac */ /* 0x000f220008000800 */
[----:B------:R-:W0:Y:S01]  /*1ad0*/  LDCU UR8, c[0x0][0xf08] ;  /* 0x0001e100ff0877ac */ /* 0x000e220008000800 */
[----:B------:R-:W-:-:S05]  /*1ae0*/  UMOV UR4, URZ ;  /* 0x000000ff00047c82 */ /* 0x000fca0008000000 */
.L_x_3250:
[----:B-12---:R-:W-:-:S04]  /*1af0*/  IADD3 R21, PT, PT, R0, UR4, RZ ;  /* 0x0000000400157c10 */ /* 0x006fc8000fffe0ff */
[C---:B------:R-:W-:Y:S02]  /*1b00*/  ISETP.GE.AND P2, PT, R21.reuse, R6, PT ;  /* 0x000000061500720c */ /* 0x040fe40003f46270 */
[----:B0-----:R-:W-:-:S04]  /*1b10*/  IADD3 R19, PT, PT, R21, UR5, RZ ;  /* 0x0000000515137c10 */ /* 0x001fc8000fffe0ff */
[C---:B------:R-:W-:Y:S02]  /*1b20*/  ISETP.GE.AND P1, PT, R19.reuse, R6, PT ;  /* 0x000000061300720c */ /* 0x040fe40003f26270 */
[----:B------:R-:W-:-:S04]  /*1b30*/  IADD3 R17, PT, PT, R19, UR5, RZ ;  /* 0x0000000513117c10 */ /* 0x000fc8000fffe0ff */
[-C--:B------:R-:W-:Y:S01]  /*1b40*/  ISETP.GE.AND P0, PT, R17, R6.reuse, PT ;  /* 0x000000061100720c */ /* 0x080fe20003f06270 */
[--C-:B------:R-:W-:Y:S01]  /*1b50*/  @!P2 IMAD.WIDE R28, R21, 0x2, R26.reuse ;  /* 0x00000002151ca825 */ /* 0x100fe200078e021a */
[----:B---3--:R-:W-:Y:S02]  /*1b60*/  @!P2 IADD3 R2, P3, PT, R4, R21, RZ ;  /* 0x000000150402a210 */ /* 0x008fe40007f7e0ff */
[----:B------:R-:W-:Y:S02]  /*1b70*/  IADD3 R15, PT, PT, R17, UR5, RZ ;  /* 0x00000005110f7c10 */ /* 0x000fe4000fffe0ff */
[----:B------:R-:W-:Y:S01]  /*1b80*/  @!P2 LEA.HI.X.SX32 R3, R21, R5, 0x1, P3 ;  /* 0x000000051503a211 */ /* 0x000fe200018f0eff */
[----:B------:R-:W-:Y:S01]  /*1b90*/  @!P1 IMAD.WIDE R30, R19, 0x2, R26 ;  /* 0x00000002131e9825 */ /* 0x000fe200078e021a */
[C---:B------:R-:W-:Y:S01]  /*1ba0*/  @!P2 LEA R8, P3, R2.reuse, UR6, 0x1 ;  /* 0x000000060208ac11 */ /* 0x040fe2000f8608ff */
[----:B-1----:R0:W2:Y:S03]  /*1bb0*/  @!P2 LDG.E.U16 R18, desc[UR14][R28.64] ;  /* 0x0000000e1c12a981 */ /* 0x0020a6000c1e1500 */
[----:B------:R-:W-:Y:S01]  /*1bc0*/  @!P2 LEA.HI.X R9, R2, UR7, R3, 0x1, P3 ;  /* 0x000000070209ac11 */ /* 0x000fe200098f0c03 */
[----:B------:R-:W-:Y:S01]  /*1bd0*/  @!P0 IMAD.WIDE R32, R17, 0x2, R26 ;  /* 0x0000000211208825 */ /* 0x000fe200078e021a */
[----:B------:R-:W-:Y:S01]  /*1be0*/  ISETP.GE.AND P3, PT, R15, R6, PT ;  /* 0x000000060f00720c */ /* 0x000fe20003f66270 */
[----:B------:R-:W5:Y:S01]  /*1bf0*/  @!P1 LDG.E.U16 R16, desc[UR14][R30.64] ;  /* 0x0000000e1e109981 */ /* 0x000f62000c1e1500 */
[----:B------:R-:W-:-:S02]  /*1c00*/  @!P1 IADD3 R3, P4, PT, R4, R19, RZ ;  /* 0x0000001304039210 */ /* 0x000fc40007f9e0ff */
[----:B------:R-:W-:Y:S01]  /*1c10*/  @!P0 IADD3 R2, P5, PT, R4, R17, RZ ;  /* 0x0000001104028210 */ /* 0x000fe20007fbe0ff */
[----:B------:R1:W3:Y:S01]  /*1c20*/  @!P2 LDG.E.U16 R20, desc[UR14][R8.64] ;  /* 0x0000000e0814a981 */ /* 0x0002e2000c1e1500 */
[-C--:B------:R-:W-:Y:S02]  /*1c30*/  @!P1 LEA.HI.X.SX32 R12, R19, R5.reuse, 0x1, P4 ;  /* 0x00000005130c9211 */ /* 0x080fe400020f0eff */
[----:B------:R-:W-:Y:S02]  /*1c40*/  @!P1 LEA R10, P4, R3, UR6, 0x1 ;  /* 0x00000006030a9c11 */ /* 0x000fe4000f8808ff */
[----:B------:R-:W-:Y:S02]  /*1c50*/  @!P0 LEA.HI.X.SX32 R7, R17, R5, 0x1, P5 ;  /* 0x0000000511078211 */ /* 0x000fe400028f0eff */
[----:B------:R-:W-:Y:S02]  /*1c60*/  @!P1 LEA.HI.X R11, R3, UR7, R12, 0x1, P4 ;  /* 0x00000007030b9c11 */ /* 0x000fe4000a0f0c0c */
[----:B------:R-:W-:-:S02]  /*1c70*/  @!P0 LEA R12, P4, R2, UR6, 0x1 ;  /* 0x00000006020c8c11 */ /* 0x000fc4000f8808ff */
[----:B------:R-:W-:Y:S01]  /*1c80*/  @!P3 IADD3 R3, P5, PT, R4, R15, RZ ;  /* 0x0000000f0403b210 */ /* 0x000fe20007fbe0ff */
[C---:B------:R-:W-:Y:S01]  /*1c90*/  @!P3 IMAD.WIDE R40, R15.reuse, 0x2, R26 ;  /* 0x000000020f28b825 */ /* 0x040fe200078e021a */
[----:B------:R-:W-:Y:S01]  /*1ca0*/  @!P0 LEA.HI.X R13, R2, UR7, R7, 0x1, P4 ;  /* 0x00000007020d8c11 */ /* 0x000fe2000a0f0c07 */
[----:B------:R-:W4:Y:S01]  /*1cb0*/  @!P1 LDG.E.U16 R42, desc[UR14][R10.64] ;  /* 0x0000000e0a2a9981 */ /* 0x000f22000c1e1500 */
[----:B------:R-:W-:Y:S02]  /*1cc0*/  @!P3 LEA.HI.X.SX32 R14, R15, R5, 0x1, P5 ;  /* 0x000000050f0eb211 */ /* 0x000fe400028f0eff */
[C---:B------:R-:W-:Y:S01]  /*1cd0*/  @!P3 LEA R2, P4, R3.reuse, UR6, 0x1 ;  /* 0x000000060302bc11 */ /* 0x040fe2000f8808ff */
[----:B------:R-:W4:Y:S03]  /*1ce0*/  @!P0 LDG.E.U16 R43, desc[UR14][R12.64] ;  /* 0x0000000e0c2b8981 */ /* 0x000f26000c1e1500 */
[----:B------:R-:W-:Y:S01]  /*1cf0*/  @!P3 LEA.HI.X R3, R3, UR7, R14, 0x1, P4 ;  /* 0x000000070303bc11 */ /* 0x000fe2000a0f0c0e */
[----:B------:R-:W4:Y:S04]  /*1d00*/  @!P3 LDG.E.U16 R39, desc[UR14][R40.64] ;  /* 0x0000000e2827b981 */ /* 0x000f28000c1e1500 */
[----:B------:R1:W4:Y:S01]  /*1d10*/  @!P0 LDG.E.U16 R14, desc[UR14][R32.64] ;  /* 0x0000000e200e8981 */ /* 0x000322000c1e1500 */
[----:B------:R-:W-:-:S03]  /*1d20*/  HFMA2 R7, -RZ, RZ, 0, 0 ;  /* 0x00000000ff077431 */ /* 0x000fc600000001ff */
[----:B------:R1:W4:Y:S01]  /*1d30*/  @!P3 LDG.E.U16 R38, desc[UR14][R2.64] ;  /* 0x0000000e0226b981 */ /* 0x000322000c1e1500 */
[----:B------:R-:W-:Y:S02]  /*1d40*/  CS2R R36, SRZ ;  /* 0x0000000000247805 */ /* 0x000fe4000001ff00 */
[----:B0-----:R-:W-:Y:S01]  /*1d50*/  CS2R R28, SRZ ;  /* 0x00000000001c7805 */ /* 0x001fe2000001ff00 */
[----:B-1----:R-:W-:-:S04]  /*1d60*/  @!P2 IMAD.WIDE R8, R21, 0x4, R22 ;  /* 0x000000041508a825 */ /* 0x002fc800078e0216 */
[--C-:B------:R-:W-:Y:S01]  /*1d70*/  @!P1 IMAD.WIDE R30, R19, 0x4, R22.reuse ;  /* 0x00000004131e9825 */ /* 0x100fe200078e0216 */
[----:B------:R-:W4:Y:S03]  /*1d80*/  @!P2 LDG.E R37, desc[UR14][R8.64] ;  /* 0x0000000e0825a981 */ /* 0x000f26000c1e1900 */
[--C-:B------:R-:W-:Y:S01]  /*1d90*/  @!P0 IMAD.WIDE R32, R17, 0x4, R22.reuse ;  /* 0x0000000411208825 */ /* 0x100fe200078e0216 */
[----:B------:R0:W4:Y:S03]  /*1da0*/  @!P1 LDG.E R29, desc[UR14][R30.64] ;  /* 0x0000000e1e1d9981 */ /* 0x000126000c1e1900 */
[----:B------:R-:W-:Y:S01]  /*1db0*/  @!P3 IMAD.WIDE R34, R15, 0x4, R22 ;  /* 0x000000040f22b825 */ /* 0x000fe200078e0216 */
[----:B------:R1:W4:Y:S01]  /*1dc0*/  @!P0 LDG.E R28, desc[UR14][R32.64] ;  /* 0x0000000e201c8981 */ /* 0x000322000c1e1900 */
[----:B------:R-:W-:-:S03]  /*1dd0*/  CS2R R44, SRZ ;  /* 0x00000000002c7805 */ /* 0x000fc6000001ff00 */
[----:B------:R-:W4:Y:S01]  /*1de0*/  @!P3 LDG.E R7, desc[UR14][R34.64] ;  /* 0x0000000e2207b981 */ /* 0x000f22000c1e1900 */
[----:B------:R-:W-:Y:S01]  /*1df0*/  CS2R R40, SRZ ;  /* 0x0000000000287805 */ /* 0x000fe2000001ff00 */
[--C-:B------:R-:W-:Y:S01]  /*1e00*/  @!P2 IMAD.WIDE R2, R21, 0x4, R24.reuse ;  /* 0x000000041502a825 */ /* 0x100fe200078e0218 */
[----:B0-----:R-:W0:Y:S03]  /*1e10*/  LDC R31, c[0x0][0xef0] ;  /* 0x0003bc00ff1f7b82 */ /* 0x001e260000000800 */
[--C-:B------:R-:W-:Y:S01]  /*1e20*/  @!P1 IMAD.WIDE R8, R19, 0x4, R24.reuse ;  /* 0x0000000413089825 */ /* 0x100fe200078e0218 */
[----:B------:R-:W4:Y:S03]  /*1e30*/  @!P2 LDG.E R44, desc[UR14][R2.64] ;  /* 0x0000000e022ca981 */ /* 0x000f26000c1e1900 */
[--C-:B------:R-:W-:Y:S01]  /*1e40*/  @!P0 IMAD.WIDE R10, R17, 0x4, R24.reuse ;  /* 0x00000004110a8825 */ /* 0x100fe200078e0218 */
[----:B------:R-:W4:Y:S01]  /*1e50*/  @!P1 LDG.E R41, desc[UR14][R8.64] ;  /* 0x0000000e08299981 */ /* 0x000f22000c1e1900 */
[----:B-1----:R-:W1:Y:S02]  /*1e60*/  LDC R32, c[0x0][0xeec] ;  /* 0x0003bb00ff207b82 */ /* 0x002e640000000800 */
[----:B------:R-:W-:Y:S01]  /*1e70*/  @!P3 IMAD.WIDE R12, R15, 0x4, R24 ;  /* 0x000000040f0cb825 */ /* 0x000fe200078e0218 */
[----:B------:R0:W4:Y:S04]  /*1e80*/  @!P0 LDG.E R40, desc[UR14][R10.64] ;  /* 0x0000000e0a288981 */ /* 0x000128000c1e1900 */
[----:B------:R4:W4:Y:S01]  /*1e90*/  @!P3 LDG.E R36, desc[UR14][R12.64] ;  /* 0x0000000e0c24b981 */ /* 0x000922000c1e1900 */
[----:B------:R-:W-:Y:S01]  /*1ea0*/  MOV R33, RZ ;  /* 0x000000ff00217202 */ /* 0x000fe20000000f00 */
[----:B------:R-:W-:-:S02]  /*1eb0*/  HFMA2 R30, -RZ, RZ, 0, 0 ;  /* 0x00000000ff1e7431 */ /* 0x000fc400000001ff */
[----:B0-----:R-:W-:Y:S01]  /*1ec0*/  HFMA2 R11, -RZ, RZ, 0, 0 ;  /* 0x00000000ff0b7431 */ /* 0x001fe200000001ff */
[----:B------:R-:W-:Y:S01]  /*1ed0*/  MOV R35, RZ ;  /* 0x000000ff00237202 */ /* 0x000fe20000000f00 */
[----:B------:R-:W-:Y:S01]  /*1ee0*/  FADD R34, -R31, 1 ;  /* 0x3f8000001f227421 */ /* 0x000fe20000000100 */
[----:B-1----:R-:W-:Y:S01]  /*1ef0*/  FADD R8, -R32, 1 ;  /* 0x3f80000020087421 */ /* 0x002fe20000000100 */
[----:B------:R-:W-:Y:S01]  /*1f00*/  BSSY.RECONVERGENT B2, `(.L_x_3206) ;  /* 0x000006b000027945 */ /* 0x000fe20003800200 */
[----:B--2---:R-:W-:Y:S02]  /*1f10*/  @!P2 SHF.L.U32 R30, R18, 0x10, RZ ;  /* 0x00000010121ea819 */ /* 0x004fe400000006ff */
[----:B------:R-:W-:Y:S02]  /*1f20*/  MOV R18, RZ ;  /* 0x000000ff00127202 */ /* 0x000fe40000000f00 */
[----:B---3--:R-:W-:Y:S01]  /*1f30*/  @!P2 SHF.L.U32 R33, R20, 0x10, RZ ;  /* 0x000000101421a819 */ /* 0x008fe200000006ff */
[----:B------:R-:W-:Y:S01]  /*1f40*/  HFMA2 R20, -RZ, RZ, 0, 0 ;  /* 0x00000000ff147431 */ /* 0x000fe200000001ff */
[----:B-----5:R-:W-:-:S02]  /*1f50*/  @!P1 SHF.L.U32 R20, R16, 0x10, RZ ;  /* 0x0000001010149819 */ /* 0x020fc400000006ff */
[----:B------:R-:W-:Y:S02]  /*1f60*/  MOV R16, RZ ;  /* 0x000000ff00107202 */ /* 0x000fe40000000f00 */
[----:B----4-:R-:W-:Y:S02]  /*1f70*/  @!P1 SHF.L.U32 R35, R42, 0x10, RZ ;  /* 0x000000102a239819 */ /* 0x010fe400000006ff */
[----:B------:R-:W-:Y:S02]  /*1f80*/  @!P0 SHF.L.U32 R45, R43, 0x10, RZ ;  /* 0x000000102b2d8819 */ /* 0x000fe400000006ff */
[----:B------:R-:W-:Y:S02]  /*1f90*/  @!P3 SHF.L.U32 R16, R39, 0x10, RZ ;  /* 0x000000102710b819 */ /* 0x000fe400000006ff */
[----:B------:R-:W-:Y:S02]  /*1fa0*/  @!P0 SHF.L.U32 R18, R14, 0x10, RZ ;  /* 0x000000100e128819 */ /* 0x000fe400000006ff */
[----:B------:R-:W-:Y:S01]  /*1fb0*/  @!P3 SHF.L.U32 R11, R38, 0x10, RZ ;  /* 0x00000010260bb819 */ /* 0x000fe200000006ff */
[----:B------:R-:W-:Y:S01]  /*1fc0*/  FFMA R2, R30, UR8, R33 ;  /* 0x000000081e027c23 */ /* 0x000fe20008000021 */
[----:B------:R-:W-:Y:S01]  /*1fd0*/  FFMA R3, R20, UR8, R35 ;  /* 0x0000000814037c23 */ /* 0x000fe20008000023 */
[----:B------:R-:W-:-:S02]  /*1fe0*/  FFMA R9, R18, UR8, R45 ;  /* 0x0000000812097c23 */ /* 0x000fc4000800002d */
[----:B------:R-:W-:Y:S01]  /*1ff0*/  FFMA R11, R16, UR8, R11 ;  /* 0x00000008100b7c23 */ /* 0x000fe2000800000b */
[----:B------:R-:W-:Y:S01]  /*2000*/  ISETP.GE.AND P0, PT, R21, R6, PT ;  /* 0x000000061500720c */ /* 0x000fe20003f06270 */
[CC--:B------:R-:W-:Y:S01]  /*2010*/  FMUL R14, R8.reuse, R2.reuse ;  /* 0x00000002080e7220 */ /* 0x0c0fe20000400000 */
[C---:B------:R-:W-:Y:S01]  /*2020*/  FMUL R12, R8.reuse, R3 ;  /* 0x00000003080c7220 */ /* 0x040fe20000400000 */
[C---:B------:R-:W-:Y:S01]  /*2030*/  FMUL R33, R8.reuse, R9 ;  /* 0x0000000908217220 */ /* 0x040fe20000400000 */
[----:B------:R-:W-:Y:S01]  /*2040*/  FMUL R8, R8, R11 ;  /* 0x0000000b08087220 */ /* 0x000fe20000400000 */
[----:B------:R-:W-:Y:S01]  /*2050*/  FMUL R13, R34, R2 ;  /* 0x00000002220d7220 */ /* 0x000fe20000400000 */
[-C--:B------:R-:W-:Y:S01]  /*2060*/  FFMA R14, R37, R32.reuse, R14 ;  /* 0x00000020250e7223 */ /* 0x080fe2000000000e */
[-C--:B------:R-:W-:Y:S02]  /*2070*/  FFMA R12, R29, R32.reuse, R12 ;  /* 0x000000201d0c7223 */ /* 0x080fe4000000000c */
[----:B------:R-:W-:Y:S01]  /*2080*/  FMUL R13, R2, R13 ;  /* 0x0000000d020d7220 */ /* 0x000fe20000400000 */
[-C--:B------:R-:W-:Y:S01]  /*2090*/  FFMA R10, R28, R32.reuse, R33 ;  /* 0x000000201c0a7223 */ /* 0x080fe20000000021 */
[C---:B------:R-:W-:Y:S01]  /*20a0*/  FMUL R28, R34.reuse, R3 ;  /* 0x00000003221c7220 */ /* 0x040fe20000400000 */
[C---:B------:R-:W-:Y:S01]  /*20b0*/  FMUL R2, R34.reuse, R9 ;  /* 0x0000000922027220 */ /* 0x040fe20000400000 */
[----:B------:R-:W-:Y:S01]  /*20c0*/  FFMA R8, R7, R32, R8 ;  /* 0x0000002007087223 */ /* 0x000fe20000000008 */
[----:B------:R-:W-:Y:S01]  /*20d0*/  FMUL R32, R34, R11 ;  /* 0x0000000b22207220 */ /* 0x000fe20000400000 */
[----:B------:R-:W-:Y:S01]  /*20e0*/  FMUL R28, R3, R28 ;  /* 0x0000001c031c7220 */ /* 0x000fe20000400000 */
[----:B------:R-:W-:-:S02]  /*20f0*/  FMUL R9, R9, R2 ;  /* 0x0000000209097220 */ /* 0x000fc40000400000 */
[----:B------:R-:W-:Y:S01]  /*2100*/  FMUL R7, R11, R32 ;  /* 0x000000200b077220 */ /* 0x000fe20000400000 */
        /* <DEDUP_REMOVED lines=20> */
.L_x_3209:
[----:B------:R-:W-:Y:S05]  /*2250*/  BSYNC.RECONVERGENT B3 ;  /* 0x0000000000037941 */ /* 0x000fea0003800200 */
.L_x_3208:
        /* <DEDUP_REMOVED lines=8> */
.L_x_3211:
[C---:B-1----:R-:W-:Y:S01]  /*22e0*/  FMUL.FTZ R34, R2.reuse, R3 ;  /* 0x0000000302227220 */ /* 0x042fe20000410000 */
[----:B------:R-:W-:-:S03]  /*22f0*/  FMUL.FTZ R2, R2, 0.5 ;  /* 0x3f00000002027820 */ /* 0x000fc60000410000 */
[----:B------:R-:W-:-:S04]  /*2300*/  FFMA R3, -R34, R34, R3 ;  /* 0x0000002222037223 */ /* 0x000fc80000000103 */
[----:B------:R-:W-:-:S07]  /*2310*/  FFMA R34, R3, R2, R34 ;  /* 0x0000000203227223 */ /* 0x000fce0000000022 */
.L_x_3212:
[----:B------:R-:W-:Y:S05]  /*2320*/  BSYNC.RECONVERGENT B0 ;  /* 0x0000000000007941 */ /* 0x000fea0003800200 */
.L_x_3210:
        /* <DEDUP_REMOVED lines=17> */
.L_x_3214:
[----:B------:R-:W-:Y:S05]  /*2440*/  BSYNC.RECONVERGENT B3 ;  /* 0x0000000000037941 */ /* 0x000fea0003800200 */
.L_x_3213:
        /* <DEDUP_REMOVED lines=12> */
.L_x_3216:
[----:B------:R-:W-:Y:S05]  /*2510*/  BSYNC.RECONVERGENT B3 ;  /* 0x0000000000037941 */ /* 0x000fea0003800200 */
.L_x_3215:
[----:B------:R-:W-:Y:S01]  /*2520*/  FFMA R3, -R3, UR11, R30 ;  /* 0x0000000b03037c23 */ /* 0x000fe2000800011e */
[----:B------:R-:W-:-:S04]  /*2530*/  IMAD.WIDE R28, R21, 0x2, R26 ;  /* 0x00000002151c7825 */ /* 0x000fc800078e021a */
[----:B------:R-:W-:Y:S01]  /*2540*/  F2FP.BF16.F32.PACK_AB R3, RZ, R3 ;  /* 0x00000003ff03723e */ /* 0x000fe200000010ff */
[----:B------:R-:W-:-:S03]  /*2550*/  IMAD.WIDE R30, R21, 0x4, R24 ;  /* 0x00000004151e7825 */ /* 0x000fc600078e0218 */
[----:B------:R-:W-:Y:S01]  /*2560*/  PRMT R32, R3, 0x7610, R32 ;  /* 0x0000761003207816 */ /* 0x000fe20000000020 */
[----:B------:R-:W-:-:S04]  /*2570*/  IMAD.WIDE R2, R21, 0x4, R22 ;  /* 0x0000000415027825 */ /* 0x000fc800078e0216 */
[----:B------:R0:W-:Y:S04]  /*2580*/  STG.E.U16 desc[UR14][R28.64], R32 ;  /* 0x000000201c007986 */ /* 0x0001e8000c10150e */
[----:B------:R0:W-:Y:S04]  /*2590*/  STG.E desc[UR14][R2.64], R14 ;  /* 0x0000000e02007986 */ /* 0x0001e8000c10190e */
[----:B------:R0:W-:Y:S02]  /*25a0*/  STG.E desc[UR14][R30.64], R13 ;  /* 0x0000000d1e007986 */ /* 0x0001e4000c10190e */
.L_x_3207:
[----:B------:R-:W-:Y:S05]  /*25b0*/  BSYNC.RECONVERGENT B2 ;  /* 0x0000000000027941 */ /* 0x000fea0003800200 */
.L_x_3206:
        /* <DEDUP_REMOVED lines=18> */
.L_x_3220:
[----:B------:R-:W-:Y:S05]  /*26e0*/  BSYNC.RECONVERGENT B3 ;  /* 0x0000000000037941 */ /* 0x000fea0003800200 */
.L_x_3219:
        /* <DEDUP_REMOVED lines=8> */
.L_x_3222:
[C---:B-1----:R-:W-:Y:S01]  /*2770*/  FMUL.FTZ R34, R2.reuse, R3 ;  /* 0x0000000302227220 */ /* 0x042fe20000410000 */
[----:B------:R-:W-:-:S03]  /*2780*/  FMUL.FTZ R2, R2, 0.5 ;  /* 0x3f00000002027820 */ /* 0x000fc60000410000 */
[----:B------:R-:W-:-:S04]  /*2790*/  FFMA R3, -R34, R34, R3 ;  /* 0x0000002222037223 */ /* 0x000fc80000000103 */
[----:B------:R-:W-:-:S07]  /*27a0*/  FFMA R34, R3, R2, R34 ;  /* 0x0000000203227223 */ /* 0x000fce0000000022 */
.L_x_3223:
[----:B------:R-:W-:Y:S05]  /*27b0*/  BSYNC.RECONVERGENT B0 ;  /* 0x0000000000007941 */ /* 0x000fea0003800200 */
.L_x_3221:
        /* <DEDUP_REMOVED lines=17> */
.L_x_3225:
[----:B------:R-:W-:Y:S05]  /*28d0*/  BSYNC.RECONVERGENT B3 ;  /* 0x0000000000037941 */ /* 0x000fea0003800200 */
.L_x_3224:
        /* <DEDUP_REMOVED lines=12> */
.L_x_3227:
[----:B------:R-:W-:Y:S05]  /*29a0*/  BSYNC.RECONVERGENT B3 ;  /* 0x0000000000037941 */ /* 0x000fea0003800200 */
.L_x_3226:
[----:B------:R-:W-:Y:S01]  /*29b0*/  FFMA R3, -R3, UR11, R20 ;  /* 0x0000000b03037c23 */ /* 0x000fe20008000114 */
[----:B------:R-:W-:-:S04]  /*29c0*/  IMAD.WIDE R20, R19, 0x4, R22 ;  /* 0x0000000413147825 */ /* 0x000fc800078e0216 */
[----:B------:R-:W-:Y:S01]  /*29d0*/  F2FP.BF16.F32.PACK_AB R13, RZ, R3 ;  /* 0x00000003ff0d723e */ /* 0x000fe200000010ff */
[----:B------:R-:W-:-:S04]  /*29e0*/  IMAD.WIDE R2, R19, 0x2, R26 ;  /* 0x0000000213027825 */ /* 0x000fc800078e021a */
[----:B------:R-:W-:Y:S01]  /*29f0*/  IMAD.WIDE R28, R19, 0x4, R24 ;  /* 0x00000004131c7825 */ /* 0x000fe200078e0218 */
[----:B------:R1:W-:Y:S04]  /*2a00*/  STG.E.U16 desc[UR14][R2.64], R13 ;  /* 0x0000000d02007986 */ /* 0x0003e8000c10150e */
[----:B------:R1:W-:Y:S04]  /*2a10*/  STG.E desc[UR14][R20.64], R12 ;  /* 0x0000000c14007986 */ /* 0x0003e8000c10190e */
[----:B------:R1:W-:Y:S02]  /*2a20*/  STG.E desc[UR14][R28.64], R11 ;  /* 0x0000000b1c007986 */ /* 0x0003e4000c10190e */
.L_x_3218:
[----:B------:R-:W-:Y:S05]  /*2a30*/  BSYNC.RECONVERGENT B2 ;  /* 0x0000000000027941 */ /* 0x000fea0003800200 */
.L_x_3217:
        /* <DEDUP_REMOVED lines=18> */
.L_x_3231:
[----:B------:R-:W-:Y:S05]  /*2b60*/  BSYNC.RECONVERGENT B3 ;  /* 0x0000000000037941 */ /* 0x000fea0003800200 */
.L_x_3230:
        /* <DEDUP_REMOVED lines=8> */
.L_x_3233:
[C---:B-1----:R-:W-:Y:S01]  /*2bf0*/  FMUL.FTZ R34, R2.reuse, R3 ;  /* 0x0000000302227220 */ /* 0x042fe20000410000 */
[----:B------:R-:W-:-:S03]  /*2c00*/  FMUL.FTZ R2, R2, 0.5 ;  /* 0x3f00000002027820 */ /* 0x000fc60000410000 */
[----:B------:R-:W-:-:S04]  /*2c10*/  FFMA R3, -R34, R34, R3 ;  /* 0x0000002222037223 */ /* 0x000fc80000000103 */
[----:B------:R-:W-:-:S07]  /*2c20*/  FFMA R34, R3, R2, R34 ;  /* 0x0000000203227223 */ /* 0x000fce0000000022 */
.L_x_3234:
[----:B------:R-:W-:Y:S05]  /*2c30*/  BSYNC.RECONVERGENT B0 ;  /* 0x0000000000007941 */ /* 0x000fea0003800200 */
.L_x_3232:
        /* <DEDUP_REMOVED lines=17> */
.L_x_3236:
[----:B------:R-:W-:Y:S05]  /*2d50*/  BSYNC.RECONVERGENT B3 ;  /* 0x0000000000037941 */ /* 0x000fea0003800200 */
.L_x_3235:
        /* <DEDUP_REMOVED lines=12> */
.L_x_3238:
[----:B------:R-:W-:Y:S05]  /*2e20*/  BSYNC.RECONVERGENT B3 ;  /* 0x0000000000037941 */ /* 0x000fea0003800200 */
.L_x_3237:
        /* <DEDUP_REMOVED lines=8> */
.L_x_3229:
[----:B------:R-:W-:Y:S05]  /*2eb0*/  BSYNC.RECONVERGENT B2 ;  /* 0x0000000000027941 */ /* 0x000fea0003800200 */
.L_x_3228:
        /* <DEDUP_REMOVED lines=18> */
.L_x_3242:
[----:B------:R-:W-:Y:S05]  /*2fe0*/  BSYNC.RECONVERGENT B3 ;  /* 0x0000000000037941 */ /* 0x000fea0003800200 */
.L_x_3241:
        /* <DEDUP_REMOVED lines=8> */
.L_x_3244:
[C---:B-1----:R-:W-:Y:S01]  /*3070*/  FMUL.FTZ R34, R2.reuse, R3 ;  /* 0x0000000302227220 */ /* 0x042fe20000410000 */
[----:B------:R-:W-:-:S03]  /*3080*/  FMUL.FTZ R2, R2, 0.5 ;  /* 0x3f00000002027820 */ /* 0x000fc60000410000 */
[----:B------:R-:W-:-:S04]  /*3090*/  FFMA R3, -R34, R34, R3 ;  /* 0x0000002222037223 */ /* 0x000fc80000000103 */
[----:B------:R-:W-:-:S07]  /*30a0*/  FFMA R34, R3, R2, R34 ;  /* 0x0000000203227223 */ /* 0x000fce0000000022 */
.L_x_3245:
[----:B------:R-:W-:Y:S05]  /*30b0*/  BSYNC.RECONVERGENT B0 ;  /* 0x0000000000007941 */ /* 0x000fea0003800200 */
.L_x_3243:
        /* <DEDUP_REMOVED lines=17> */
.L_x_3247:
[----:B------:R-:W-:Y:S05]  /*31d0*/  BSYNC.RECONVERGENT B3 ;  /* 0x0000000000037941 */ /* 0x000fea0003800200 */
.L_x_3246:
        /* <DEDUP_REMOVED lines=12> */
.L_x_3249:
[----:B------:R-:W-:Y:S05]  /*32a0*/  BSYNC.RECONVERGENT B3 ;  /* 0x0000000000037941 */ /* 0x000fea0003800200 */
.L_x_3248:
        /* <DEDUP_REMOVED lines=8> */
.L_x_3240:
[----:B------:R-:W-:Y:S05]  /*3330*/  BSYNC.RECONVERGENT B2 ;  /* 0x0000000000027941 */ /* 0x000fea0003800200 */
.L_x_3239:
[----:B------:R-:W-:-:S06]  /*3340*/  ULEA UR4, UR5, UR4, 0x2 ;  /* 0x0000000405047291 */ /* 0x000fcc000f8e10ff */
[----:B------:R-:W-:-:S13]  /*3350*/  ISETP.LE.AND P0, PT, R6, UR4, PT ;  /* 0x0000000406007c0c */ /* 0x000fda000bf03270 */
[----:B------:R-:W-:Y:S05]  /*3360*/  @!P0 BRA `(.L_x_3250) ;  /* 0xffffffe400e08947 */ /* 0x000fea000383ffff */
[----:B------:R-:W-:Y:S05]  /*3370*/  EXIT ;  /* 0x000000000000794d */ /* 0x000fea0003800000 */
        .weak           $__internal_72_$__cuda_sm20_sqrt_rn_f32_slowpath
        .type           $__internal_72_$__cuda_sm20_sqrt_rn_f32_slowpath,@function
        .size           $__internal_72_$__cuda_sm20_sqrt_rn_f32_slowpath,($__internal_73_$__cuda_sm3x_div_rn_noftz_f32_slowpath - $__internal_72_$__cuda_sm20_sqrt_rn_f32_slowpath)
$__internal_72_$__cuda_sm20_sqrt_rn_f32_slowpath:
        /* <DEDUP_REMOVED lines=19> */
.L_x_3251:
[----:B------:R-:W-:-:S04]  /*34b0*/  HFMA2 R29, -RZ, RZ, 0, 0 ;  /* 0x00000000ff1d7431 */ /* 0x000fc800000001ff */
[----:B------:R-:W-:Y:S05]  /*34c0*/  RET.REL.NODEC R28 `(_Z25multi_tensor_apply_kernelI18TensorListMetadataILi4ELb0EEN18transformer_engine17multi_tensor_adam11AdamFunctorI13__nv_bfloat16S5_fiEEJffffffNS3_10adamMode_tEfEEvlPViT_T0_DpT1_) ;  /* 0xffffffc81ccc7950 */ /* 0x000fea0003c3ffff */
        .weak           $__internal_73_$__cuda_sm3x_div_rn_noftz_f32_slowpath
        .type           $__internal_73_$__cuda_sm3x_div_rn_noftz_f32_slowpath,@function
        .size           $__internal_73_$__cuda_sm3x_div_rn_noftz_f32_slowpath,(.L_x_5941 - $__internal_73_$__cuda_sm3x_div_rn_noftz_f32_slowpath)
$__internal_73_$__cuda_sm3x_div_rn_noftz_f32_slowpath:
        /* <DEDUP_REMOVED lines=34> */
.L_x_3253:
        /* <DEDUP_REMOVED lines=51> */
.L_x_3260:
[----:B------:R-:W-:-:S04]  /*3a20*/  LOP3.LUT R3, R3, 0x80000000, RZ, 0xc0, !PT ;  /* 0x8000000003037812 */ /* 0x000fc800078ec0ff */
[----:B------:R-:W-:Y:S01]  /*3a30*/  LOP3.LUT R3, R3, 0x7f800000, RZ, 0xfc, !PT ;  /* 0x7f80000003037812 */ /* 0x000fe200078efcff */
[----:B------:R-:W-:Y:S06]  /*3a40*/  BRA `(.L_x_3261) ;  /* 0x0000000000047947 */ /* 0x000fec0003800000 */
.L_x_3259:
[----:B------:R-:W-:-:S07]  /*3a50*/  LEA R3, R36, R3, 0x17 ;  /* 0x0000000324037211 */ /* 0x000fce00078eb8ff */
.L_x_3261:
[----:B------:R-:W-:Y:S05]  /*3a60*/  BSYNC.RECONVERGENT B1 ;  /* 0x0000000000017941 */ /* 0x000fea0003800200 */
.L_x_3258:
[----:B------:R-:W-:Y:S05]  /*3a70*/  BRA `(.L_x_3262) ;  /* 0x0000000000207947 */ /* 0x000fea0003800000 */
.L_x_3257:
[----:B------:R-:W-:-:S04]  /*3a80*/  LOP3.LUT R38, R38, 0x80000000, R40, 0x48, !PT ;  /* 0x8000000026267812 */ /* 0x000fc800078e4828 */
[----:B------:R-:W-:Y:S01]  /*3a90*/  LOP3.LUT R3, R38, 0x7f800000, RZ, 0xfc, !PT ;  /* 0x7f80000026037812 */ /* 0x000fe200078efcff */
[----:B------:R-:W-:Y:S06]  /*3aa0*/  BRA `(.L_x_3262) ;  /* 0x0000000000147947 */ /* 0x000fec0003800000 */
.L_x_3256:
[----:B------:R-:W-:Y:S01]  /*3ab0*/  LOP3.LUT R3, R38, 0x80000000, R40, 0x48, !PT ;  /* 0x8000000026037812 */ /* 0x000fe200078e4828 */
[----:B------:R-:W-:Y:S06]  /*3ac0*/  BRA `(.L_x_3262) ;  /* 0x00000000000c7947 */ /* 0x000fec0003800000 */
.L_x_3255:
[----:B------:R-:W0:Y:S01]  /*3ad0*/  MUFU.RSQ R3, -QNAN ;  /* 0xffc0000000037908 */ /* 0x000e220000001400 */
[----:B------:R-:W-:Y:S05]  /*3ae0*/  BRA `(.L_x_3262) ;  /* 0x0000000000047947 */ /* 0x000fea0003800000 */
.L_x_3254:
[----:B------:R-:W-:-:S07]  /*3af0*/  FADD.FTZ R3, R40, R38 ;  /* 0x0000002628037221 */ /* 0x000fce0000010000 */
.L_x_3262:
[----:B------:R-:W-:Y:S05]  /*3b00*/  BSYNC.RECONVERGENT B0 ;  /* 0x0000000000007941 */ /* 0x000fea0003800200 */
.L_x_3252:
[----:B------:R-:W-:-:S04]  /*3b10*/  HFMA2 R29, -RZ, RZ, 0, 0 ;  /* 0x00000000ff1d7431 */ /* 0x000fc800000001ff */
[----:B0-----:R-:W-:Y:S05]  /*3b20*/  RET.REL.NODEC R28 `(_Z25multi_tensor_apply_kernelI18TensorListMetadataILi4ELb0EEN18transformer_engine17multi_tensor_adam11AdamFunctorI13__nv_bfloat16S5_fiEEJffffffNS3_10adamMode_tEfEEvlPViT_T0_DpT1_) ;  /* 0xffffffc41c347950 */ /* 0x001fea0003c3ffff */
.L_x_3263:
        /* <DEDUP_REMOVED lines=13> */
.L_x_5941:


//--------------------- .text._Z25multi_tensor_apply_kernelI18TensorListMetadataILi4ELb0EEN18transformer_engine17multi_tensor_adam11AdamFunctorI13__nv_bfloat166__halffiEEJffffffNS3_10adamMode_tEfEEvlPViT_T0_DpT1_ --------------------------
	.section	.text._Z25multi_tensor_apply_kernelI18TensorListMetadataILi4ELb0EEN18transformer_engine17multi_tensor_adam11AdamFunctorI13__nv_bfloat166__halffiEEJffffffNS3_10adamMode_tEfEEvlPViT_T0_DpT1_,"ax",@progbits
	.align	128
        .global         _Z25multi_tensor_apply_kernelI18TensorListMetadataILi4ELb0EEN18transformer_engine17multi_tensor_adam11AdamFunctorI13__nv_bfloat166__halffiEEJffffffNS3_10adamMode_tEfEEvlPViT_T0_DpT1_
        .type           _Z25multi_tensor_apply_kernelI18TensorListMetadataILi4ELb0EEN18transformer_engine17multi_tensor_adam11AdamFunctorI13__nv_bfloat166__halffiEEJffffffNS3_10adamMode_tEfEEvlPViT_T0_DpT1_,@function
        .size           _Z25multi_tensor_apply_kernelI18TensorListMetadataILi4ELb0EEN18transformer_engine17multi_tensor_adam11AdamFunctorI13__nv_bfloat166__halffiEEJffffffNS3_10adamMode_tEfEEvlPViT_T0_DpT1_,(.L_x_5943 - _Z25multi_tensor_apply_kernelI18TensorListMetadataILi4ELb0EEN18transformer_engine17multi_tensor_adam11AdamFunctorI13__nv_bfloat166__halffiEEJffffffNS3_10adamMode_tEfEEvlPViT_T0_DpT1_)
        .other          _Z25multi_tensor_apply_kernelI18TensorListMetadataILi4ELb0EEN18transformer_engine17multi_tensor_adam11AdamFunctorI13__nv_bfloat166__halffiEEJffffffNS3_10adamMode_tEfEEvlPViT_T0_DpT1_,@"STO_CUDA_ENTRY STV_DEFAULT"
_Z25multi_tensor_apply_kernelI18TensorListMetadataILi4ELb0EEN18transformer_engine17multi_tensor_adam11AdamFunctorI13__nv_bfloat166__halffiEEJffffffNS3_10adamMode_tEfEEvlPViT_T0_DpT1_:
.text._Z25multi_tensor_apply_kernelI18TensorListMetadataILi4ELb0EEN18transformer_engine17multi_tensor_adam11AdamFunctorI13__nv_bfloat166__halffiEEJffffffNS3_10adamMode_tEfEEvlPViT_T0_DpT1_:
        /* <DEDUP_REMOVED lines=42> */
.L_x_3301:
[----:B--2---:R-:W-:-:S04]  /*02a0*/  IADD3 R9, PT, PT, R7, UR4, RZ ;  /* 0x0000000407097c10 */ /* 0x004fc8000fffe0ff */
[C---:B------:R-:W-:Y:S02]  /*02b0*/  ISETP.GE.AND P2, PT, R9.reuse, R6, PT ;  /* 0x000000060900720c */ /* 0x040fe40003f46270 */
[----:B0-----:R-:W-:-:S04]  /*02c0*/  IADD3 R11, PT, PT, R9, UR5, RZ ;  /* 0x00000005090b7c10 */ /* 0x001fc8000fffe0ff */
[C---:B------:R-:W-:Y:S02]  /*02d0*/  ISETP.GE.AND P1, PT, R11.reuse, R6, PT ;  /* 0x000000060b00720c */ /* 0x040fe40003f26270 */
[----:B------:R-:W-:-:S04]  /*02e0*/  IADD3 R13, PT, PT, R11, UR5, RZ ;  /* 0x000000050b0d7c10 */ /* 0x000fc8000fffe0ff */
[----:B------:R-:W-:Y:S01]  /*02f0*/  ISETP.GE.AND P3, PT, R13, R6, PT ;  /* 0x000000060d00720c */ /* 0x000fe20003f66270 */
[----:B------:R-:W-:Y:S01]  /*0300*/  @!P2 IMAD.WIDE R30, R9, 0x4, R22 ;  /* 0x00000004091ea825 */ /* 0x000fe200078e0216 */
[----:B------:R-:W-:Y:S02]  /*0310*/  @!P2 IADD3 R0, P0, PT, R4, R9, RZ ;  /* 0x000000090400a210 */ /* 0x000fe40007f1e0ff */
[----:B------:R-:W-:Y:S02]  /*0320*/  IADD3 R15, PT, PT, R13, UR5, RZ ;  /* 0x000000050d0f7c10 */ /* 0x000fe4000fffe0ff */
[----:B------:R-:W-:Y:S01]  /*0330*/  @!P2 LEA.HI.X.SX32 R3, R9, R5, 0x1, P0 ;  /* 0x000000050903a211 */ /* 0x000fe200000f0eff */
[----:B------:R-:W-:Y:S01]  /*0340*/  @!P1 IMAD.WIDE R32, R11, 0x2, R26 ;  /* 0x000000020b209825 */ /* 0x000fe200078e021a */
[----:B------:R-:W-:-:S04]  /*0350*/  @!P2 LEA R28, P0, R0, UR6, 0x1 ;  /* 0x00000006001cac11 */ /* 0x000fc8000f8008ff */
[----:B------:R-:W-:Y:S01]  /*0360*/  @!P2 LEA.HI.X R29, R0, UR7, R3, 0x1, P0 ;  /* 0x00000007001dac11 */ /* 0x000fe200080f0c03 */
[----:B------:R-:W-:Y:S01]  /*0370*/  HFMA2 R0, -RZ, RZ, 0, 0 ;  /* 0x00000000ff007431 */ /* 0x000fe200000001ff */
[C---:B------:R-:W-:Y:S01]  /*0380*/  @!P1 IADD3 R3, P5, PT, R4.reuse, R11, RZ ;  /* 0x0000000b04039210 */ /* 0x040fe20007fbe0ff */
[----:B-1----:R-:W2:Y:S01]  /*0390*/  @!P1 LDG.E.U16 R12, desc[UR14][R32.64] ;  /* 0x0000000e200c9981 */ /* 0x002ea2000c1e1500 */
[----:B------:R-:W-:Y:S02]  /*03a0*/  ISETP.GE.AND P0, PT, R15, R6, PT ;  /* 0x000000060f00720c */ /* 0x000fe40003f06270 */
[----:B------:R-:W-:Y:S02]  /*03b0*/  @!P1 LEA.HI.X.SX32 R10, R11, R5, 0x1, P5 ;  /* 0x000000050b0a9211 */ /* 0x000fe400028f0eff */
[C---:B------:R-:W-:Y:S02]  /*03c0*/  @!P1 LEA R2, P5, R3.reuse, UR6, 0x1 ;  /* 0x0000000603029c11 */ /* 0x040fe4000f8a08ff */
[----:B------:R-:W-:Y:S01]  /*03d0*/  @!P3 IADD3 R8, P4, PT, R4, R13, RZ ;  /* 0x0000000d0408b210 */ /* 0x000fe20007f9e0ff */
[----:B------:R0:W3:Y:S01]  /*03e0*/  @!P2 LDG.E R0, desc[UR14][R30.64] ;  /* 0x0000000e1e00a981 */ /* 0x0000e2000c1e1900 */
[----:B------:R-:W-:-:S02]  /*03f0*/  @!P1 LEA.HI.X R3, R3, UR7, R10, 0x1, P5 ;  /* 0x0000000703039c11 */ /* 0x000fc4000a8f0c0a */
[----:B------:R-:W-:Y:S01]  /*0400*/  @!P3 LEA.HI.X.SX32 R17, R13, R5, 0x1, P4 ;  /* 0x000000050d11b211 */ /* 0x000fe200020f0eff */
[----:B------:R-:W4:Y:S01]  /*0410*/  @!P2 LDG.E.U16 R10, desc[UR14][R28.64] ;  /* 0x0000000e1c0aa981 */ /* 0x000f22000c1e1500 */
[----:B------:R-:W-:-:S03]  /*0420*/  @!P3 LEA R18, P4, R8, UR6, 0x1 ;  /* 0x000000060812bc11 */ /* 0x000fc6000f8808ff */
[----:B------:R-:W3:Y:S01]  /*0430*/  @!P1 LDG.E.U16 R14, desc[UR14][R2.64] ;  /* 0x0000000e020e9981 */ /* 0x000ee2000c1e1500 */
[----:B------:R-:W-:Y:S02]  /*0440*/  @!P3 LEA.HI.X R19, R8, UR7, R17, 0x1, P4 ;  /* 0x000000070813bc11 */ /* 0x000fe4000a0f0c11 */
[----:B------:R-:W-:Y:S01]  /*0450*/  @!P0 IADD3 R8, P4, PT, R4, R15, RZ ;  /* 0x0000000f04088210 */ /* 0x000fe20007f9e0ff */
[----:B------:R-:W-:-:S03]  /*0460*/  @!P3 IMAD.WIDE R16, R13, 0x2, R26 ;  /* 0x000000020d10b825 */ /* 0x000fc600078e021a */
[----:B------:R-:W-:Y:S02]  /*0470*/  @!P0 LEA.HI.X.SX32 R35, R15, R5, 0x1, P4 ;  /* 0x000000050f238211 */ /* 0x000fe400020f0eff */
[----:B0-----:R-:W-:Y:S02]  /*0480*/  CS2R R30, SRZ ;  /* 0x00000000001e7805 */ /* 0x001fe4000001ff00 */
[C---:B------:R-:W-:Y:S01]  /*0490*/  @!P0 LEA R38, P4, R8.reuse, UR6, 0x1 ;  /* 0x0000000608268c11 */ /* 0x040fe2000f8808ff */
[----:B------:R0:W3:Y:S01]  /*04a0*/  @!P3 LDG.E.U16 R16, desc[UR14][R16.64] ;  /* 0x0000000e1010b981 */ /* 0x0000e2000c1e1500 */
[----:B------:R-:W-:Y:S01]  /*04b0*/  @!P1 IMAD.WIDE R42, R11, 0x4, R22 ;  /* 0x000000040b2a9825 */ /* 0x000fe200078e0216 */
[----:B------:R-:W-:Y:S02]  /*04c0*/  MOV R45, RZ ;  /* 0x000000ff002d7202 */ /* 0x000fe40000000f00 */
[----:B------:R-:W-:Y:S01]  /*04d0*/  @!P0 LEA.HI.X R39, R8, UR7, R35, 0x1, P4 ;  /* 0x0000000708278c11 */ /* 0x000fe2000a0f0c23 */
[C---:B------:R-:W-:Y:S01]  /*04e0*/  @!P2 IMAD.WIDE R34, R9.reuse, 0x2, R26 ;  /* 0x000000020922a825 */ /* 0x040fe200078e021a */
[----:B------:R-:W3:Y:S03]  /*04f0*/  @!P3 LDG.E.U16 R19, desc[UR14][R18.64] ;  /* 0x0000000e1213b981 */ /* 0x000ee6000c1e1500 */
[----:B------:R-:W-:-:S04]  /*0500*/  @!P2 IMAD.WIDE R20, R9, 0x4, R24 ;  /* 0x000000040914a825 */ /* 0x000fc800078e0218 */
[----:B0-----:R-:W-:Y:S01]  /*0510*/  HFMA2 R17, -RZ, RZ, 0, 0 ;  /* 0x00000000ff117431 */ /* 0x001fe200000001ff */
[----:B------:R-:W3:Y:S01]  /*0520*/  @!P0 LDG.E.U16 R32, desc[UR14][R38.64] ;  /* 0x0000000e26208981 */ /* 0x000ee2000c1e1500 */
[----:B------:R-:W-:-:S03]  /*0530*/  @!P0 IMAD.WIDE R2, R15, 0x2, R26 ;  /* 0x000000020f028825 */ /* 0x000fc600078e021a */
[----:B------:R0:W5:Y:S04]  /*0540*/  @!P1 LDG.E R30, desc[UR14][R42.64] ;  /* 0x0000000e2a1e9981 */ /* 0x000168000c1e1900 */
[----:B------:R1:W3:Y:S04]  /*0550*/  @!P2 LDG.E R45, desc[UR14][R20.64] ;  /* 0x0000000e142da981 */ /* 0x0002e8000c1e1900 */
[----:B------:R-:W3:Y:S01]  /*0560*/  @!P2 LDG.E.U16 R34, desc[UR14][R34.64] ;  /* 0x0000000e2222a981 */ /* 0x000ee2000c1e1500 */
[----:B0-----:R-:W-:-:S03]  /*0570*/  @!P0 IMAD.WIDE R42, R15, 0x4, R24 ;  /* 0x000000040f2a8825 */ /* 0x001fc600078e0218 */
[----:B------:R0:W3:Y:S04]  /*0580*/  @!P0 LDG.E.U16 R44, desc[UR14][R2.64] ;  /* 0x0000000e022c8981 */ /* 0x0000e8000c1e1500 */
[----:B------:R-:W5:Y:S01]  /*0590*/  @!P0 LDG.E R17, desc[UR14][R42.64] ;  /* 0x0000000e2a118981 */ /* 0x000f62000c1e1900 */
[----:B-1----:R-:W-:Y:S01]  /*05a0*/  CS2R R20, SRZ ;  /* 0x0000000000147805 */ /* 0x002fe2000001ff00 */
[----:B------:R-:W-:Y:S01]  /*05b0*/  @!P3 IMAD.WIDE R36, R13, 0x4, R22 ;  /* 0x000000040d24b825 */ /* 0x000fe200078e0216 */
[----:B0-----:R-:W0:Y:S04]  /*05c0*/  LDC.64 R2, c[0x0][0xef0] ;  /* 0x0003bc00ff027b82 */ /* 0x001e280000000a00 */
[----:B------:R1:W5:Y:S01]  /*05d0*/  @!P3 LDG.E R20, desc[UR14][R36.64] ;  /* 0x0000000e2414b981 */ /* 0x000362000c1e1900 */
[----:B------:R-:W-:-:S03]  /*05e0*/  HFMA2 R33, -RZ, RZ, 0, 0 ;  /* 0x00000000ff217431 */ /* 0x000fc600000001ff */
[----:B-1----:R-:W1:Y:S01]  /*05f0*/  LDC R36, c[0x0][0xeec] ;  /* 0x0003bb00ff247b82 */ /* 0x002e620000000800 */
[----:B------:R-:W-:-:S05]  /*0600*/  @!P1 IMAD.WIDE R28, R11, 0x4, R24 ;  /* 0x000000040b1c9825 */ /* 0x000fca00078e0218 */
[----:B------:R0:W5:Y:S02]  /*0610*/  @!P1 LDG.E R33, desc[UR14][R28.64] ;  /* 0x0000000e1c219981 */ /* 0x000164000c1e1900 */
[----:B0-----:R-:W0:Y:S01]  /*0620*/  MUFU.RCP R28, R3 ;  /* 0x00000003001c7308 */ /* 0x001e220000001000 */
[----:B------:R-:W-:Y:S01]  /*0630*/  MOV R29, RZ ;  /* 0x000000ff001d7202 */ /* 0x000fe20000000f00 */
[----:B------:R-:W-:Y:S02]  /*0640*/  HFMA2 R35, -RZ, RZ, 0, 0 ;  /* 0x00000000ff237431 */ /* 0x000fe400000001ff */
[----:B------:R-:W-:Y:S01]  /*0650*/  @!P3 IMAD.WIDE R38, R13, 0x4, R24 ;  /* 0x000000040d26b825 */ /* 0x000fe200078e0218 */
[----:B------:R-:W-:-:S04]  /*0660*/  MOV R18, RZ ;  /* 0x000000ff00127202 */ /* 0x000fc80000000f00 */
[----:B------:R0:W5:Y:S01]  /*0670*/  @!P3 LDG.E R31, desc[UR14][R38.64] ;  /* 0x0000000e261fb981 */ /* 0x000162000c1e1900 */
[----:B------:R-:W-:Y:S01]  /*0680*/  MOV R8, RZ ;  /* 0x000000ff00087202 */ /* 0x000fe20000000f00 */
[----:B------:R-:W-:Y:S01]  /*0690*/  @!P0 IMAD.WIDE R40, R15, 0x4, R22 ;  /* 0x000000040f288825 */ /* 0x000fe200078e0216 */
[----:B------:R-:W-:Y:S04]  /*06a0*/  BSSY.RECONVERGENT B2, `(.L_x_3265) ;  /* 0x0000022000027945 */ /* 0x000fe80003800200 */
[----:B------:R3:W5:Y:S01]  /*06b0*/  @!P0 LDG.E R8, desc[UR14][R40.64] ;  /* 0x0000000e28088981 */ /* 0x000762000c1e1900 */
[----:B0-----:R-:W-:-:S04]  /*06c0*/  FFMA R39, R28, -R3, 1 ;  /* 0x3f8000001c277423 */ /* 0x001fc80000000803 */
[----:B------:R-:W-:Y:S01]  /*06d0*/  FFMA R39, R28, R39, R28 ;  /* 0x000000271c277223 */ /* 0x000fe2000000001c */
[----:B--2---:R-:W-:Y:S01]  /*06e0*/  @!P1 SHF.L.U32 R18, R12, 0x10, RZ ;  /* 0x000000100c129819 */ /* 0x004fe200000006ff */
[----:B----4-:R-:W-:Y:S02]  /*06f0*/  @!P2 HADD2.F32 R29, -RZ, R10.H0_H0 ;  /* 0x2000000aff1da230 */ /* 0x010fe40000004100 */
[----:B-1----:R-:W-:-:S04]  /*0700*/  FADD R10, -R36, 1 ;  /* 0x3f800000240a7421 */ /* 0x002fc80000000100 */
[----:B------:R-:W-:Y:S01]  /*0710*/  FMUL R37, R10, R29 ;  /* 0x0000001d0a257220 */ /* 0x000fe20000400000 */
[----:B---3--:R-:W-:-:S03]  /*0720*/  @!P1 HADD2.F32 R35, -RZ, R14.H0_H0 ;  /* 0x2000000eff239230 */ /* 0x008fc60000004100 */
[----:B------:R-:W-:-:S04]  /*0730*/  FFMA R0, R0, R36, R37 ;  /* 0x0000002400007223 */ /* 0x000fc80000000025 */
[----:B------:R-:W0:Y:S01]  /*0740*/  FCHK P1, R0, R3 ;  /* 0x0000000300007302 */ /* 0x000e220000020000 */
[----:B------:R-:W-:Y:S02]  /*0750*/  HFMA2 R12, -RZ, RZ, 0, 0 ;  /* 0x00000000ff0c7431 */ /* 0x000fe400000001ff */
[----:B------:R-:W-:Y:S01]  /*0760*/  FADD R14, -R2, 1 ;  /* 0x3f800000020e7421 */ /* 0x000fe20000000100 */
[----:B------:R-:W-:-:S03]  /*0770*/  FFMA R36, R0, R39, RZ ;  /* 0x0000002700247223 */ /* 0x000fc600000000ff */
[-C--:B------:R-:W-:Y:S01]  /*0780*/  FMUL R28, R14, R29.reuse ;  /* 0x0000001d0e1c7220 */ /* 0x080fe20000400000 */
[----:B------:R-:W-:Y:S01]  /*0790*/  @!P3 SHF.L.U32 R12, R16, 0x10, RZ ;  /* 0x00000010100cb819 */ /* 0x000fe200000006ff */
[----:B------:R-:W-:Y:S02]  /*07a0*/  HFMA2 R16, -RZ, RZ, 0, 0 ;  /* 0x00000000ff107431 */ /* 0x000fe400000001ff */
[----:B------:R-:W-:Y:S02]  /*07b0*/  @!P3 HADD2.F32 R21, -RZ, R19.H0_H0 ;  /* 0x20000013ff15b230 */ /* 0x000fe40000004100 */
[----:B------:R-:W-:Y:S01]  /*07c0*/  FMUL R28, R28, R29 ;  /* 0x0000001d1c1c7220 */ /* 0x000fe20000400000 */
[----:B------:R-:W-:Y:S01]  /*07d0*/  FFMA R41, R36, -R3, R0 ;  /* 0x8000000324297223 */ /* 0x000fe20000000000 */
[----:B------:R-:W-:Y:S01]  /*07e0*/  MOV R19, RZ ;  /* 0x000000ff00137202 */ /* 0x000fe20000000f00 */
[----:B------:R-:W-:Y:S01]  /*07f0*/  @!P0 HADD2.F32 R19, -RZ, R32.H0_H0 ;  /* 0x20000020ff138230 */ /* 0x000fe20000004100 */
[----:B------:R-:W-:Y:S01]  /*0800*/  MOV R32, RZ ;  /* 0x000000ff00207202 */ /* 0x000fe20000000f00 */
[----:B------:R-:W-:Y:S01]  /*0810*/  FFMA R41, R39, R41, R36 ;  /* 0x0000002927297223 */ /* 0x000fe20000000024 */
[----:B------:R-:W-:Y:S01]  /*0820*/  FFMA R2, R45, R2, R28 ;  /* 0x000000022d027223 */ /* 0x000fe2000000001c */
[----:B------:R-:W-:-:S02]  /*0830*/  @!P2 SHF.L.U32 R32, R34, 0x10, RZ ;  /* 0x000000102220a819 */ /* 0x000fc400000006ff */
[----:B------:R-:W-:Y:S01]  /*0840*/  @!P0 SHF.L.U32 R16, R44, 0x10, RZ ;  /* 0x000000102c108819 */ /* 0x000fe200000006ff */
[----:B0-----:R-:W-:Y:S06]  /*0850*/  @!P1 BRA `(.L_x_3266) ;  /* 0x0000000000189947 */ /* 0x001fec0003800000 */
[----:B------:R-:W0:Y:S01]  /*0860*/  LDCU UR11, c[0x0][0xef4] ;  /* 0x0001de80ff0b77ac */ /* 0x000e220008000800 */
[----:B------:R-:W-:Y:S02]  /*0870*/  MOV R40, R0 ;  /* 0x0000000000287202 */ /* 0x000fe40000000f00 */
[----:B------:R-:W-:Y:S02]  /*0880*/  MOV R28, 0x8b0 ;  /* 0x000008b0001c7802 */ /* 0x000fe40000000f00 */
[----:B0-----:R-:W-:-:S07]  /*0890*/  MOV R38, UR11 ;  /* 0x0000000b00267c02 */ /* 0x001fce0008000f00 */
[----:B-----5:R-:W-:Y:S05]  /*08a0*/  CALL.REL.NOINC `($__internal_75_$__cuda_sm3x_div_rn_noftz_f32_slowpath) ;  /* 0x0000002c00047944 */ /* 0x020fea0003c00000 */
[----:B------:R-:W-:-:S07]  /*08b0*/  MOV R41, R3 ;  /* 0x0000000300297202 */ /* 0x000fce0000000f00 */
.L_x_3266:
[----:B------:R-:W-:Y:S05]  /*08c0*/  BSYNC.RECONVERGENT B2 ;  /* 0x0000000000027941 */ /* 0x000fea0003800200 */
.L_x_3265:
        /* <DEDUP_REMOVED lines=14> */
[----:B-----5:R-:W-:Y:S05]  /*09b0*/  CALL.REL.NOINC `($__internal_75_$__cuda_sm3x_div_rn_noftz_f32_slowpath) ;  /* 0x0000002800c07944 */ /* 0x020fea0003c00000 */
.L_x_3268:
[----:B------:R-:W-:Y:S05]  /*09c0*/  BSYNC.RECONVERGENT B2 ;  /* 0x0000000000027941 */ /* 0x000fea0003800200 */
.L_x_3267:
[----:B------:R-:W-:Y:S01]  /*09d0*/  IADD3 R29, PT, PT, R3, -0xd000000, RZ ;  /* 0xf3000000031d7810 */ /* 0x000fe20007ffe0ff */
[----:B------:R0:W1:Y:S01]  /*09e0*/  MUFU.RSQ R28, R3 ;  /* 0x00000003001c7308 */ /* 0x0000620000001400 */
[----:B------:R-:W-:Y:S02]  /*09f0*/  BSSY.RECONVERGENT B0, `(.L_x_3269) ;  /* 0x000000a000007945 */ /* 0x000fe40003800200 */
[----:B------:R-:W-:-:S13]  /*0a00*/  ISETP.GT.U32.AND P0, PT, R29, 0x727fffff, PT ;  /* 0x727fffff1d00780c */ /* 0x000fda0003f04070 */
[----:B0-----:R-:W-:Y:S05]  /*0a10*/  @!P0 BRA `(.L_x_3270) ;  /* 0x00000000000c8947 */ /* 0x001fea0003800000 */
[----:B-1----:R-:W-:-:S07]  /*0a20*/  MOV R28, 0xa40 ;  /* 0x00000a40001c7802 */ /* 0x002fce0000000f00 */
[----:B-----5:R-:W-:Y:S05]  /*0a30*/  CALL.REL.NOINC `($__internal_74_$__cuda_sm20_sqrt_rn_f32_slowpath) ;  /* 0x00000028004c7944 */ /* 0x020fea0003c00000 */
[----:B------:R-:W-:Y:S05]  /*0a40*/  BRA `(.L_x_3271) ;  /* 0x0000000000107947 */ /* 0x000fea0003800000 */
.L_x_3270:
[C---:B-1----:R-:W-:Y:S01]  /*0a50*/  FMUL.FTZ R34, R28.reuse, R3 ;  /* 0x000000031c227220 */ /* 0x042fe20000410000 */
[----:B------:R-:W-:-:S03]  /*0a60*/  FMUL.FTZ R28, R28, 0.5 ;  /* 0x3f0000001c1c7820 */ /* 0x000fc60000410000 */
[----:B------:R-:W-:-:S04]  /*0a70*/  FFMA R3, -R34, R34, R3 ;  /* 0x0000002222037223 */ /* 0x000fc80000000103 */
[----:B------:R-:W-:-:S07]  /*0a80*/  FFMA R34, R3, R28, R34 ;  /* 0x0000001c03227223 */ /* 0x000fce0000000022 */
.L_x_3271:
[----:B------:R-:W-:Y:S05]  /*0a90*/  BSYNC.RECONVERGENT B0 ;  /* 0x0000000000007941 */ /* 0x000fea0003800200 */
.L_x_3269:
        /* <DEDUP_REMOVED lines=12> */
[----:B-----5:R-:W-:Y:S05]  /*0b60*/  CALL.REL.NOINC `($__internal_75_$__cuda_sm3x_div_rn_noftz_f32_slowpath) ;  /* 0x0000002800547944 */ /* 0x020fea0003c00000 */
[----:B------:R-:W-:-:S07]  /*0b70*/  MOV R37, R3 ;  /* 0x0000000300257202 */ /* 0x000fce0000000f00 */
.L_x_3273:
[----:B------:R-:W-:Y:S05]  /*0b80*/  BSYNC.RECONVERGENT B2 ;  /* 0x0000000000027941 */ /* 0x000fea0003800200 */
.L_x_3272:
        /* <DEDUP_REMOVED lines=21> */
[----:B------:R-:W-:Y:S05]  /*0ce0*/  CALL.REL.NOINC `($__internal_75_$__cuda_sm3x_div_rn_noftz_f32_slowpath) ;  /* 0x0000002400f47944 */ /* 0x000fea0003c00000 */
[----:B------:R-:W-:-:S07]  /*0cf0*/  MOV R35, R3 ;  /* 0x0000000300237202 */ /* 0x000fce0000000f00 */
.L_x_3275:
[----:B------:R-:W-:Y:S05]  /*0d00*/  BSYNC.RECONVERGENT B2 ;  /* 0x0000000000027941 */ /* 0x000fea0003800200 */
.L_x_3274:
        /* <DEDUP_REMOVED lines=14> */
[----:B------:R-:W-:Y:S05]  /*0df0*/  CALL.REL.NOINC `($__internal_75_$__cuda_sm3x_div_rn_noftz_f32_slowpath) ;  /* 0x0000002400b07944 */ /* 0x000fea0003c00000 */
.L_x_3277:
[----:B------:R-:W-:Y:S05]  /*0e00*/  BSYNC.RECONVERGENT B2 ;  /* 0x0000000000027941 */ /* 0x000fea0003800200 */
.L_x_3276:
[----:B------:R-:W-:Y:S01]  /*0e10*/  IADD3 R29, PT, PT, R3, -0xd000000, RZ ;  /* 0xf3000000031d7810 */ /* 0x000fe20007ffe0ff */
[----:B------:R0:W1:Y:S01]  /*0e20*/  MUFU.RSQ R28, R3 ;  /* 0x00000003001c7308 */ /* 0x0000620000001400 */
[----:B------:R-:W-:Y:S02]  /*0e30*/  BSSY.RECONVERGENT B0, `(.L_x_3278) ;  /* 0x000000a000007945 */ /* 0x000fe40003800200 */
[----:B------:R-:W-:-:S13]  /*0e40*/  ISETP.GT.U32.AND P0, PT, R29, 0x727fffff, PT ;  /* 0x727fffff1d00780c */ /* 0x000fda0003f04070 */
[----:B0-----:R-:W-:Y:S05]  /*0e50*/  @!P0 BRA `(.L_x_3279) ;  /* 0x00000000000c8947 */ /* 0x001fea0003800000 */
[----:B-1----:R-:W-:-:S07]  /*0e60*/  MOV R28, 0xe80 ;  /* 0x00000e80001c7802 */ /* 0x002fce0000000f00 */
[----:B------:R-:W-:Y:S05]  /*0e70*/  CALL.REL.NOINC `($__internal_74_$__cuda_sm20_sqrt_rn_f32_slowpath) ;  /* 0x00000024003c7944 */ /* 0x000fea0003c00000 */
[----:B------:R-:W-:Y:S05]  /*0e80*/  BRA `(.L_x_3280) ;  /* 0x0000000000107947 */ /* 0x000fea0003800000 */
.L_x_3279:
[C---:B-1----:R-:W-:Y:S01]  /*0e90*/  FMUL.FTZ R34, R28.reuse, R3 ;  /* 0x000000031c227220 */ /* 0x042fe20000410000 */
[----:B------:R-:W-:-:S03]  /*0ea0*/  FMUL.FTZ R28, R28, 0.5 ;  /* 0x3f0000001c1c7820 */ /* 0x000fc60000410000 */
[----:B------:R-:W-:-:S04]  /*0eb0*/  FFMA R3, -R34, R34, R3 ;  /* 0x0000002222037223 */ /* 0x000fc80000000103 */
[----:B------:R-:W-:-:S07]  /*0ec0*/  FFMA R34, R3, R28, R34 ;  /* 0x0000001c03227223 */ /* 0x000fce0000000022 */
.L_x_3280:
[----:B------:R-:W-:Y:S05]  /*0ed0*/  BSYNC.RECONVERGENT B0 ;  /* 0x0000000000007941 */ /* 0x000fea0003800200 */
.L_x_3278:
        /* <DEDUP_REMOVED lines=12> */
[----:B------:R-:W-:Y:S05]  /*0fa0*/  CALL.REL.NOINC `($__internal_75_$__cuda_sm3x_div_rn_noftz_f32_slowpath) ;  /* 0x0000002400447944 */ /* 0x000fea0003c00000 */
[----:B------:R-:W-:-:S07]  /*0fb0*/  MOV R37, R3 ;  /* 0x0000000300257202 */ /* 0x000fce0000000f00 */
.L_x_3282:
[----:B------:R-:W-:Y:S05]  /*0fc0*/  BSYNC.RECONVERGENT B2 ;  /* 0x0000000000027941 */ /* 0x000fea0003800200 */
.L_x_3281:
        /* <DEDUP_REMOVED lines=23> */
.L_x_3284:
[----:B------:R-:W-:Y:S05]  /*1140*/  BSYNC.RECONVERGENT B2 ;  /* 0x0000000000027941 */ /* 0x000fea0003800200 */
.L_x_3283:
        /* <DEDUP_REMOVED lines=15> */
.L_x_3286:
[----:B------:R-:W-:Y:S05]  /*1240*/  BSYNC.RECONVERGENT B2 ;  /* 0x0000000000027941 */ /* 0x000fea0003800200 */
.L_x_3285:
        /* <DEDUP_REMOVED lines=8> */
.L_x_3288:
[C---:B-1----:R-:W-:Y:S01]  /*12d0*/  FMUL.FTZ R34, R28.reuse, R3 ;  /* 0x000000031c227220 */ /* 0x042fe20000410000 */
[----:B------:R-:W-:-:S03]  /*12e0*/  FMUL.FTZ R21, R28, 0.5 ;  /* 0x3f0000001c157820 */ /* 0x000fc60000410000 */
[----:B------:R-:W-:-:S04]  /*12f0*/  FFMA R3, -R34, R34, R3 ;  /* 0x0000002222037223 */ /* 0x000fc80000000103 */
[----:B------:R-:W-:-:S07]  /*1300*/  FFMA R34, R3, R21, R34 ;  /* 0x0000001503227223 */ /* 0x000fce0000000022 */
.L_x_3289:
[----:B------:R-:W-:Y:S05]  /*1310*/  BSYNC.RECONVERGENT B0 ;  /* 0x0000000000007941 */ /* 0x000fea0003800200 */
.L_x_3287:
        /* <DEDUP_REMOVED lines=14> */
.L_x_3291:
[----:B------:R-:W-:Y:S05]  /*1400*/  BSYNC.RECONVERGENT B2 ;  /* 0x0000000000027941 */ /* 0x000fea0003800200 */
.L_x_3290:
        /* <DEDUP_REMOVED lines=23> */
.L_x_3293:
[----:B------:R-:W-:Y:S05]  /*1580*/  BSYNC.RECONVERGENT B2 ;  /* 0x0000000000027941 */ /* 0x000fea0003800200 */
.L_x_3292:
        /* <DEDUP_REMOVED lines=15> */
.L_x_3295:
[----:B------:R-:W-:Y:S05]  /*1680*/  BSYNC.RECONVERGENT B2 ;  /* 0x0000000000027941 */ /* 0x000fea0003800200 */
.L_x_3294:
[----:B------:R-:W-:Y:S01]  /*1690*/  IADD3 R19, PT, PT, R3, -0xd000000, RZ ;  /* 0xf300000003137810 */ /* 0x000fe20007ffe0ff */
[----:B------:R0:W1:Y:S01]  /*16a0*/  MUFU.RSQ R14, R3 ;  /* 0x00000003000e7308 */ /* 0x0000620000001400 */
[----:B------:R-:W-:Y:S02]  /*16b0*/  BSSY.RECONVERGENT B0, `(.L_x_3296) ;  /* 0x000000a000007945 */ /* 0x000fe40003800200 */
[----:B------:R-:W-:-:S13]  /*16c0*/  ISETP.GT.U32.AND P0, PT, R19, 0x727fffff, PT ;  /* 0x727fffff1300780c */ /* 0x000fda0003f04070 */
[----:B0-----:R-:W-:Y:S05]  /*16d0*/  @!P0 BRA `(.L_x_3297) ;  /* 0x00000000000c8947 */ /* 0x001fea0003800000 */
[----:B------:R-:W-:-:S07]  /*16e0*/  MOV R28, 0x1700 ;  /* 0x00001700001c7802 */ /* 0x000fce0000000f00 */
[----:B-1----:R-:W-:Y:S05]  /*16f0*/  CALL.REL.NOINC `($__internal_74_$__cuda_sm20_sqrt_rn_f32_slowpath) ;  /* 0x0000001c001c7944 */ /* 0x002fea0003c00000 */
[----:B------:R-:W-:Y:S05]  /*1700*/  BRA `(.L_x_3298) ;  /* 0x0000000000107947 */ /* 0x000fea0003800000 */
.L_x_3297:
[C---:B-1----:R-:W-:Y:S01]  /*1710*/  FMUL.FTZ R34, R14.reuse, R3 ;  /* 0x000000030e227220 */ /* 0x042fe20000410000 */
[----:B------:R-:W-:-:S03]  /*1720*/  FMUL.FTZ R14, R14, 0.5 ;  /* 0x3f0000000e0e7820 */ /* 0x000fc60000410000 */
[----:B------:R-:W-:-:S04]  /*1730*/  FFMA R3, -R34, R34, R3 ;  /* 0x0000002222037223 */ /* 0x000fc80000000103 */
[----:B------:R-:W-:-:S07]  /*1740*/  FFMA R34, R3, R14, R34 ;  /* 0x0000000e03227223 */ /* 0x000fce0000000022 */
.L_x_3298:
[----:B------:R-:W-:Y:S05]  /*1750*/  BSYNC.RECONVERGENT B0 ;  /* 0x0000000000007941 */ /* 0x000fea0003800200 */
.L_x_3296:
        /* <DEDUP_REMOVED lines=13> */
.L_x_3300:
[----:B------:R-:W-:Y:S05]  /*1830*/  BSYNC.RECONVERGENT B2 ;  /* 0x0000000000027941 */ /* 0x000fea0003800200 */
.L_x_3299:
        /* <DEDUP_REMOVED lines=38> */
.L_x_3264:
[----:B------:R-:W2:Y:S01]  /*1aa0*/  S2R R0, SR_TID.X ;  /* 0x0000000000007919 */ /* 0x000ea20000002100 */
[----:B------:R-:W3:Y:S01]  /*1ab0*/  LDCU UR10, c[0x0][0xefc] ;  /* 0x0001df80ff0a77ac */ /* 0x000ee20008000800 */
[----:B------:R-:W4:Y:S01]  /*1ac0*/  LDCU UR11, c[0x0][0xf00] ;  /* 0x0001e000ff0b77ac */ /* 0x000f220008000800 */
[----:B------:R-:W0:Y:S01]  /*1ad0*/  LDCU UR8, c[0x0][0xf08] ;  /* 0x0001e100ff0877ac */ /* 0x000e220008000800 */
[----:B------:R-:W-:-:S05]  /*1ae0*/  UMOV UR4, URZ ;  /* 0x000000ff00047c82 */ /* 0x000fca0008000000 */
.L_x_3346:
[----:B-12---:R-:W-:-:S04]  /*1af0*/  IADD3 R21, PT, PT, R0, UR4, RZ ;  /* 0x0000000400157c10 */ /* 0x006fc8000fffe0ff */
[C---:B------:R-:W-:Y:S02]  /*1b00*/  ISETP.GE.AND P2, PT, R21.reuse, R6, PT ;  /* 0x000000061500720c */ /* 0x040fe40003f46270 */
[----:B0-----:R-:W-:-:S04]  /*1b10*/  IADD3 R19, PT, PT, R21, UR5, RZ ;  /* 0x0000000515137c10 */ /* 0x001fc8000fffe0ff */
[C---:B------:R-:W-:Y:S02]  /*1b20*/  ISETP.GE.AND P1, PT, R19.reuse, R6, PT ;  /* 0x000000061300720c */ /* 0x040fe40003f26270 */
[----:B------:R-:W-:-:S04]  /*1b30*/  IADD3 R17, PT, PT, R19, UR5, RZ ;  /* 0x0000000513117c10 */ /* 0x000fc8000fffe0ff */
[-C--:B------:R-:W-:Y:S01]  /*1b40*/  ISETP.GE.AND P0, PT, R17, R6.reuse, PT ;  /* 0x000000061100720c */ /* 0x080fe20003f06270 */
[--C-:B---3--:R-:W-:Y:S01]  /*1b50*/  @!P2 IMAD.WIDE R12, R21, 0x2, R26.reuse ;  /* 0x00000002150ca825 */ /* 0x108fe200078e021a */
[----:B------:R-:W-:Y:S02]  /*1b60*/  @!P2 IADD3 R2, P3, PT, R4, R21, RZ ;  /* 0x000000150402a210 */ /* 0x000fe40007f7e0ff */
        /* <DEDUP_REMOVED lines=11> */
[----:B------:R-:W3:Y:S01]  /*1c20*/  @!P2 LDG.E.U16 R42, desc[UR14][R10.64] ;  /* 0x0000000e0a2aa981 */ /* 0x000ee2000c1e1500 */
[-C--:B------:R-:W-:Y:S02]  /*1c30*/  @!P1 LEA.HI.X.SX32 R8, R19, R5.reuse, 0x1, P4 ;  /* 0x0000000513089211 */ /* 0x080fe400020f0eff */
[----:B------:R-:W-:Y:S02]  /*1c40*/  @!P1 LEA R2, P4, R3, UR6, 0x1 ;  /* 0x0000000603029c11 */ /* 0x000fe4000f8808ff */
[----:B------:R-:W-:Y:S02]  /*1c50*/  @!P0 LEA.HI.X.SX32 R14, R17, R5, 0x1, P5 ;  /* 0x00000005110e8211 */ /* 0x000fe400028f0eff */
[----:B------:R-:W-:Y:S02]  /*1c60*/  @!P1 LEA.HI.X R3, R3, UR7, R8, 0x1, P4 ;  /* 0x0000000703039c11 */ /* 0x000fe4000a0f0c08 */
[----:B------:R-:W-:-:S02]  /*1c70*/  @!P0 LEA R8, P4, R9, UR6, 0x1 ;  /* 0x0000000609088c11 */ /* 0x000fc4000f8808ff */
[----:B------:R-:W-:Y:S01]  /*1c80*/  @!P3 IADD3 R7, P5, PT, R4, R15, RZ ;  /* 0x0000000f0407b210 */ /* 0x000fe20007fbe0ff */
[----:B------:R1:W4:Y:S01]  /*1c90*/  @!P1 LDG.E.U16 R43, desc[UR14][R2.64] ;  /* 0x0000000e022b9981 */ /* 0x000322000c1e1500 */
[----:B------:R-:W-:Y:S02]  /*1ca0*/  @!P0 LEA.HI.X R9, R9, UR7, R14, 0x1, P4 ;  /* 0x0000000709098c11 */ /* 0x000fe4000a0f0c0e */
[----:B------:R-:W-:Y:S02]  /*1cb0*/  @!P3 LEA.HI.X.SX32 R14, R15, R5, 0x1, P5 ;  /* 0x000000050f0eb211 */ /* 0x000fe400028f0eff */
[----:B------:R-:W-:Y:S02]  /*1cc0*/  @!P3 LEA R28, P4, R7, UR6, 0x1 ;  /* 0x00000006071cbc11 */ /* 0x000fe4000f8808ff */
[----:B------:R-:W-:Y:S01]  /*1cd0*/  CS2R R30, SRZ ;  /* 0x00000000001e7805 */ /* 0x000fe2000001ff00 */
[----:B------:R-:W-:Y:S01]  /*1ce0*/  @!P2 IMAD.WIDE R32, R21, 0x4, R22 ;  /* 0x000000041520a825 */ /* 0x000fe200078e0216 */
[----:B0-----:R-:W-:-:S02]  /*1cf0*/  CS2R R12, SRZ ;  /* 0x00000000000c7805 */ /* 0x001fc4000001ff00 */
[----:B------:R-:W-:Y:S01]  /*1d00*/  @!P3 LEA.HI.X R29, R7, UR7, R14, 0x1, P4 ;  /* 0x00000007071dbc11 */ /* 0x000fe2000a0f0c0e */
[----:B------:R-:W4:Y:S04]  /*1d10*/  @!P0 LDG.E.U16 R16, desc[UR14][R8.64] ;  /* 0x0000000e08108981 */ /* 0x000f28000c1e1500 */
[----:B------:R0:W4:Y:S01]  /*1d20*/  @!P0 LDG.E.U16 R14, desc[UR14][R34.64] ;  /* 0x0000000e220e8981 */ /* 0x000122000c1e1500 */
[----:B-1----:R-:W-:-:S03]  /*1d30*/  @!P1 IMAD.WIDE R2, R19, 0x4, R22 ;  /* 0x0000000413029825 */ /* 0x002fc600078e0216 */
[----:B------:R-:W4:Y:S04]  /*1d40*/  @!P2 LDG.E R31, desc[UR14][R32.64] ;  /* 0x0000000e201fa981 */ /* 0x000f28000c1e1900 */
[----:B------:R-:W4:Y:S01]  /*1d50*/  @!P3 LDG.E.U16 R36, desc[UR14][R28.64] ;  /* 0x0000000e1c24b981 */ /* 0x000f22000c1e1500 */
[----:B0-----:R-:W-:-:S03]  /*1d60*/  @!P3 IMAD.WIDE R34, R15, 0x2, R26 ;  /* 0x000000020f22b825 */ /* 0x001fc600078e021a */
[----:B------:R0:W4:Y:S04]  /*1d70*/  @!P1 LDG.E R12, desc[UR14][R2.64] ;  /* 0x0000000e020c9981 */ /* 0x000128000c1e1900 */
[----:B------:R-:W4:Y:S01]  /*1d80*/  @!P3 LDG.E.U16 R37, desc[UR14][R34.64] ;  /* 0x0000000e2225b981 */ /* 0x000f22000c1e1500 */
[----:B------:R-:W-:Y:S01]  /*1d90*/  HFMA2 R7, -RZ, RZ, 0, 0 ;  /* 0x00000000ff077431 */ /* 0x000fe200000001ff */
[----:B------:R-:W-:Y:S02]  /*1da0*/  CS2R R10, SRZ ;  /* 0x00000000000a7805 */ /* 0x000fe4000001ff00 */
[----:B------:R-:W-:Y:S01]  /*1db0*/  CS2R R8, SRZ ;  /* 0x0000000000087805 */ /* 0x000fe2000001ff00 */
[----:B------:R-:W-:-:S04]  /*1dc0*/  @!P0 IMAD.WIDE R38, R17, 0x4, R22 ;  /* 0x0000000411268825 */ /* 0x000fc800078e0216 */
[----:B------:R-:W-:Y:S01]  /*1dd0*/  @!P3 IMAD.WIDE R40, R15, 0x4, R22 ;  /* 0x000000040f28b825 */ /* 0x000fe200078e0216 */
[----:B------:R1:W4:Y:S03]  /*1de0*/  @!P0 LDG.E R10, desc[UR14][R38.64] ;  /* 0x0000000e260a8981 */ /* 0x000326000c1e1900 */
[--C-:B0-----:R-:W-:Y:S01]  /*1df0*/  @!P2 IMAD.WIDE R2, R21, 0x4, R24.reuse ;  /* 0x000000041502a825 */ /* 0x101fe200078e0218 */
[----:B------:R0:W4:Y:S03]  /*1e00*/  @!P3 LDG.E R8, desc[UR14][R40.64] ;  /* 0x0000000e2808b981 */ /* 0x000126000c1e1900 */
[--C-:B------:R-:W-:Y:S01]  /*1e10*/  @!P1 IMAD.WIDE R28, R19, 0x4, R24.reuse ;  /* 0x00000004131c9825 */ /* 0x100fe200078e0218 */
[----:B------:R-:W4:Y:S01]  /*1e20*/  @!P2 LDG.E R13, desc[UR14][R2.64] ;  /* 0x0000000e020da981 */ /* 0x000f22000c1e1900 */
[----:B-1----:R-:W1:Y:S02]  /*1e30*/  LDC R39, c[0x0][0xeec] ;  /* 0x0003bb00ff277b82 */ /* 0x002e640000000800 */
[--C-:B------:R-:W-:Y:S01]  /*1e40*/  @!P0 IMAD.WIDE R32, R17, 0x4, R24.reuse ;  /* 0x0000000411208825 */ /* 0x100fe200078e0218 */
[----:B------:R0:W4:Y:S03]  /*1e50*/  @!P1 LDG.E R11, desc[UR14][R28.64] ;  /* 0x0000000e1c0b9981 */ /* 0x000126000c1e1900 */
[----:B------:R-:W-:Y:S01]  /*1e60*/  @!P3 IMAD.WIDE R34, R15, 0x4, R24 ;  /* 0x000000040f22b825 */ /* 0x000fe200078e0218 */
[----:B------:R-:W4:Y:S01]  /*1e70*/  @!P0 LDG.E R9, desc[UR14][R32.64] ;  /* 0x0000000e20098981 */ /* 0x000f22000c1e1900 */
[----:B------:R-:W1:Y:S03]  /*1e80*/  LDC R38, c[0x0][0xef0] ;  /* 0x0003bc00ff267b82 */ /* 0x000e660000000800 */
[----:B------:R1:W4:Y:S01]  /*1e90*/  @!P3 LDG.E R7, desc[UR14][R34.64] ;  /* 0x0000000e2207b981 */ /* 0x000322000c1e1900 */
[----:B0-----:R-:W-:Y:S01]  /*1ea0*/  CS2R R40, SRZ ;  /* 0x0000000000287805 */ /* 0x001fe2000001ff00 */
[----:B------:R-:W-:Y:S01]  /*1eb0*/  HFMA2 R20, -RZ, RZ, 0, 0 ;  /* 0x00000000ff147431 */ /* 0x000fe200000001ff */
[----:B------:R-:W-:Y:S01]  /*1ec0*/  MOV R45, RZ ;  /* 0x000000ff002d7202 */ /* 0x000fe20000000f00 */
[----:B------:R-:W-:-:S02]  /*1ed0*/  HFMA2 R29, -RZ, RZ, 0, 0 ;  /* 0x00000000ff1d7431 */ /* 0x000fc400000001ff */
[----:B-1----:R-:W-:Y:S01]  /*1ee0*/  FADD R35, -R39, 1 ;  /* 0x3f80000027237421 */ /* 0x002fe20000000100 */
[----:B------:R-:W-:Y:S01]  /*1ef0*/  FADD R34, -R38, 1 ;  /* 0x3f80000026227421 */ /* 0x000fe20000000100 */
[----:B------:R-:W-:Y:S01]  /*1f00*/  BSSY.RECONVERGENT B2, `(.L_x_3302) ;  /* 0x000006a000027945 */ /* 0x000fe20003800200 */
[----:B--2---:R-:W-:Y:S02]  /*1f10*/  @!P2 SHF.L.U32 R30, R18, 0x10, RZ ;  /* 0x00000010121ea819 */ /* 0x004fe400000006ff */
[----:B------:R-:W-:Y:S01]  /*1f20*/  MOV R18, RZ ;  /* 0x000000ff00127202 */ /* 0x000fe20000000f00 */
[----:B---3--:R-:W-:Y:S01]  /*1f30*/  @!P2 HADD2.F32 R41, -RZ, R42.H0_H0 ;  /* 0x2000002aff29a230 */ /* 0x008fe20000004100 */
[----:B-----5:R-:W-:-:S04]  /*1f40*/  @!P1 SHF.L.U32 R20, R44, 0x10, RZ ;  /* 0x000000102c149819 */ /* 0x020fc800000006ff */
[----:B------:R-:W-:Y:S01]  /*1f50*/  FFMA R2, R30, UR8, R41 ;  /* 0x000000081e027c23 */ /* 0x000fe20008000029 */
[----:B----4-:R-:W-:-:S05]  /*1f60*/  @!P1 HADD2.F32 R45, -RZ, R43.H0_H0 ;  /* 0x2000002bff2d9230 */ /* 0x010fca0000004100 */
[----:B------:R-:W-:Y:S01]  /*1f70*/  FFMA R3, R20, UR8, R45 ;  /* 0x0000000814037c23 */ /* 0x000fe2000800002d */
[----:B------:R-:W-:Y:S01]  /*1f80*/  @!P0 SHF.L.U32 R18, R14, 0x10, RZ ;  /* 0x000000100e128819 */ /* 0x000fe200000006ff */
[----:B------:R-:W-:Y:S01]  /*1f90*/  FMUL R14, R35, R2 ;  /* 0x00000002230e7220 */ /* 0x000fe20000400000 */
[----:B------:R-:W-:Y:S01]  /*1fa0*/  @!P0 HADD2.F32 R40, -RZ, R16.H0_H0 ;  /* 0x20000010ff288230 */ /* 0x000fe20000004100 */
[----:B------:R-:W-:Y:S02]  /*1fb0*/  MOV R16, RZ ;  /* 0x000000ff00107202 */ /* 0x000fe40000000f00 */
[----:B------:R-:W-:Y:S01]  /*1fc0*/  FFMA R14, R31, R39, R14 ;  /* 0x000000271f0e7223 */ /* 0x000fe2000000000e */
[----:B------:R-:W-:Y:S01]  /*1fd0*/  FMUL R31, R35, R3 ;  /* 0x00000003231f7220 */ /* 0x000fe20000400000 */
[----:B------:R-:W-:Y:S01]  /*1fe0*/  @!P3 HADD2.F32 R29, -RZ, R36.H0_H0 ;  /* 0x20000024ff1db230 */ /* 0x000fe20000004100 */
[----:B------:R-:W-:Y:S01]  /*1ff0*/  ISETP.GE.AND P0, PT, R21, R6, PT ;  /* 0x000000061500720c */ /* 0x000fe20003f06270 */
[----:B------:R-:W-:Y:S01]  /*2000*/  FFMA R28, R18, UR8, R40 ;  /* 0x00000008121c7c23 */ /* 0x000fe20008000028 */
[----:B------:R-:W-:Y:S01]  /*2010*/  FFMA R12, R12, R39, R31 ;  /* 0x000000270c0c7223 */ /* 0x000fe2000000001f */
[----:B------:R-:W-:Y:S01]  /*2020*/  FMUL R31, R34, R2 ;  /* 0x00000002221f7220 */ /* 0x000fe20000400000 */
[----:B------:R-:W-:-:S03]  /*2030*/  @!P3 SHF.L.U32 R16, R37, 0x10, RZ ;  /* 0x000000102510b819 */ /* 0x000fc600000006ff */
[----:B------:R-:W-:Y:S01]  /*2040*/  FMUL R2, R2, R31 ;  /* 0x0000001f02027220 */ /* 0x000fe20000400000 */
[----:B------:R-:W-:Y:S01]  /*2050*/  FMUL R32, R34, R3 ;  /* 0x0000000322207220 */ /* 0x000fe20000400000 */
[----:B------:R-:W-:Y:S01]  /*2060*/  FFMA R29, R16, UR8, R29 ;  /* 0x00000008101d7c23 */ /* 0x000fe2000800001d */
[----:B------:R-:W-:-:S03]  /*2070*/  FMUL R31, R34, R28 ;  /* 0x0000001c221f7220 */ /* 0x000fc60000400000 */
[-C--:B------:R-:W-:Y:S01]  /*2080*/  FMUL R34, R34, R29.reuse ;  /* 0x0000001d22227220 */ /* 0x080fe20000400000 */
[C---:B------:R-:W-:Y:S01]  /*2090*/  FMUL R33, R35.reuse, R28 ;  /* 0x0000001c23217220 */ /* 0x040fe20000400000 */
[----:B------:R-:W-:Y:S01]  /*20a0*/  FMUL R35, R35, R29 ;  /* 0x0000001d23237220 */ /* 0x000fe20000400000 */
[----:B------:R-:W-:Y:S01]  /*20b0*/  FMUL R32, R3, R32 ;  /* 0x0000002003207220 */ /* 0x000fe20000400000 */
        /* <DEDUP_REMOVED lines=24> */
.L_x_3305:
[----:B------:R-:W-:Y:S05]  /*2240*/  BSYNC.RECONVERGENT B3 ;  /* 0x0000000000037941 */ /* 0x000fea0003800200 */
.L_x_3304:
        /* <DEDUP_REMOVED lines=8> */
.L_x_3307:
[C---:B-1----:R-:W-:Y:S01]  /*22d0*/  FMUL.FTZ R34, R2.reuse, R3 ;  /* 0x0000000302227220 */ /* 0x042fe20000410000 */
[----:B------:R-:W-:-:S03]  /*22e0*/  FMUL.FTZ R2, R2, 0.5 ;  /* 0x3f00000002027820 */ /* 0x000fc60000410000 */
[----:B------:R-:W-:-:S04]  /*22f0*/  FFMA R3, -R34, R34, R3 ;  /* 0x0000002222037223 */ /* 0x000fc80000000103 */
[----:B------:R-:W-:-:S07]  /*2300*/  FFMA R34, R3, R2, R34 ;  /* 0x0000000203227223 */ /* 0x000fce0000000022 */
.L_x_3308:
[----:B------:R-:W-:Y:S05]  /*2310*/  BSYNC.RECONVERGENT B0 ;  /* 0x0000000000007941 */ /* 0x000fea0003800200 */
.L_x_3306:
        /* <DEDUP_REMOVED lines=17> */
.L_x_3310:
[----:B------:R-:W-:Y:S05]  /*2430*/  BSYNC.RECONVERGENT B3 ;  /* 0x0000000000037941 */ /* 0x000fea0003800200 */
.L_x_3309:
        /* <DEDUP_REMOVED lines=12> */
.L_x_3312:
[----:B------:R-:W-:Y:S05]  /*2500*/  BSYNC.RECONVERGENT B3 ;  /* 0x0000000000037941 */ /* 0x000fea0003800200 */
.L_x_3311:
        /* <DEDUP_REMOVED lines=9> */
.L_x_3303:
[----:B------:R-:W-:Y:S05]  /*25a0*/  BSYNC.RECONVERGENT B2 ;  /* 0x0000000000027941 */ /* 0x000fea0003800200 */
.L_x_3302:
        /* <DEDUP_REMOVED lines=18> */
.L_x_3316:
[----:B------:R-:W-:Y:S05]  /*26d0*/  BSYNC.RECONVERGENT B3 ;  /* 0x0000000000037941 */ /* 0x000fea0003800200 */
.L_x_3315:
        /* <DEDUP_REMOVED lines=8> */
.L_x_3318:
[C---:B-1----:R-:W-:Y:S01]  /*2760*/  FMUL.FTZ R34, R2.reuse, R3 ;  /* 0x0000000302227220 */ /* 0x042fe20000410000 */
[----:B------:R-:W-:-:S03]  /*2770*/  FMUL.FTZ R2, R2, 0.5 ;  /* 0x3f00000002027820 */ /* 0x000fc60000410000 */
[----:B------:R-:W-:-:S04]  /*2780*/  FFMA R3, -R34, R34, R3 ;  /* 0x0000002222037223 */ /* 0x000fc80000000103 */
[----:B------:R-:W-:-:S07]  /*2790*/  FFMA R34, R3, R2, R34 ;  /* 0x0000000203227223 */ /* 0x000fce0000000022 */
.L_x_3319:
[----:B------:R-:W-:Y:S05]  /*27a0*/  BSYNC.RECONVERGENT B0 ;  /* 0x0000000000007941 */ /* 0x000fea0003800200 */
.L_x_3317:
        /* <DEDUP_REMOVED lines=17> */
.L_x_3321:
[----:B------:R-:W-:Y:S05]  /*28c0*/  BSYNC.RECONVERGENT B3 ;  /* 0x0000000000037941 */ /* 0x000fea0003800200 */
.L_x_3320:
        /* <DEDUP_REMOVED lines=12> */
.L_x_3323:
[----:B------:R-:W-:Y:S05]  /*2990*/  BSYNC.RECONVERGENT B3 ;  /* 0x0000000000037941 */ /* 0x000fea0003800200 */
.L_x_3322:
        /* <DEDUP_REMOVED lines=8> */
.L_x_3314:
[----:B------:R-:W-:Y:S05]  /*2a20*/  BSYNC.RECONVERGENT B2 ;  /* 0x0000000000027941 */ /* 0x000fea0003800200 */
.L_x_3313:
        /* <DEDUP_REMOVED lines=18> */
.L_x_3327:
[----:B------:R-:W-:Y:S05]  /*2b50*/  BSYNC.RECONVERGENT B3 ;  /* 0x0000000000037941 */ /* 0x000fea0003800200 */
.L_x_3326:
        /* <DEDUP_REMOVED lines=8> */
.L_x_3329:
[C---:B-1----:R-:W-:Y:S01]  /*2be0*/  FMUL.FTZ R34, R2.reuse, R3 ;  /* 0x0000000302227220 */ /* 0x042fe20000410000 */
[----:B------:R-:W-:-:S03]  /*2bf0*/  FMUL.FTZ R2, R2, 0.5 ;  /* 0x3f00000002027820 */ /* 0x000fc60000410000 */
[----:B------:R-:W-:-:S04]  /*2c00*/  FFMA R3, -R34, R34, R3 ;  /* 0x0000002222037223 */ /* 0x000fc80000000103 */
[----:B------:R-:W-:-:S07]  /*2c10*/  FFMA R34, R3, R2, R34 ;  /* 0x0000000203227223 */ /* 0x000fce0000000022 */
.L_x_3330:
[----:B------:R-:W-:Y:S05]  /*2c20*/  BSYNC.RECONVERGENT B0 ;  /* 0x0000000000007941 */ /* 0x000fea0003800200 */
.L_x_3328:
        /* <DEDUP_REMOVED lines=17> */
.L_x_3332:
[----:B------:R-:W-:Y:S05]  /*2d40*/  BSYNC.RECONVERGENT B3 ;  /* 0x0000000000037941 */ /* 0x000fea0003800200 */
.L_x_3331:
        /* <DEDUP_REMOVED lines=12> */
.L_x_3334:
[----:B------:R-:W-:Y:S05]  /*2e10*/  BSYNC.RECONVERGENT B3 ;  /* 0x0000000000037941 */ /* 0x000fea0003800200 */
.L_x_3333:
        /* <DEDUP_REMOVED lines=8> */
.L_x_3325:
[----:B------:R-:W-:Y:S05]  /*2ea0*/  BSYNC.RECONVERGENT B2 ;  /* 0x0000000000027941 */ /* 0x000fea0003800200 */
.L_x_3324:
        /* <DEDUP_REMOVED lines=18> */
.L_x_3338:
[----:B------:R-:W-:Y:S05]  /*2fd0*/  BSYNC.RECONVERGENT B3 ;  /* 0x0000000000037941 */ /* 0x000fea0003800200 */
.L_x_3337:
        /* <DEDUP_REMOVED lines=8> */
.L_x_3340:
[C---:B-1----:R-:W-:Y:S01]  /*3060*/  FMUL.FTZ R34, R2.reuse, R3 ;  /* 0x0000000302227220 */ /* 0x042fe20000410000 */
[----:B------:R-:W-:-:S03]  /*3070*/  FMUL.FTZ R2, R2, 0.5 ;  /* 0x3f00000002027820 */ /* 0x000fc60000410000 */
[----:B------:R-:W-:-:S04]  /*3080*/  FFMA R3, -R34, R34, R3 ;  /* 0x0000002222037223 */ /* 0x000fc80000000103 */
[----:B------:R-:W-:-:S07]  /*3090*/  FFMA R34, R3, R2, R34 ;  /* 0x0000000203227223 */ /* 0x000fce0000000022 */
.L_x_3341:
[----:B------:R-:W-:Y:S05]  /*30a0*/  BSYNC.RECONVERGENT B0 ;  /* 0x0000000000007941 */ /* 0x000fea0003800200 */
.L_x_3339:
        /* <DEDUP_REMOVED lines=17> */
.L_x_3343:
[----:B------:R-:W-:Y:S05]  /*31c0*/  BSYNC.RECONVERGENT B3 ;  /* 0x0000000000037941 */ /* 0x000fea0003800200 */
.L_x_3342:
        /* <DEDUP_REMOVED lines=12> */
.L_x_3345:
[----:B------:R-:W-:Y:S05]  /*3290*/  BSYNC.RECONVERGENT B3 ;  /* 0x0000000000037941 */ /* 0x000fea0003800200 */
.L_x_3344:
        /* <DEDUP_REMOVED lines=8> */
.L_x_3336:
[----:B------:R-:W-:Y:S05]  /*3320*/  BSYNC.RECONVERGENT B2 ;  /* 0x0000000000027941 */ /* 0x000fea0003800200 */
.L_x_3335:
[----:B------:R-:W-:-:S06]  /*3330*/  ULEA UR4, UR5, UR4, 0x2 ;  /* 0x0000000405047291 */ /* 0x000fcc000f8e10ff */
[----:B------:R-:W-:-:S13]  /*3340*/  ISETP.LE.AND P0, PT, R6, UR4, PT ;  /* 0x0000000406007c0c */ /* 0x000fda000bf03270 */
[----:B------:R-:W-:Y:S05]  /*3350*/  @!P0 BRA `(.L_x_3346) ;  /* 0xffffffe400e48947 */ /* 0x000fea000383ffff */
[----:B------:R-:W-:Y:S05]  /*3360*/  EXIT ;  /* 0x000000000000794d */ /* 0x000fea0003800000 */
        .weak           $__internal_74_$__cuda_sm20_sqrt_rn_f32_slowpath
        .type           $__internal_74_$__cuda_sm20_sqrt_rn_f32_slowpath,@function
        .size           $__internal_74_$__cuda_sm20_sqrt_rn_f32_slowpath,($__internal_75_$__cuda_sm3x_div_rn_noftz_f32_slowpath - $__internal_74_$__cuda_sm20_sqrt_rn_f32_slowpath)
$__internal_74_$__cuda_sm20_sqrt_rn_f32_slowpath:
        /* <DEDUP_REMOVED lines=19> */
.L_x_3347:
[----:B------:R-:W-:-:S04]  /*34a0*/  HFMA2 R29, -RZ, RZ, 0, 0 ;  /* 0x00000000ff1d7431 */ /* 0x000fc800000001ff */
[----:B------:R-:W-:Y:S05]  /*34b0*/  RET.REL.NODEC R28 `(_Z25multi_tensor_apply_kernelI18TensorListMetadataILi4ELb0EEN18transformer_engine17multi_tensor_adam11AdamFunctorI13__nv_bfloat166__halffiEEJffffffNS3_10adamMode_tEfEEvlPViT_T0_DpT1_) ;  /* 0xffffffc81cd07950 */ /* 0x000fea0003c3ffff */
        .weak           $__internal_75_$__cuda_sm3x_div_rn_noftz_f32_slowpath
        .type           $__internal_75_$__cuda_sm3x_div_rn_noftz_f32_slowpath,@function
        .size           $__internal_75_$__cuda_sm3x_div_rn_noftz_f32_slowpath,(.L_x_5943 - $__internal_75_$__cuda_sm3x_div_rn_noftz_f32_slowpath)
$__internal_75_$__cuda_sm3x_div_rn_noftz_f32_slowpath:
        /* <DEDUP_REMOVED lines=34> */
.L_x_3349:
        /* <DEDUP_REMOVED lines=51> */
.L_x_3356:
[----:B------:R-:W-:-:S04]  /*3a10*/  LOP3.LUT R3, R3, 0x80000000, RZ, 0xc0, !PT ;  /* 0x8000000003037812 */ /* 0x000fc800078ec0ff */
[----:B------:R-:W-:Y:S01]  /*3a20*/  LOP3.LUT R3, R3, 0x7f800000, RZ, 0xfc, !PT ;  /* 0x7f80000003037812 */ /* 0x000fe200078efcff */
[----:B------:R-:W-:Y:S06]  /*3a30*/  BRA `(.L_x_3357) ;  /* 0x0000000000047947 */ /* 0x000fec0003800000 */
.L_x_3355:
[----:B------:R-:W-:-:S07]  /*3a40*/  LEA R3, R36, R3, 0x17 ;  /* 0x0000000324037211 */ /* 0x000fce00078eb8ff */
.L_x_3357:
[----:B------:R-:W-:Y:S05]  /*3a50*/  BSYNC.RECONVERGENT B1 ;  /* 0x0000000000017941 */ /* 0x000fea0003800200 */
.L_x_3354:
[----:B------:R-:W-:Y:S05]  /*3a60*/  BRA `(.L_x_3358) ;  /* 0x0000000000207947 */ /* 0x000fea0003800000 */
.L_x_3353:
[----:B------:R-:W-:-:S04]  /*3a70*/  LOP3.LUT R38, R38, 0x80000000, R40, 0x48, !PT ;  /* 0x8000000026267812 */ /* 0x000fc800078e4828 */
[----:B------:R-:W-:Y:S01]  /*3a80*/  LOP3.LUT R3, R38, 0x7f800000, RZ, 0xfc, !PT ;  /* 0x7f80000026037812 */ /* 0x000fe200078efcff */
[----:B------:R-:W-:Y:S06]  /*3a90*/  BRA `(.L_x_3358) ;  /* 0x0000000000147947 */ /* 0x000fec0003800000 */
.L_x_3352:
[----:B------:R-:W-:Y:S01]  /*3aa0*/  LOP3.LUT R3, R38, 0x80000000, R40, 0x48, !PT ;  /* 0x8000000026037812 */ /* 0x000fe200078e4828 */
[----:B------:R-:W-:Y:S06]  /*3ab0*/  BRA `(.L_x_3358) ;  /* 0x00000000000c7947 */ /* 0x000fec0003800000 */
.L_x_3351:
[----:B------:R-:W0:Y:S01]  /*3ac0*/  MUFU.RSQ R3, -QNAN ;  /* 0xffc0000000037908 */ /* 0x000e220000001400 */
[----:B------:R-:W-:Y:S05]  /*3ad0*/  BRA `(.L_x_3358) ;  /* 0x0000000000047947 */ /* 0x000fea0003800000 */
.L_x_3350:
[----:B------:R-:W-:-:S07]  /*3ae0*/  FADD.FTZ R3, R40, R38 ;  /* 0x0000002628037221 */ /* 0x000fce0000010000 */
.L_x_3358:
[----:B------:R-:W-:Y:S05]  /*3af0*/  BSYNC.RECONVERGENT B0 ;  /* 0x0000000000007941 */ /* 0x000fea0003800200 */
.L_x_3348:
[----:B------:R-:W-:-:S04]  /*3b00*/  HFMA2 R29, -RZ, RZ, 0, 0 ;  /* 0x00000000ff1d7431 */ /* 0x000fc800000001ff */
[----:B0-----:R-:W-:Y:S05]  /*3b10*/  RET.REL.NODEC R28 `(_Z25multi_tensor_apply_kernelI18TensorListMetadataILi4ELb0EEN18transformer_engine17multi_tensor_adam11AdamFunctorI13__nv_bfloat166__halffiEEJffffffNS3_10adamMode_tEfEEvlPViT_T0_DpT1_) ;  /* 0xffffffc41c387950 */ /* 0x001fea0003c3ffff */
.L_x_3359:
        /* <DEDUP_REMOVED lines=14> */
.L_x_5943:


//--------------------- .text._Z25multi_tensor_apply_kernelI18TensorListMetadataILi4ELb0EEN18transformer_engine17multi_tensor_adam11AdamFunctorI13__nv_bfloat16ffiEEJffffffNS3_10adamMode_tEfEEvlPViT_T0_DpT1_ --------------------------
	.section	.text._Z25multi_tensor_apply_kernelI18TensorListMetadataILi4ELb0EEN18transformer_engine17multi_tensor_adam11AdamFunctorI13__nv_bfloat16ffiEEJffffffNS3_10adamMode_tEfEEvlPViT_T0_DpT1_,"ax",@progbits
	.align	128
        .global         _Z25multi_tensor_apply_kernelI18TensorListMetadataILi4ELb0EEN18transformer_engine17multi_tensor_adam11AdamFunctorI13__nv_bfloat16ffiEEJffffffNS3_10adamMode_tEfEEvlPViT_T0_DpT1_
        .type           _Z25multi_tensor_apply_kernelI18TensorListMetadataILi4ELb0EEN18transformer_engine17multi_tensor_adam11AdamFunctorI13__nv_bfloat16ffiEEJffffffNS3_10adamMode_tEfEEvlPViT_T0_DpT1_,@function
        .size           _Z25multi_tensor_apply_kernelI18TensorListMetadataILi4ELb0EEN18transformer_engine17multi_tensor_adam11AdamFunctorI13__nv_bfloat16ffiEEJffffffNS3_10adamMode_tEfEEvlPViT_T0_DpT1_,(.L_x_5945 - _Z25multi_tensor_apply_kernelI18TensorListMetadataILi4ELb0EEN18transformer_engine17multi_tensor_adam11AdamFunctorI13__nv_bfloat16ffiEEJffffffNS3_10adamMode_tEfEEvlPViT_T0_DpT1_)
        .other          _Z25multi_tensor_apply_kernelI18TensorListMetadataILi4ELb0EEN18transformer_engine17multi_tensor_adam11AdamFunctorI13__nv_bfloat16ffiEEJffffffNS3_10adamMode_tEfEEvlPViT_T0_DpT1_,@"STO_CUDA_ENTRY STV_DEFAULT"
_Z25multi_tensor_apply_kernelI18TensorListMetadataILi4ELb0EEN18transformer_engine17multi_tensor_adam11AdamFunctorI13__nv_bfloat16ffiEEJffffffNS3_10adamMode_tEfEEvlPViT_T0_DpT1_:
.text._Z25multi_tensor_apply_kernelI18TensorListMetadataILi4ELb0EEN18transformer_engine17multi_tensor_adam11AdamFunctorI13__nv_bfloat16ffiEEJffffffNS3_10adamMode_tEfEEvlPViT_T0_DpT1_:
        /* <DEDUP_REMOVED lines=42> */
.L_x_3397:
[----:B--2---:R-:W-:Y:S01]  /*02a0*/  IADD3 R9, PT, PT, R7, UR4, RZ ;  /* 0x0000000407097c10 */ /* 0x004fe2000fffe0ff */
[----:B------:R-:W-:Y:S01]  /*02b0*/  HFMA2 R0, -RZ, RZ, 0, 0 ;  /* 0x00000000ff007431 */ /* 0x000fe200000001ff */
[----:B------:R-:W-:Y:S02]  /*02c0*/  CS2R R30, SRZ ;  /* 0x00000000001e7805 */ /* 0x000fe4000001ff00 */
[C---:B------:R-:W-:Y:S02]  /*02d0*/  ISETP.GE.AND P2, PT, R9.reuse, R6, PT ;  /* 0x000000060900720c */ /* 0x040fe40003f46270 */
[----:B0-----:R-:W-:-:S04]  /*02e0*/  IADD3 R11, PT, PT, R9, UR5, RZ ;  /* 0x00000005090b7c10 */ /* 0x001fc8000fffe0ff */
[----:B------:R-:W-:-:S07]  /*02f0*/  ISETP.GE.AND P0, PT, R11, R6, PT ;  /* 0x000000060b00720c */ /* 0x000fce0003f06270 */
[----:B------:R-:W-:-:S05]  /*0300*/  @!P2 IMAD.WIDE R2, R9, 0x4, R22 ;  /* 0x000000040902a825 */ /* 0x000fca00078e0216 */
[----:B-1----:R0:W2:Y:S01]  /*0310*/  @!P2 LDG.E R0, desc[UR14][R2.64] ;  /* 0x0000000e0200a981 */ /* 0x0020a2000c1e1900 */
[----:B------:R-:W-:Y:S02]  /*0320*/  MOV R42, RZ ;  /* 0x000000ff002a7202 */ /* 0x000fe40000000f00 */
[----:B------:R-:W-:Y:S02]  /*0330*/  CS2R R32, SRZ ;  /* 0x0000000000207805 */ /* 0x000fe4000001ff00 */
[C---:B------:R-:W-:Y:S01]  /*0340*/  IADD3 R13, PT, PT, R11.reuse, UR5, RZ ;  /* 0x000000050b0d7c10 */ /* 0x040fe2000fffe0ff */
[----:B------:R-:W-:Y:S01]  /*0350*/  @!P0 IMAD.WIDE R28, R11, 0x2, R26 ;  /* 0x000000020b1c8825 */ /* 0x000fe200078e021a */
[----:B------:R-:W-:-:S03]  /*0360*/  MOV R39, RZ ;  /* 0x000000ff00277202 */ /* 0x000fc60000000f00 */
[--C-:B------:R-:W-:Y:S01]  /*0370*/  @!P0 IMAD.WIDE R40, R11, 0x4, R24.reuse ;  /* 0x000000040b288825 */ /* 0x100fe200078e0218 */
[----:B0-----:R-:W-:Y:S01]  /*0380*/  @!P2 IADD3 R3, P3, PT, R4, R9, RZ ;  /* 0x000000090403a210 */ /* 0x001fe20007f7e0ff */
[----:B------:R-:W3:Y:S01]  /*0390*/  @!P0 LDG.E.U16 R14, desc[UR14][R28.64] ;  /* 0x0000000e1c0e8981 */ /* 0x000ee2000c1e1500 */
[----:B------:R-:W-:Y:S01]  /*03a0*/  IADD3 R15, PT, PT, R13, UR5, RZ ;  /* 0x000000050d0f7c10 */ /* 0x000fe2000fffe0ff */
[C---:B------:R-:W-:Y:S01]  /*03b0*/  @!P2 IMAD.WIDE R34, R9.reuse, 0x4, R24 ;  /* 0x000000040922a825 */ /* 0x040fe200078e0218 */
[----:B------:R-:W-:Y:S01]  /*03c0*/  @!P2 LEA.HI.X.SX32 R8, R9, R5, 0x1, P3 ;  /* 0x000000050908a211 */ /* 0x000fe200018f0eff */
[----:B------:R0:W5:Y:S01]  /*03d0*/  @!P0 LDG.E R33, desc[UR14][R40.64] ;  /* 0x0000000e28218981 */ /* 0x000162000c1e1900 */
[----:B------:R-:W-:Y:S01]  /*03e0*/  @!P2 LEA R2, P3, R3, UR6, 0x2 ;  /* 0x000000060302ac11 */ /* 0x000fe2000f8610ff */
[----:B------:R-:W-:Y:S01]  /*03f0*/  @!P2 IMAD.WIDE R18, R9, 0x2, R26 ;  /* 0x000000020912a825 */ /* 0x000fe200078e021a */
[----:B------:R-:W-:Y:S01]  /*0400*/  ISETP.GE.AND P1, PT, R13, R6, PT ;  /* 0x000000060d00720c */ /* 0x000fe20003f26270 */
[----:B------:R-:W4:Y:S01]  /*0410*/  @!P2 LDG.E R39, desc[UR14][R34.64] ;  /* 0x0000000e2227a981 */ /* 0x000f22000c1e1900 */
[----:B------:R-:W-:Y:S01]  /*0420*/  @!P2 LEA.HI.X R3, R3, UR7, R8, 0x2, P3 ;  /* 0x000000070303ac11 */ /* 0x000fe200098f1408 */
[----:B------:R-:W-:-:S02]  /*0430*/  HFMA2 R20, -RZ, RZ, 0, 0 ;  /* 0x00000000ff147431 */ /* 0x000fc400000001ff */
[----:B------:R-:W-:Y:S01]  /*0440*/  @!P0 IMAD.WIDE R36, R11, 0x4, R22 ;  /* 0x000000040b248825 */ /* 0x000fe200078e0216 */
[----:B------:R-:W4:Y:S04]  /*0450*/  @!P2 LDG.E.U16 R38, desc[UR14][R18.64] ;  /* 0x0000000e1226a981 */ /* 0x000f28000c1e1500 */
[----:B------:R-:W2:Y:S01]  /*0460*/  @!P2 LDG.E R42, desc[UR14][R2.64] ;  /* 0x0000000e022aa981 */ /* 0x000ea2000c1e1900 */
[----:B------:R-:W-:Y:S02]  /*0470*/  ISETP.GE.AND P3, PT, R15, R6, PT ;  /* 0x000000060f00720c */ /* 0x000fe40003f66270 */
[--C-:B------:R-:W-:Y:S01]  /*0480*/  @!P1 IMAD.WIDE R44, R13, 0x2, R26.reuse ;  /* 0x000000020d2c9825 */ /* 0x100fe200078e021a */
[----:B------:R-:W-:Y:S01]  /*0490*/  @!P0 IADD3 R10, P4, PT, R4, R11, RZ ;  /* 0x0000000b040a8210 */ /* 0x000fe20007f9e0ff */
[----:B------:R1:W5:Y:S04]  /*04a0*/  @!P0 LDG.E R30, desc[UR14][R36.64] ;  /* 0x0000000e241e8981 */ /* 0x000368000c1e1900 */
[----:B------:R-:W4:Y:S05]  /*04b0*/  @!P1 LDG.E.U16 R43, desc[UR14][R44.64] ;  /* 0x0000000e2c2b9981 */ /* 0x000f2a000c1e1500 */
[----:B0-----:R-:W-:-:S06]  /*04c0*/  @!P3 IMAD.WIDE R40, R15, 0x2, R26 ;  /* 0x000000020f28b825 */ /* 0x001fcc00078e021a */
[----:B------:R-:W4:Y:S01]  /*04d0*/  @!P3 LDG.E.U16 R40, desc[UR14][R40.64] ;  /* 0x0000000e2828b981 */ /* 0x000f22000c1e1500 */
[----:B------:R-:W-:Y:S01]  /*04e0*/  @!P1 IMAD.WIDE R16, R13, 0x4, R22 ;  /* 0x000000040d109825 */ /* 0x000fe200078e0216 */
[----:B------:R-:W-:Y:S02]  /*04f0*/  @!P0 LEA.HI.X.SX32 R21, R11, R5, 0x1, P4 ;  /* 0x000000050b158211 */ /* 0x000fe400020f0eff */
[C---:B-1----:R-:W-:Y:S02]  /*0500*/  @!P0 LEA R36, P4, R10.reuse, UR6, 0x2 ;  /* 0x000000060a248c11 */ /* 0x042fe4000f8810ff */
[----:B------:R0:W5:Y:S01]  /*0510*/  @!P1 LDG.E R20, desc[UR14][R16.64] ;  /* 0x0000000e10149981 */ /* 0x000162000c1e1900 */
[----:B------:R-:W-:Y:S01]  /*0520*/  @!P3 IMAD.WIDE R2, R15, 0x4, R24 ;  /* 0x000000040f02b825 */ /* 0x000fe200078e0218 */
[----:B------:R-:W-:Y:S02]  /*0530*/  @!P0 LEA.HI.X R37, R10, UR7, R21, 0x2, P4 ;  /* 0x000000070a258c11 */ /* 0x000fe4000a0f1415 */
[----:B------:R-:W-:-:S02]  /*0540*/  @!P1 IADD3 R12, P4, PT, R4, R13, RZ ;  /* 0x0000000d040c9210 */ /* 0x000fc40007f9e0ff */
[----:B0-----:R-:W-:Y:S02]  /*0550*/  CS2R R16, SRZ ;  /* 0x0000000000107805 */ /* 0x001fe4000001ff00 */
[C---:B------:R-:W-:Y:S01]  /*0560*/  @!P1 LEA.HI.X.SX32 R29, R13.reuse, R5, 0x1, P4 ;  /* 0x000000050d1d9211 */ /* 0x040fe200020f0eff */
[----:B------:R-:W-:Y:S01]  /*0570*/  HFMA2 R8, -RZ, RZ, 0, 0 ;  /* 0x00000000ff087431 */ /* 0x000fe200000001ff */
[----:B------:R-:W-:Y:S01]  /*0580*/  @!P1 LEA R28, P4, R12, UR6, 0x2 ;  /* 0x000000060c1c9c11 */ /* 0x000fe2000f8810ff */
[----:B------:R-:W-:Y:S01]  /*0590*/  @!P1 IMAD.WIDE R34, R13, 0x4, R24 ;  /* 0x000000040d229825 */ /* 0x000fe200078e0218 */
[----:B------:R-:W-:Y:S01]  /*05a0*/  @!P3 IADD3 R10, P5, PT, R4, R15, RZ ;  /* 0x0000000f040ab210 */ /* 0x000fe20007fbe0ff */
[----:B------:R0:W5:Y:S01]  /*05b0*/  @!P3 LDG.E R17, desc[UR14][R2.64] ;  /* 0x0000000e0211b981 */ /* 0x000162000c1e1900 */
[----:B------:R-:W-:Y:S02]  /*05c0*/  @!P1 LEA.HI.X R29, R12, UR7, R29, 0x2, P4 ;  /* 0x000000070c1d9c11 */ /* 0x000fe4000a0f141d */
[----:B------:R-:W1:Y:S01]  /*05d0*/  LDC R12, c[0x0][0xeec] ;  /* 0x0003bb00ff0c7b82 */ /* 0x000e620000000800 */
[C---:B------:R-:W-:Y:S01]  /*05e0*/  @!P3 IMAD.WIDE R18, R15.reuse, 0x4, R22 ;  /* 0x000000040f12b825 */ /* 0x040fe200078e0216 */
[----:B------:R0:W5:Y:S01]  /*05f0*/  @!P1 LDG.E R31, desc[UR14][R34.64] ;  /* 0x0000000e221f9981 */ /* 0x000162000c1e1900 */
[----:B------:R-:W-:-:S03]  /*0600*/  @!P3 LEA.HI.X.SX32 R21, R15, R5, 0x1, P5 ;  /* 0x000000050f15b211 */ /* 0x000fc600028f0eff */
[----:B------:R1:W5:Y:S02]  /*0610*/  @!P3 LDG.E R8, desc[UR14][R18.64] ;  /* 0x0000000e1208b981 */ /* 0x000364000c1e1900 */
[----:B0-----:R-:W0:Y:S02]  /*0620*/  LDC.64 R2, c[0x0][0xef0] ;  /* 0x0003bc00ff027b82 */ /* 0x001e240000000a00 */
[----:B------:R-:W5:Y:S01]  /*0630*/  @!P0 LDG.E R32, desc[UR14][R36.64] ;  /* 0x0000000e24208981 */ /* 0x000f62000c1e1900 */
[----:B------:R-:W-:-:S04]  /*0640*/  @!P3 LEA R34, P5, R10, UR6, 0x2 ;  /* 0x000000060a22bc11 */ /* 0x000fc8000f8a10ff */
[----:B------:R-:W-:Y:S01]  /*0650*/  @!P3 LEA.HI.X R35, R10, UR7, R21, 0x2, P5 ;  /* 0x000000070a23bc11 */ /* 0x000fe2000a8f1415 */
[----:B-1----:R-:W-:Y:S01]  /*0660*/  FADD R19, -R12, 1 ;  /* 0x3f8000000c137421 */ /* 0x002fe20000000100 */
[----:B0-----:R-:W0:Y:S01]  /*0670*/  MUFU.RCP R44, R3 ;  /* 0x00000003002c7308 */ /* 0x001e220000001000 */
[----:B------:R-:W-:Y:S01]  /*0680*/  MOV R18, RZ ;  /* 0x000000ff00127202 */ /* 0x000fe20000000f00 */
[----:B------:R-:W-:-:S05]  /*0690*/  HFMA2 R10, -RZ, RZ, 0, 0 ;  /* 0x00000000ff0a7431 */ /* 0x000fca00000001ff */
[----:B------:R-:W5:Y:S01]  /*06a0*/  @!P1 LDG.E R18, desc[UR14][R28.64] ;  /* 0x0000000e1c129981 */ /* 0x000f62000c1e1900 */
[----:B------:R-:W-:Y:S03]  /*06b0*/  BSSY.RECONVERGENT B2, `(.L_x_3361) ;  /* 0x000001c000027945 */ /* 0x000fe60003800200 */
[----:B------:R1:W5:Y:S01]  /*06c0*/  @!P3 LDG.E R10, desc[UR14][R34.64] ;  /* 0x0000000e220ab981 */ /* 0x000362000c1e1900 */
[----:B0-----:R-:W-:-:S04]  /*06d0*/  FFMA R41, R44, -R3, 1 ;  /* 0x3f8000002c297423 */ /* 0x001fc80000000803 */
[----:B------:R-:W-:Y:S01]  /*06e0*/  FFMA R41, R44, R41, R44 ;  /* 0x000000292c297223 */ /* 0x000fe2000000002c */
[----:B-1----:R-:W-:Y:S02]  /*06f0*/  MOV R34, RZ ;  /* 0x000000ff00227202 */ /* 0x002fe40000000f00 */
[----:B---3--:R-:W-:Y:S01]  /*0700*/  @!P0 SHF.L.U32 R16, R14, 0x10, RZ ;  /* 0x000000100e108819 */ /* 0x008fe200000006ff */
[----:B--2---:R-:W-:-:S04]  /*0710*/  FMUL R21, R19, R42 ;  /* 0x0000002a13157220 */ /* 0x004fc80000400000 */
[----:B------:R-:W-:-:S04]  /*0720*/  FFMA R0, R0, R12, R21 ;  /* 0x0000000c00007223 */ /* 0x000fc80000000015 */
[----:B------:R-:W0:Y:S01]  /*0730*/  FCHK P0, R0, R3 ;  /* 0x0000000300007302 */ /* 0x000e220000000000 */
[----:B------:R-:W-:Y:S01]  /*0740*/  FADD R21, -R2, 1 ;  /* 0x3f80000002157421 */ /* 0x000fe20000000100 */
[----:B------:R-:W-:-:S03]  /*0750*/  FFMA R28, R0, R41, RZ ;  /* 0x00000029001c7223 */ /* 0x000fc600000000ff */
[----:B------:R-:W-:Y:S01]  /*0760*/  FMUL R29, R21, R42 ;  /* 0x0000002a151d7220 */ /* 0x000fe20000400000 */
[----:B------:R-:W-:-:S03]  /*0770*/  HFMA2 R14, -RZ, RZ, 0, 0 ;  /* 0x00000000ff0e7431 */ /* 0x000fc600000001ff */
[----:B------:R-:W-:Y:S01]  /*0780*/  FMUL R42, R29, R42 ;  /* 0x0000002a1d2a7220 */ /* 0x000fe20000400000 */
[----:B------:R-:W-:Y:S01]  /*0790*/  FFMA R29, R28, -R3, R0 ;  /* 0x800000031c1d7223 */ /* 0x000fe20000000000 */
[----:B------:R-:W-:Y:S02]  /*07a0*/  MOV R12, RZ ;  /* 0x000000ff000c7202 */ /* 0x000fe40000000f00 */
[----:B----4-:R-:W-:Y:S01]  /*07b0*/  @!P1 SHF.L.U32 R12, R43, 0x10, RZ ;  /* 0x000000102b0c9819 */ /* 0x010fe200000006ff */
[----:B------:R-:W-:Y:S01]  /*07c0*/  FFMA R2, R39, R2, R42 ;  /* 0x0000000227027223 */ /* 0x000fe2000000002a */
[----:B------:R-:W-:Y:S01]  /*07d0*/  @!P3 SHF.L.U32 R14, R40, 0x10, RZ ;  /* 0x00000010280eb819 */ /* 0x000fe200000006ff */
[----:B------:R-:W-:Y:S01]  /*07e0*/  FFMA R41, R41, R29, R28 ;  /* 0x0000001d29297223 */ /* 0x000fe2000000001c */
[----:B------:R-:W-:Y:S01]  /*07f0*/  @!P2 SHF.L.U32 R34, R38, 0x10, RZ ;  /* 0x000000102622a819 */ /* 0x000fe200000006ff */
[----:B0-----:R-:W-:Y:S06]  /*0800*/  @!P0 BRA `(.L_x_3362) ;  /* 0x0000000000188947 */ /* 0x001fec0003800000 */
[----:B------:R-:W0:Y:S01]  /*0810*/  LDCU UR11, c[0x0][0xef4] ;  /* 0x0001de80ff0b77ac */ /* 0x000e220008000800 */
[----:B------:R-:W-:Y:S02]  /*0820*/  MOV R42, R0 ;  /* 0x00000000002a7202 */ /* 0x000fe40000000f00 */
[----:B------:R-:W-:Y:S02]  /*0830*/  MOV R28, 0x860 ;  /* 0x00000860001c7802 */ /* 0x000fe40000000f00 */
[----:B0-----:R-:W-:-:S07]  /*0840*/  MOV R37, UR11 ;  /* 0x0000000b00257c02 */ /* 0x001fce0008000f00 */
[----:B-----5:R-:W-:Y:S05]  /*0850*/  CALL.REL.NOINC `($__internal_77_$__cuda_sm3x_div_rn_noftz_f32_slowpath) ;  /* 0x0000002800f87944 */ /* 0x020fea0003c00000 */
[----:B------:R-:W-:-:S07]  /*0860*/  MOV R41, R3 ;  /* 0x0000000300297202 */ /* 0x000fce0000000f00 */
.L_x_3362:
[----:B------:R-:W-:Y:S05]  /*0870*/  BSYNC.RECONVERGENT B2 ;  /* 0x0000000000027941 */ /* 0x000fea0003800200 */
.L_x_3361:
        /* <DEDUP_REMOVED lines=14> */
[----:B-----5:R-:W-:Y:S05]  /*0960*/  CALL.REL.NOINC `($__internal_77_$__cuda_sm3x_div_rn_noftz_f32_slowpath) ;  /* 0x0000002800b47944 */ /* 0x020fea0003c00000 */
.L_x_3364:
[----:B------:R-:W-:Y:S05]  /*0970*/  BSYNC.RECONVERGENT B2 ;  /* 0x0000000000027941 */ /* 0x000fea0003800200 */
.L_x_3363:
[----:B------:R-:W-:Y:S01]  /*0980*/  IADD3 R29, PT, PT, R3, -0xd000000, RZ ;  /* 0xf3000000031d7810 */ /* 0x000fe20007ffe0ff */
[----:B------:R0:W1:Y:S01]  /*0990*/  MUFU.RSQ R28, R3 ;  /* 0x00000003001c7308 */ /* 0x0000620000001400 */
[----:B------:R-:W-:Y:S02]  /*09a0*/  BSSY.RECONVERGENT B0, `(.L_x_3365) ;  /* 0x000000a000007945 */ /* 0x000fe40003800200 */
[----:B------:R-:W-:-:S13]  /*09b0*/  ISETP.GT.U32.AND P0, PT, R29, 0x727fffff, PT ;  /* 0x727fffff1d00780c */ /* 0x000fda0003f04070 */
[----:B0-----:R-:W-:Y:S05]  /*09c0*/  @!P0 BRA `(.L_x_3366) ;  /* 0x00000000000c8947 */ /* 0x001fea0003800000 */
[----:B-1----:R-:W-:-:S07]  /*09d0*/  MOV R28, 0x9f0 ;  /* 0x000009f0001c7802 */ /* 0x002fce0000000f00 */
[----:B-----5:R-:W-:Y:S05]  /*09e0*/  CALL.REL.NOINC `($__internal_76_$__cuda_sm20_sqrt_rn_f32_slowpath) ;  /* 0x0000002800407944 */ /* 0x020fea0003c00000 */
[----:B------:R-:W-:Y:S05]  /*09f0*/  BRA `(.L_x_3367) ;  /* 0x0000000000107947 */ /* 0x000fea0003800000 */
.L_x_3366:
[C---:B-1----:R-:W-:Y:S01]  /*0a00*/  FMUL.FTZ R38, R28.reuse, R3 ;  /* 0x000000031c267220 */ /* 0x042fe20000410000 */
[----:B------:R-:W-:-:S03]  /*0a10*/  FMUL.FTZ R28, R28, 0.5 ;  /* 0x3f0000001c1c7820 */ /* 0x000fc60000410000 */
[----:B------:R-:W-:-:S04]  /*0a20*/  FFMA R3, -R38, R38, R3 ;  /* 0x0000002626037223 */ /* 0x000fc80000000103 */
[----:B------:R-:W-:-:S07]  /*0a30*/  FFMA R38, R3, R28, R38 ;  /* 0x0000001c03267223 */ /* 0x000fce0000000026 */
.L_x_3367:
[----:B------:R-:W-:Y:S05]  /*0a40*/  BSYNC.RECONVERGENT B0 ;  /* 0x0000000000007941 */ /* 0x000fea0003800200 */
.L_x_3365:
        /* <DEDUP_REMOVED lines=12> */
[----:B-----5:R-:W-:Y:S05]  /*0b10*/  CALL.REL.NOINC `($__internal_77_$__cuda_sm3x_div_rn_noftz_f32_slowpath) ;  /* 0x0000002800487944 */ /* 0x020fea0003c00000 */
[----:B------:R-:W-:-:S07]  /*0b20*/  MOV R35, R3 ;  /* 0x0000000300237202 */ /* 0x000fce0000000f00 */
.L_x_3369:
[----:B------:R-:W-:Y:S05]  /*0b30*/  BSYNC.RECONVERGENT B2 ;  /* 0x0000000000027941 */ /* 0x000fea0003800200 */
.L_x_3368:
[----:B------:R-:W0:Y:S01]  /*0b40*/  LDC.64 R28, c[0x0][0xef0] ;  /* 0x0003bc00ff1c7b82 */ /* 0x000e220000000a00 */
[----:B-----5:R-:W-:Y:S01]  /*0b50*/  FMUL R3, R19, R32 ;  /* 0x0000002013037220 */ /* 0x020fe20000400000 */
[----:B------:R-:W-:Y:S01]  /*0b60*/  FFMA R35, R34, UR9, R35 ;  /* 0x0000000922237c23 */ /* 0x000fe20008000023 */
[----:B------:R-:W-:Y:S02]  /*0b70*/  BSSY.RECONVERGENT B2, `(.L_x_3370) ;  /* 0x0000014000027945 */ /* 0x000fe40003800200 */
[----:B------:R-:W-:Y:S01]  /*0b80*/  FFMA R30, R30, UR12, R3 ;  /* 0x0000000c1e1e7c23 */ /* 0x000fe20008000003 */
[----:B0-----:R-:W0:Y:S08]  /*0b90*/  MUFU.RCP R36, R29 ;  /* 0x0000001d00247308 */ /* 0x001e300000001000 */
[----:B------:R-:W1:Y:S01]  /*0ba0*/  FCHK P0, R30, R29 ;  /* 0x0000001d1e007302 */ /* 0x000e620000000000 */
[----:B0-----:R-:W-:-:S04]  /*0bb0*/  FFMA R37, R36, -R29, 1 ;  /* 0x3f80000024257423 */ /* 0x001fc8000000081d */
[----:B------:R-:W-:Y:S01]  /*0bc0*/  FFMA R3, R36, R37, R36 ;  /* 0x0000002524037223 */ /* 0x000fe20000000024 */
[----:B------:R-:W-:-:S03]  /*0bd0*/  FMUL R37, R21, R32 ;  /* 0x0000002015257220 */ /* 0x000fc60000400000 */
        /* <DEDUP_REMOVED lines=11> */
[----:B------:R-:W-:Y:S05]  /*0c90*/  CALL.REL.NOINC `($__internal_77_$__cuda_sm3x_div_rn_noftz_f32_slowpath) ;  /* 0x0000002400e87944 */ /* 0x000fea0003c00000 */
[----:B------:R-:W-:-:S07]  /*0ca0*/  MOV R34, R3 ;  /* 0x0000000300227202 */ /* 0x000fce0000000f00 */
.L_x_3371:
[----:B------:R-:W-:Y:S05]  /*0cb0*/  BSYNC.RECONVERGENT B2 ;  /* 0x0000000000027941 */ /* 0x000fea0003800200 */
.L_x_3370:
        /* <DEDUP_REMOVED lines=14> */
[----:B------:R-:W-:Y:S05]  /*0da0*/  CALL.REL.NOINC `($__internal_77_$__cuda_sm3x_div_rn_noftz_f32_slowpath) ;  /* 0x0000002400a47944 */ /* 0x000fea0003c00000 */
.L_x_3373:
[----:B------:R-:W-:Y:S05]  /*0db0*/  BSYNC.RECONVERGENT B2 ;  /* 0x0000000000027941 */ /* 0x000fea0003800200 */
.L_x_3372:
[----:B------:R-:W-:Y:S01]  /*0dc0*/  IADD3 R29, PT, PT, R3, -0xd000000, RZ ;  /* 0xf3000000031d7810 */ /* 0x000fe20007ffe0ff */
[----:B------:R0:W1:Y:S01]  /*0dd0*/  MUFU.RSQ R28, R3 ;  /* 0x00000003001c7308 */ /* 0x0000620000001400 */
[----:B------:R-:W-:Y:S02]  /*0de0*/  BSSY.RECONVERGENT B0, `(.L_x_3374) ;  /* 0x000000a000007945 */ /* 0x000fe40003800200 */
[----:B------:R-:W-:-:S13]  /*0df0*/  ISETP.GT.U32.AND P0, PT, R29, 0x727fffff, PT ;  /* 0x727fffff1d00780c */ /* 0x000fda0003f04070 */
[----:B0-----:R-:W-:Y:S05]  /*0e00*/  @!P0 BRA `(.L_x_3375) ;  /* 0x00000000000c8947 */ /* 0x001fea0003800000 */
[----:B-1----:R-:W-:-:S07]  /*0e10*/  MOV R28, 0xe30 ;  /* 0x00000e30001c7802 */ /* 0x002fce0000000f00 */
[----:B------:R-:W-:Y:S05]  /*0e20*/  CALL.REL.NOINC `($__internal_76_$__cuda_sm20_sqrt_rn_f32_slowpath) ;  /* 0x0000002400307944 */ /* 0x000fea0003c00000 */
[----:B------:R-:W-:Y:S05]  /*0e30*/  BRA `(.L_x_3376) ;  /* 0x0000000000107947 */ /* 0x000fea0003800000 */
.L_x_3375:
[C---:B-1----:R-:W-:Y:S01]  /*0e40*/  FMUL.FTZ R38, R28.reuse, R3 ;  /* 0x000000031c267220 */ /* 0x042fe20000410000 */
[----:B------:R-:W-:-:S03]  /*0e50*/  FMUL.FTZ R28, R28, 0.5 ;  /* 0x3f0000001c1c7820 */ /* 0x000fc60000410000 */
[----:B------:R-:W-:-:S04]  /*0e60*/  FFMA R3, -R38, R38, R3 ;  /* 0x0000002626037223 */ /* 0x000fc80000000103 */
[----:B------:R-:W-:-:S07]  /*0e70*/  FFMA R38, R3, R28, R38 ;  /* 0x0000001c03267223 */ /* 0x000fce0000000026 */
.L_x_3376:
[----:B------:R-:W-:Y:S05]  /*0e80*/  BSYNC.RECONVERGENT B0 ;  /* 0x0000000000007941 */ /* 0x000fea0003800200 */
.L_x_3374:
        /* <DEDUP_REMOVED lines=12> */
[----:B------:R-:W-:Y:S05]  /*0f50*/  CALL.REL.NOINC `($__internal_77_$__cuda_sm3x_div_rn_noftz_f32_slowpath) ;  /* 0x0000002400387944 */ /* 0x000fea0003c00000 */
[----:B------:R-:W-:-:S07]  /*0f60*/  MOV R35, R3 ;  /* 0x0000000300237202 */ /* 0x000fce0000000f00 */
.L_x_3378:
[----:B------:R-:W-:Y:S05]  /*0f70*/  BSYNC.RECONVERGENT B2 ;  /* 0x0000000000027941 */ /* 0x000fea0003800200 */
.L_x_3377:
        /* <DEDUP_REMOVED lines=23> */
.L_x_3380:
[----:B------:R-:W-:Y:S05]  /*10f0*/  BSYNC.RECONVERGENT B2 ;  /* 0x0000000000027941 */ /* 0x000fea0003800200 */
.L_x_3379:
        /* <DEDUP_REMOVED lines=15> */
.L_x_3382:
[----:B------:R-:W-:Y:S05]  /*11f0*/  BSYNC.RECONVERGENT B2 ;  /* 0x0000000000027941 */ /* 0x000fea0003800200 */
.L_x_3381:
        /* <DEDUP_REMOVED lines=8> */
.L_x_3384:
[C---:B-1----:R-:W-:Y:S01]  /*1280*/  FMUL.FTZ R38, R28.reuse, R3 ;  /* 0x000000031c267220 */ /* 0x042fe20000410000 */
[----:B------:R-:W-:-:S03]  /*1290*/  FMUL.FTZ R28, R28, 0.5 ;  /* 0x3f0000001c1c7820 */ /* 0x000fc60000410000 */
[----:B------:R-:W-:-:S04]  /*12a0*/  FFMA R3, -R38, R38, R3 ;  /* 0x0000002626037223 */ /* 0x000fc80000000103 */
[----:B------:R-:W-:-:S07]  /*12b0*/  FFMA R38, R3, R28, R38 ;  /* 0x0000001c03267223 */ /* 0x000fce0000000026 */
.L_x_3385:
[----:B------:R-:W-:Y:S05]  /*12c0*/  BSYNC.RECONVERGENT B0 ;  /* 0x0000000000007941 */ /* 0x000fea0003800200 */
.L_x_3383:
        /* <DEDUP_REMOVED lines=14> */
.L_x_3387:
[----:B------:R-:W-:Y:S05]  /*13b0*/  BSYNC.RECONVERGENT B2 ;  /* 0x0000000000027941 */ /* 0x000fea0003800200 */
.L_x_3386:
        /* <DEDUP_REMOVED lines=23> */
.L_x_3389:
[----:B------:R-:W-:Y:S05]  /*1530*/  BSYNC.RECONVERGENT B2 ;  /* 0x0000000000027941 */ /* 0x000fea0003800200 */
.L_x_3388:
        /* <DEDUP_REMOVED lines=15> */
.L_x_3391:
[----:B------:R-:W-:Y:S05]  /*1630*/  BSYNC.RECONVERGENT B2 ;  /* 0x0000000000027941 */ /* 0x000fea0003800200 */
.L_x_3390:
[----:B------:R-:W-:Y:S01]  /*1640*/  IADD3 R19, PT, PT, R3, -0xd000000, RZ ;  /* 0xf300000003137810 */ /* 0x000fe20007ffe0ff */
[----:B------:R0:W1:Y:S01]  /*1650*/  MUFU.RSQ R18, R3 ;  /* 0x0000000300127308 */ /* 0x0000620000001400 */
[----:B------:R-:W-:Y:S02]  /*1660*/  BSSY.RECONVERGENT B0, `(.L_x_3392) ;  /* 0x000000a000007945 */ /* 0x000fe40003800200 */
[----:B------:R-:W-:-:S13]  /*1670*/  ISETP.GT.U32.AND P0, PT, R19, 0x727fffff, PT ;  /* 0x727fffff1300780c */ /* 0x000fda0003f04070 */
[----:B0-----:R-:W-:Y:S05]  /*1680*/  @!P0 BRA `(.L_x_3393) ;  /* 0x00000000000c8947 */ /* 0x001fea0003800000 */
[----:B------:R-:W-:-:S07]  /*1690*/  MOV R28, 0x16b0 ;  /* 0x000016b0001c7802 */ /* 0x000fce0000000f00 */
[----:B-1----:R-:W-:Y:S05]  /*16a0*/  CALL.REL.NOINC `($__internal_76_$__cuda_sm20_sqrt_rn_f32_slowpath) ;  /* 0x0000001c00107944 */ /* 0x002fea0003c00000 */
[----:B------:R-:W-:Y:S05]  /*16b0*/  BRA `(.L_x_3394) ;  /* 0x0000000000107947 */ /* 0x000fea0003800000 */
.L_x_3393:
[C---:B-1----:R-:W-:Y:S01]  /*16c0*/  FMUL.FTZ R38, R18.reuse, R3 ;  /* 0x0000000312267220 */ /* 0x042fe20000410000 */
[----:B------:R-:W-:-:S03]  /*16d0*/  FMUL.FTZ R18, R18, 0.5 ;  /* 0x3f00000012127820 */ /* 0x000fc60000410000 */
[----:B------:R-:W-:-:S04]  /*16e0*/  FFMA R3, -R38, R38, R3 ;  /* 0x0000002626037223 */ /* 0x000fc80000000103 */
[----:B------:R-:W-:-:S07]  /*16f0*/  FFMA R38, R3, R18, R38 ;  /* 0x0000001203267223 */ /* 0x000fce0000000026 */
.L_x_3394:
[----:B------:R-:W-:Y:S05]  /*1700*/  BSYNC.RECONVERGENT B0 ;  /* 0x0000000000007941 */ /* 0x000fea0003800200 */
.L_x_3392:
        /* <DEDUP_REMOVED lines=13> */
.L_x_3396:
[----:B------:R-:W-:Y:S05]  /*17e0*/  BSYNC.RECONVERGENT B2 ;  /* 0x0000000000027941 */ /* 0x000fea0003800200 */
.L_x_3395:
        /* <DEDUP_REMOVED lines=9> */
[----:B------:R-:W-:Y:S01]  /*1880*/  @!P2 IMAD.WIDE R34, R9, 0x4, R24 ;  /* 0x000000040922a825 */ /* 0x000fe200078e0218 */
[----:B------:R-:W-:Y:S01]  /*1890*/  @!P2 STG.E.U16 desc[UR14][R18.64], R32 ;  /* 0x000000201200a986 */ /* 0x000fe2000c10150e */
[----:B------:R-:W-:Y:S02]  /*18a0*/  @!P1 F2FP.BF16.F32.PACK_AB R12, RZ, R12 ;  /* 0x0000000cff0c923e */ /* 0x000fe400000010ff */
[----:B------:R-:W-:Y:S01]  /*18b0*/  @!P0 F2FP.BF16.F32.PACK_AB R16, RZ, R16 ;  /* 0x00000010ff10823e */ /* 0x000fe200000010ff */
[C---:B------:R-:W-:Y:S01]  /*18c0*/  @!P0 IMAD.WIDE R36, R11.reuse, 0x2, R26 ;  /* 0x000000020b248825 */ /* 0x040fe200078e021a */
[----:B------:R0:W-:Y:S01]  /*18d0*/  @!P2 STG.E desc[UR14][R28.64], R0 ;  /* 0x000000001c00a986 */ /* 0x0001e2000c10190e */
[----:B------:R-:W-:Y:S02]  /*18e0*/  PRMT R9, R12, 0x7610, R9 ;  /* 0x000076100c097816 */ /* 0x000fe40000000009 */
[C---:B------:R-:W-:Y:S01]  /*18f0*/  @!P0 IMAD.WIDE R38, R11.reuse, 0x4, R22 ;  /* 0x000000040b268825 */ /* 0x040fe200078e0216 */
[----:B------:R1:W-:Y:S03]  /*1900*/  @!P2 STG.E desc[UR14][R34.64], R2 ;  /* 0x000000022200a986 */ /* 0x0003e6000c10190e */
[----:B------:R-:W-:Y:S01]  /*1910*/  @!P0 IMAD.WIDE R40, R11, 0x4, R24 ;  /* 0x000000040b288825 */ /* 0x000fe200078e0218 */
[----:B------:R2:W-:Y:S03]  /*1920*/  @!P0 STG.E.U16 desc[UR14][R36.64], R16 ;  /* 0x0000001024008986 */ /* 0x0005e6000c10150e */
[C---:B------:R-:W-:Y:S01]  /*1930*/  @!P1 IMAD.WIDE R10, R13.reuse, 0x2, R26 ;  /* 0x000000020d0a9825 */ /* 0x040fe200078e021a */
[----:B0-----:R-:W-:Y:S01]  /*1940*/  @!P3 F2FP.BF16.F32.PACK_AB R0, RZ, R3 ;  /* 0x00000003ff00b23e */ /* 0x001fe200000010ff */
[----:B------:R2:W-:Y:S02]  /*1950*/  @!P0 STG.E desc[UR14][R38.64], R30 ;  /* 0x0000001e26008986 */ /* 0x0005e4000c10190e */
[----:B------:R-:W-:-:S02]  /*1960*/  @!P1 IMAD.WIDE R18, R13, 0x4, R22 ;  /* 0x000000040d129825 */ /* 0x000fc400078e0216 */
[----:B------:R2:W-:Y:S01]  /*1970*/  @!P0 STG.E desc[UR14][R40.64], R33 ;  /* 0x0000002128008986 */ /* 0x0005e2000c10190e */
[----:B------:R-:W-:Y:S01]  /*1980*/  ISETP.LE.AND P0, PT, R6, UR4, PT ;  /* 0x0000000406007c0c */ /* 0x000fe2000bf03270 */
[----:B-1----:R-:W-:Y:S02]  /*1990*/  @!P1 IMAD.WIDE R2, R13, 0x4, R24 ;  /* 0x000000040d029825 */ /* 0x002fe400078e0218 */
[----:B------:R2:W-:Y:S02]  /*19a0*/  @!P1 STG.E.U16 desc[UR14][R10.64], R9 ;  /* 0x000000090a009986 */ /* 0x0005e4000c10150e */
[C---:B------:R-:W-:Y:S02]  /*19b0*/  @!P3 IMAD.WIDE R12, R15.reuse, 0x2, R26 ;  /* 0x000000020f0cb825 */ /* 0x040fe400078e021a */
[----:B------:R2:W-:Y:S02]  /*19c0*/  @!P1 STG.E desc[UR14][R18.64], R20 ;  /* 0x0000001412009986 */ /* 0x0005e4000c10190e */
[----:B------:R-:W-:-:S02]  /*19d0*/  @!P3 IMAD.WIDE R28, R15, 0x4, R22 ;  /* 0x000000040f1cb825 */ /* 0x000fc400078e0216 */
[----:B------:R2:W-:Y:S02]  /*19e0*/  @!P1 STG.E desc[UR14][R2.64], R31 ;  /* 0x0000001f02009986 */ /* 0x0005e4000c10190e */
[----:B------:R-:W-:Y:S02]  /*19f0*/  @!P3 IMAD.WIDE R14, R15, 0x4, R24 ;  /* 0x000000040f0eb825 */ /* 0x000fe400078e0218 */
[----:B------:R2:W-:Y:S04]  /*1a00*/  @!P3 STG.E.U16 desc[UR14][R12.64], R0 ;  /* 0x000000000c00b986 */ /* 0x0005e8000c10150e */
[----:B------:R2:W-:Y:S04]  /*1a10*/  @!P3 STG.E desc[UR14][R28.64], R8 ;  /* 0x000000081c00b986 */ /* 0x0005e8000c10190e */
[----:B------:R2:W-:Y:S01]  /*1a20*/  @!P3 STG.E desc[UR14][R14.64], R17 ;  /* 0x000000110e00b986 */ /* 0x0005e2000c10190e */
[----:B------:R-:W-:Y:S05]  /*1a30*/  @!P0 BRA `(.L_x_3397) ;  /* 0xffffffe800188947 */ /* 0x000fea000383ffff */
[----:B------:R-:W-:Y:S05]  /*1a40*/  EXIT ;  /* 0x000000000000794d */ /* 0x000fea0003800000 */
.L_x_3360:
[----:B------:R-:W2:Y:S01]  /*1a50*/  S2R R0, SR_TID.X ;  /* 0x0000000000007919 */ /* 0x000ea20000002100 */
[----:B------:R-:W3:Y:S01]  /*1a60*/  LDCU UR10, c[0x0][0xefc] ;  /* 0x0001df80ff0a77ac */ /* 0x000ee20008000800 */
[----:B------:R-:W4:Y:S01]  /*1a70*/  LDCU UR11, c[0x0][0xf00] ;  /* 0x0001e000ff0b77ac */ /* 0x000f220008000800 */
[----:B------:R-:W0:Y:S01]  /*1a80*/  LDCU UR8, c[0x0][0xf08] ;  /* 0x0001e100ff0877ac */ /* 0x000e220008000800 */
[----:B------:R-:W-:-:S05]  /*1a90*/  UMOV UR4, URZ ;  /* 0x000000ff00047c82 */ /* 0x000fca0008000000 */
.L_x_3442:
[----:B-12---:R-:W-:Y:S01]  /*1aa0*/  IADD3 R21, PT, PT, R0, UR4, RZ ;  /* 0x0000000400157c10 */ /* 0x006fe2000fffe0ff */
[----:B0-----:R-:W-:-:S03]  /*1ab0*/  HFMA2 R14, -RZ, RZ, 0, 0 ;  /* 0x00000000ff0e7431 */ /* 0x001fc600000001ff */
[C---:B------:R-:W-:Y:S02]  /*1ac0*/  ISETP.GE.AND P0, PT, R21.reuse, R6, PT ;  /* 0x000000061500720c */ /* 0x040fe40003f06270 */
[----:B0-----:R-:W-:-:S04]  /*1ad0*/  IADD3 R19, PT, PT, R21, UR5, RZ ;  /* 0x0000000515137c10 */ /* 0x001fc8000fffe0ff */
[C---:B------:R-:W-:Y:S02]  /*1ae0*/  ISETP.GE.AND P2, PT, R19.reuse, R6, PT ;  /* 0x000000061300720c */ /* 0x040fe40003f46270 */
[----:B------:R-:W-:-:S04]  /*1af0*/  IADD3 R17, PT, PT, R19, UR5, RZ ;  /* 0x0000000513117c10 */ /* 0x000fc8000fffe0ff */
[-C--:B------:R-:W-:Y:S01]  /*1b00*/  ISETP.GE.AND P1, PT, R17, R6.reuse, PT ;  /* 0x000000061100720c */ /* 0x080fe20003f26270 */
[----:B---3--:R-:W-:Y:S01]  /*1b10*/  @!P0 IMAD.WIDE R2, R21, 0x2, R26 ;  /* 0x0000000215028825 */ /* 0x008fe200078e021a */
[C---:B------:R-:W-:Y:S02]  /*1b20*/  @!P0 IADD3 R11, P3, PT, R4.reuse, R21, RZ ;  /* 0x00000015040b8210 */ /* 0x040fe40007f7e0ff */
[----:B------:R-:W-:Y:S01]  /*1b30*/  IADD3 R15, PT, PT, R17, UR5, RZ ;  /* 0x00000005110f7c10 */ /* 0x000fe2000fffe0ff */
[C---:B------:R-:W-:Y:S01]  /*1b40*/  @!P0 IMAD.WIDE R8, R21.reuse, 0x4, R22 ;  /* 0x0000000415088825 */ /* 0x040fe200078e0216 */
[----:B------:R-:W-:Y:S01]  /*1b50*/  @!P0 LEA.HI.X.SX32 R20, R21, R5, 0x1, P3 ;  /* 0x0000000515148211 */ /* 0x000fe200018f0eff */
[----:B-1----:R0:W2:Y:S01]  /*1b60*/  @!P0 LDG.E.U16 R16, desc[UR14][R2.64] ;  /* 0x0000000e02108981 */ /* 0x0020a2000c1e1500 */
[----:B------:R-:W-:Y:S02]  /*1b70*/  ISETP.GE.AND P3, PT, R15, R6, PT ;  /* 0x000000060f00720c */ /* 0x000fe40003f66270 */
[----:B------:R-:W-:-:S02]  /*1b80*/  @!P2 IADD3 R7, P5, PT, R4, R19, RZ ;  /* 0x000000130407a210 */ /* 0x000fc40007fbe0ff */
[----:B------:R-:W-:Y:S02]  /*1b90*/  CS2R R44, SRZ ;  /* 0x00000000002c7805 */ /* 0x000fe4000001ff00 */
[----:B------:R-:W-:Y:S01]  /*1ba0*/  @!P0 LEA R12, P4, R11, UR6, 0x2 ;  /* 0x000000060b0c8c11 */ /* 0x000fe2000f8810ff */
[----:B------:R-:W-:Y:S01]  /*1bb0*/  @!P1 IMAD.WIDE R28, R17, 0x2, R26 ;  /* 0x00000002111c9825 */ /* 0x000fe200078e021a */
[----:B------:R-:W-:Y:S01]  /*1bc0*/  @!P2 LEA.HI.X.SX32 R18, R19, R5, 0x1, P5 ;  /* 0x000000051312a211 */ /* 0x000fe200028f0eff */
[----:B------:R1:W5:Y:S01]  /*1bd0*/  @!P0 LDG.E R14, desc[UR14][R8.64] ;  /* 0x0000000e080e8981 */ /* 0x000362000c1e1900 */
[----:B------:R-:W-:Y:S02]  /*1be0*/  @!P2 LEA R10, P5, R7, UR6, 0x2 ;  /* 0x00000006070aac11 */ /* 0x000fe4000f8a10ff */
[----:B------:R-:W-:Y:S01]  /*1bf0*/  @!P0 LEA.HI.X R13, R11, UR7, R20, 0x2, P4 ;  /* 0x000000070b0d8c11 */ /* 0x000fe2000a0f1414 */
[----:B------:R-:W-:Y:S01]  /*1c00*/  @!P2 IMAD.WIDE R30, R19, 0x2, R26 ;  /* 0x00000002131ea825 */ /* 0x000fe200078e021a */
[----:B0-----:R-:W-:-:S02]  /*1c10*/  @!P1 IADD3 R3, P4, PT, R4, R17, RZ ;  /* 0x0000001104039210 */ /* 0x001fc40007f9e0ff */
[----:B------:R-:W-:Y:S02]  /*1c20*/  CS2R R34, SRZ ;  /* 0x0000000000227805 */ /* 0x000fe4000001ff00 */
[----:B------:R-:W-:Y:S01]  /*1c30*/  @!P2 LEA.HI.X R11, R7, UR7, R18, 0x2, P5 ;  /* 0x00000007070bac11 */ /* 0x000fe2000a8f1412 */
[----:B------:R-:W-:Y:S01]  /*1c40*/  @!P3 IMAD.WIDE R42, R15, 0x2, R26 ;  /* 0x000000020f2ab825 */ /* 0x000fe200078e021a */
[----:B------:R-:W-:Y:S01]  /*1c50*/  @!P1 LEA.HI.X.SX32 R20, R17, R5, 0x1, P4 ;  /* 0x0000000511149211 */ /* 0x000fe200020f0eff */
[----:B------:R0:W3:Y:S01]  /*1c60*/  @!P1 LDG.E.U16 R41, desc[UR14][R28.64] ;  /* 0x0000000e1c299981 */ /* 0x0000e2000c1e1500 */
[----:B------:R-:W-:Y:S02]  /*1c70*/  @!P3 IADD3 R7, P5, PT, R4, R15, RZ ;  /* 0x0000000f0407b210 */ /* 0x000fe40007fbe0ff */
[----:B------:R-:W-:Y:S02]  /*1c80*/  @!P1 LEA R2, P4, R3, UR6, 0x2 ;  /* 0x0000000603029c11 */ /* 0x000fe4000f8810ff */
[----:B------:R-:W-:-:S02]  /*1c90*/  CS2R R38, SRZ ;  /* 0x0000000000267805 */ /* 0x000fc4000001ff00 */
[----:B------:R-:W-:Y:S02]  /*1ca0*/  @!P3 LEA.HI.X.SX32 R18, R15, R5, 0x1, P5 ;  /* 0x000000050f12b211 */ /* 0x000fe400028f0eff */
[----:B------:R-:W-:Y:S02]  /*1cb0*/  CS2R R36, SRZ ;  /* 0x0000000000247805 */ /* 0x000fe4000001ff00 */
[----:B-1----:R-:W-:Y:S01]  /*1cc0*/  @!P3 LEA R8, P5, R7, UR6, 0x2 ;  /* 0x000000060708bc11 */ /* 0x002fe2000f8a10ff */
[----:B------:R1:W4:Y:S01]  /*1cd0*/  @!P2 LDG.E.U16 R40, desc[UR14][R30.64] ;  /* 0x0000000e1e28a981 */ /* 0x000322000c1e1500 */
[----:B------:R-:W-:Y:S02]  /*1ce0*/  @!P1 LEA.HI.X R3, R3, UR7, R20, 0x2, P4 ;  /* 0x0000000703039c11 */ /* 0x000fe4000a0f1414 */
[----:B------:R-:W-:Y:S01]  /*1cf0*/  @!P3 LEA.HI.X R9, R7, UR7, R18, 0x2, P5 ;  /* 0x000000070709bc11 */ /* 0x000fe2000a8f1412 */
[----:B------:R-:W5:Y:S01]  /*1d00*/  @!P0 LDG.E R45, desc[UR14][R12.64] ;  /* 0x0000000e0c2d8981 */ /* 0x000f62000c1e1900 */
[----:B0-----:R-:W-:-:S03]  /*1d10*/  @!P2 IMAD.WIDE R28, R19, 0x4, R22 ;  /* 0x00000004131ca825 */ /* 0x001fc600078e0216 */
[----:B------:R0:W5:Y:S04]  /*1d20*/  @!P3 LDG.E.U16 R42, desc[UR14][R42.64] ;  /* 0x0000000e2a2ab981 */ /* 0x000168000c1e1500 */
[----:B------:R0:W5:Y:S01]  /*1d30*/  @!P1 LDG.E R35, desc[UR14][R2.64] ;  /* 0x0000000e02239981 */ /* 0x000162000c1e1900 */
[--C-:B-1----:R-:W-:Y:S01]  /*1d40*/  @!P1 IMAD.WIDE R30, R17, 0x4, R22.reuse ;  /* 0x00000004111e9825 */ /* 0x102fe200078e0216 */
[----:B------:R-:W-:Y:S02]  /*1d50*/  MOV R7, RZ ;  /* 0x000000ff00077202 */ /* 0x000fe40000000f00 */
[----:B------:R-:W5:Y:S01]  /*1d60*/  @!P2 LDG.E R39, desc[UR14][R10.64] ;  /* 0x0000000e0a27a981 */ /* 0x000f62000c1e1900 */
[----:B------:R-:W-:-:S03]  /*1d70*/  @!P3 IMAD.WIDE R32, R15, 0x4, R22 ;  /* 0x000000040f20b825 */ /* 0x000fc600078e0216 */
[----:B------:R-:W5:Y:S04]  /*1d80*/  @!P3 LDG.E R37, desc[UR14][R8.64] ;  /* 0x0000000e0825b981 */ /* 0x000f68000c1e1900 */
[----:B------:R1:W5:Y:S01]  /*1d90*/  @!P2 LDG.E R36, desc[UR14][R28.64] ;  /* 0x0000000e1c24a981 */ /* 0x000362000c1e1900 */
[----:B0-----:R-:W-:-:S03]  /*1da0*/  MOV R43, RZ ;  /* 0x000000ff002b7202 */ /* 0x001fc60000000f00 */
[----:B------:R0:W5:Y:S01]  /*1db0*/  @!P1 LDG.E R34, desc[UR14][R30.64] ;  /* 0x0000000e1e229981 */ /* 0x000162000c1e1900 */
[----:B------:R-:W-:-:S03]  /*1dc0*/  @!P0 IMAD.WIDE R2, R21, 0x4, R24 ;  /* 0x0000000415028825 */ /* 0x000fc600078e0218 */
[----:B------:R0:W5:Y:S01]  /*1dd0*/  @!P3 LDG.E R7, desc[UR14][R32.64] ;  /* 0x0000000e2007b981 */ /* 0x000162000c1e1900 */
[----:B-1----:R-:W-:Y:S02]  /*1de0*/  HFMA2 R28, -RZ, RZ, 0, 0 ;  /* 0x00000000ff1c7431 */ /* 0x002fe400000001ff */
[--C-:B------:R-:W-:Y:S01]  /*1df0*/  @!P2 IMAD.WIDE R8, R19, 0x4, R24.reuse ;  /* 0x000000041308a825 */ /* 0x100fe200078e0218 */
[----:B------:R-:W1:Y:S03]  /*1e00*/  LDC R29, c[0x0][0xef0] ;  /* 0x0003bc00ff1d7b82 */ /* 0x000e660000000800 */
[--C-:B------:R-:W-:Y:S01]  /*1e10*/  @!P1 IMAD.WIDE R10, R17, 0x4, R24.reuse ;  /* 0x00000004110a9825 */ /* 0x100fe200078e0218 */
[----:B------:R-:W5:Y:S03]  /*1e20*/  @!P2 LDG.E R44, desc[UR14][R8.64] ;  /* 0x0000000e082ca981 */ /* 0x000f66000c1e1900 */
[----:B------:R-:W-:Y:S01]  /*1e30*/  @!P3 IMAD.WIDE R12, R15, 0x4, R24 ;  /* 0x000000040f0cb825 */ /* 0x000fe200078e0218 */
[----:B------:R5:W5:Y:S01]  /*1e40*/  @!P0 LDG.E R28, desc[UR14][R2.64] ;  /* 0x0000000e021c8981 */ /* 0x000b62000c1e1900 */
[----:B0-----:R-:W0:Y:S03]  /*1e50*/  LDC R31, c[0x0][0xeec] ;  /* 0x0003bb00ff1f7b82 */ /* 0x001e260000000800 */
[----:B------:R-:W5:Y:S04]  /*1e60*/  @!P1 LDG.E R43, desc[UR14][R10.64] ;  /* 0x0000000e0a2b9981 */ /* 0x000f68000c1e1900 */
[----:B------:R5:W5:Y:S01]  /*1e70*/  @!P3 LDG.E R38, desc[UR14][R12.64] ;  /* 0x0000000e0c26b981 */ /* 0x000b62000c1e1900 */
[----:B------:R-:W-:-:S02]  /*1e80*/  HFMA2 R30, -RZ, RZ, 0, 0 ;  /* 0x00000000ff1e7431 */ /* 0x000fc400000001ff */
[----:B------:R-:W-:Y:S01]  /*1e90*/  HFMA2 R18, -RZ, RZ, 0, 0 ;  /* 0x00000000ff127431 */ /* 0x000fe200000001ff */
[----:B------:R-:W-:Y:S01]  /*1ea0*/  MOV R20, RZ ;  /* 0x000000ff00147202 */ /* 0x000fe20000000f00 */
[----:B0-----:R-:W-:Y:S01]  /*1eb0*/  FADD R32, -R31, 1 ;  /* 0x3f8000001f207421 */ /* 0x001fe20000000100 */
[----:B------:R-:W-:Y:S01]  /*1ec0*/  BSSY.RECONVERGENT B2, `(.L_x_3398) ;  /* 0x0000066000027945 */ /* 0x000fe20003800200 */
[----:B--2---:R-:W-:Y:S02]  /*1ed0*/  @!P0 SHF.L.U32 R30, R16, 0x10, RZ ;  /* 0x00000010101e8819 */ /* 0x004fe400000006ff */
[----:B------:R-:W-:Y:S02]  /*1ee0*/  MOV R16, RZ ;  /* 0x000000ff00107202 */ /* 0x000fe40000000f00 */
[----:B------:R-:W-:Y:S02]  /*1ef0*/  ISETP.GE.AND P0, PT, R21, R6, PT ;  /* 0x000000061500720c */ /* 0x000fe40003f06270 */
[----:B---3--:R-:W-:-:S02]  /*1f00*/  @!P1 SHF.L.U32 R18, R41, 0x10, RZ ;  /* 0x0000001029129819 */ /* 0x008fc400000006ff */
[----:B----4-:R-:W-:Y:S01]  /*1f10*/  @!P2 SHF.L.U32 R20, R40, 0x10, RZ ;  /* 0x000000102814a819 */ /* 0x010fe200000006ff */
[----:B-1----:R-:W-:Y:S01]  /*1f20*/  FADD R40, -R29, 1 ;  /* 0x3f8000001d287421 */ /* 0x002fe20000000100 */
[----:B-----5:R-:W-:Y:S01]  /*1f30*/  FFMA R45, R30, UR8, R45 ;  /* 0x000000081e2d7c23 */ /* 0x020fe2000800002d */
[----:B------:R-:W-:-:S03]  /*1f40*/  @!P3 SHF.L.U32 R16, R42, 0x10, RZ ;  /* 0x000000102a10b819 */ /* 0x000fc600000006ff */
[-C--:B------:R-:W-:Y:S01]  /*1f50*/  FMUL R3, R32, R45.reuse ;  /* 0x0000002d20037220 */ /* 0x080fe20000400000 */
[----:B------:R-:W-:Y:S01]  /*1f60*/  FFMA R35, R18, UR8, R35 ;  /* 0x0000000812237c23 */ /* 0x000fe20008000023 */
[----:B------:R-:W-:Y:S01]  /*1f70*/  FMUL R2, R40, R45 ;  /* 0x0000002d28027220 */ /* 0x000fe20000400000 */
[----:B------:R-:W-:Y:S02]  /*1f80*/  FFMA R39, R20, UR8, R39 ;  /* 0x0000000814277c23 */ /* 0x000fe40008000027 */
[----:B------:R-:W-:Y:S01]  /*1f90*/  FMUL R9, R32, R35 ;  /* 0x0000002320097220 */ /* 0x000fe20000400000 */
[----:B------:R-:W-:Y:S01]  /*1fa0*/  FFMA R37, R16, UR8, R37 ;  /* 0x0000000810257c23 */ /* 0x000fe20008000025 */
[----:B------:R-:W-:Y:S01]  /*1fb0*/  FFMA R14, R14, R31, R3 ;  /* 0x0000001f0e0e7223 */ /* 0x000fe20000000003 */
[C---:B------:R-:W-:Y:S01]  /*1fc0*/  FMUL R3, R32.reuse, R39 ;  /* 0x0000002720037220 */ /* 0x040fe20000400000 */
[----:B------:R-:W-:Y:S01]  /*1fd0*/  FMUL R13, R45, R2 ;  /* 0x000000022d0d7220 */ /* 0x000fe20000400000 */
[----:B------:R-:W-:Y:S01]  /*1fe0*/  FMUL R8, R32, R37 ;  /* 0x0000002520087220 */ /* 0x000fe20000400000 */
[C---:B------:R-:W-:Y:S01]  /*1ff0*/  FMUL R32, R40.reuse, R39 ;  /* 0x0000002728207220 */ /* 0x040fe20000400000 */
[----:B------:R-:W-:Y:S01]  /*2000*/  FMUL R2, R40, R35 ;  /* 0x0000002328027220 */ /* 0x000fe20000400000 */
[----:B------:R-:W-:Y:S01]  /*2010*/  FFMA R10, R34, R31, R9 ;  /* 0x0000001f220a7223 */ /* 0x000fe20000000009 */
[----:B------:R-:W-:Y:S01]  /*2020*/  FMUL R34, R40, R37 ;  /* 0x0000002528227220 */ /* 0x000fe20000400000 */
[----:B------:R-:W-:Y:S01]  /*2030*/  FMUL R11, R39, R32 ;  /* 0x00000020270b7220 */ /* 0x000fe20000400000 */
[----:B------:R-:W-:Y:S01]  /*2040*/  FMUL R2, R35, R2 ;  /* 0x0000000223027220 */ /* 0x000fe20000400000 */
[-C--:B------:R-:W-:Y:S01]  /*2050*/  FFMA R8, R7, R31.reuse, R8 ;  /* 0x0000001f07087223 */ /* 0x080fe20000000008 */
        /* <DEDUP_REMOVED lines=22> */
.L_x_3401:
[----:B------:R-:W-:Y:S05]  /*21c0*/  BSYNC.RECONVERGENT B3 ;  /* 0x0000000000037941 */ /* 0x000fea0003800200 */
.L_x_3400:
        /* <DEDUP_REMOVED lines=8> */
.L_x_3403:
[C---:B-1----:R-:W-:Y:S01]  /*2250*/  FMUL.FTZ R38, R2.reuse, R3 ;  /* 0x0000000302267220 */ /* 0x042fe20000410000 */
[----:B------:R-:W-:-:S03]  /*2260*/  FMUL.FTZ R2, R2, 0.5 ;  /* 0x3f00000002027820 */ /* 0x000fc60000410000 */
[----:B------:R-:W-:-:S04]  /*2270*/  FFMA R3, -R38, R38, R3 ;  /* 0x0000002626037223 */ /* 0x000fc80000000103 */
[----:B------:R-:W-:-:S07]  /*2280*/  FFMA R38, R3, R2, R38 ;  /* 0x0000000203267223 */ /* 0x000fce0000000026 */
.L_x_3404:
[----:B------:R-:W-:Y:S05]  /*2290*/  BSYNC.RECONVERGENT B0 ;  /* 0x0000000000007941 */ /* 0x000fea0003800200 */
.L_x_3402:
        /* <DEDUP_REMOVED lines=17> */
.L_x_3406:
[----:B------:R-:W-:Y:S05]  /*23b0*/  BSYNC.RECONVERGENT B3 ;  /* 0x0000000000037941 */ /* 0x000fea0003800200 */
.L_x_3405:
        /* <DEDUP_REMOVED lines=12> */
.L_x_3408:
[----:B------:R-:W-:Y:S05]  /*2480*/  BSYNC.RECONVERGENT B3 ;  /* 0x0000000000037941 */ /* 0x000fea0003800200 */
.L_x_3407:
        /* <DEDUP_REMOVED lines=9> */
.L_x_3399:
[----:B------:R-:W-:Y:S05]  /*2520*/  BSYNC.RECONVERGENT B2 ;  /* 0x0000000000027941 */ /* 0x000fea0003800200 */
.L_x_3398:
        /* <DEDUP_REMOVED lines=18> */
.L_x_3412:
[----:B------:R-:W-:Y:S05]  /*2650*/  BSYNC.RECONVERGENT B3 ;  /* 0x0000000000037941 */ /* 0x000fea0003800200 */
.L_x_3411:
        /* <DEDUP_REMOVED lines=8> */
.L_x_3414:
[C---:B-1----:R-:W-:Y:S01]  /*26e0*/  FMUL.FTZ R38, R2.reuse, R3 ;  /* 0x0000000302267220 */ /* 0x042fe20000410000 */
[----:B------:R-:W-:-:S03]  /*26f0*/  FMUL.FTZ R2, R2, 0.5 ;  /* 0x3f00000002027820 */ /* 0x000fc60000410000 */
[----:B------:R-:W-:-:S04]  /*2700*/  FFMA R3, -R38, R38, R3 ;  /* 0x0000002626037223 */ /* 0x000fc80000000103 */
[----:B------:R-:W-:-:S07]  /*2710*/  FFMA R38, R3, R2, R38 ;  /* 0x0000000203267223 */ /* 0x000fce0000000026 */
.L_x_3415:
[----:B------:R-:W-:Y:S05]  /*2720*/  BSYNC.RECONVERGENT B0 ;  /* 0x0000000000007941 */ /* 0x000fea0003800200 */
.L_x_3413:
        /* <DEDUP_REMOVED lines=17> */
.L_x_3417:
[----:B------:R-:W-:Y:S05]  /*2840*/  BSYNC.RECONVERGENT B3 ;  /* 0x0000000000037941 */ /* 0x000fea0003800200 */
.L_x_3416:
        /* <DEDUP_REMOVED lines=12> */
.L_x_3419:
[----:B------:R-:W-:Y:S05]  /*2910*/  BSYNC.RECONVERGENT B3 ;  /* 0x0000000000037941 */ /* 0x000fea0003800200 */
.L_x_3418:
        /* <DEDUP_REMOVED lines=8> */
.L_x_3410:
[----:B------:R-:W-:Y:S05]  /*29a0*/  BSYNC.RECONVERGENT B2 ;  /* 0x0000000000027941 */ /* 0x000fea0003800200 */
.L_x_3409:
        /* <DEDUP_REMOVED lines=18> */
.L_x_3423:
[----:B------:R-:W-:Y:S05]  /*2ad0*/  BSYNC.RECONVERGENT B3 ;  /* 0x0000000000037941 */ /* 0x000fea0003800200 */
.L_x_3422:
        /* <DEDUP_REMOVED lines=8> */
.L_x_3425:
[C---:B-1----:R-:W-:Y:S01]  /*2b60*/  FMUL.FTZ R38, R2.reuse, R3 ;  /* 0x0000000302267220 */ /* 0x042fe20000410000 */
[----:B------:R-:W-:-:S03]  /*2b70*/  FMUL.FTZ R2, R2, 0.5 ;  /* 0x3f00000002027820 */ /* 0x000fc60000410000 */
[----:B------:R-:W-:-:S04]  /*2b80*/  FFMA R3, -R38, R38, R3 ;  /* 0x0000002626037223 */ /* 0x000fc80000000103 */
[----:B------:R-:W-:-:S07]  /*2b90*/  FFMA R38, R3, R2, R38 ;  /* 0x0000000203267223 */ /* 0x000fce0000000026 */
.L_x_3426:
[----:B------:R-:W-:Y:S05]  /*2ba0*/  BSYNC.RECONVERGENT B0 ;  /* 0x0000000000007941 */ /* 0x000fea0003800200 */
.L_x_3424:
        /* <DEDUP_REMOVED lines=17> */
.L_x_3428:
[----:B------:R-:W-:Y:S05]  /*2cc0*/  BSYNC.RECONVERGENT B3 ;  /* 0x0000000000037941 */ /* 0x000fea0003800200 */
.L_x_3427:
        /* <DEDUP_REMOVED lines=12> */
.L_x_3430:
[----:B------:R-:W-:Y:S05]  /*2d90*/  BSYNC.RECONVERGENT B3 ;  /* 0x0000000000037941 */ /* 0x000fea0003800200 */
.L_x_3429:
        /* <DEDUP_REMOVED lines=8> */
.L_x_3421:
[----:B------:R-:W-:Y:S05]  /*2e20*/  BSYNC.RECONVERGENT B2 ;  /* 0x0000000000027941 */ /* 0x000fea0003800200 */
.L_x_3420:
        /* <DEDUP_REMOVED lines=18> */
.L_x_3434:
[----:B------:R-:W-:Y:S05]  /*2f50*/  BSYNC.RECONVERGENT B3 ;  /* 0x0000000000037941 */ /* 0x000fea0003800200 */
.L_x_3433:
        /* <DEDUP_REMOVED lines=8> */
.L_x_3436:
[C---:B-1----:R-:W-:Y:S01]  /*2fe0*/  FMUL.FTZ R38, R2.reuse, R3 ;  /* 0x0000000302267220 */ /* 0x042fe20000410000 */
[----:B------:R-:W-:-:S03]  /*2ff0*/  FMUL.FTZ R2, R2, 0.5 ;  /* 0x3f00000002027820 */ /* 0x000fc60000410000 */
[----:B------:R-:W-:-:S04]  /*3000*/  FFMA R3, -R38, R38, R3 ;  /* 0x0000002626037223 */ /* 0x000fc80000000103 */
[----:B------:R-:W-:-:S07]  /*3010*/  FFMA R38, R3, R2, R38 ;  /* 0x0000000203267223 */ /* 0x000fce0000000026 */
.L_x_3437:
[----:B------:R-:W-:Y:S05]  /*3020*/  BSYNC.RECONVERGENT B0 ;  /* 0x0000000000007941 */ /* 0x000fea0003800200 */
.L_x_3435:
        /* <DEDUP_REMOVED lines=17> */
.L_x_3439:
[----:B------:R-:W-:Y:S05]  /*3140*/  BSYNC.RECONVERGENT B3 ;  /* 0x0000000000037941 */ /* 0x000fea0003800200 */
.L_x_3438:
        /* <DEDUP_REMOVED lines=12> */
.L_x_3441:
[----:B------:R-:W-:Y:S05]  /*3210*/  BSYNC.RECONVERGENT B3 ;  /* 0x0000000000037941 */ /* 0x000fea0003800200 */
.L_x_3440:
        /* <DEDUP_REMOVED lines=8> */
.L_x_3432:
[----:B------:R-:W-:Y:S05]  /*32a0*/  BSYNC.RECONVERGENT B2 ;  /* 0x0000000000027941 */ /* 0x000fea0003800200 */
.L_x_3431:
[----:B------:R-:W-:-:S06]  /*32b0*/  ULEA UR4, UR5, UR4, 0x2 ;  /* 0x0000000405047291 */ /* 0x000fcc000f8e10ff */
[----:B------:R-:W-:-:S13]  /*32c0*/  ISETP.LE.AND P0, PT, R6, UR4, PT ;  /* 0x0000000406007c0c */ /* 0x000fda000bf03270 */
[----:B------:R-:W-:Y:S05]  /*32d0*/  @!P0 BRA `(.L_x_3442) ;  /* 0xffffffe400f08947 */ /* 0x000fea000383ffff */
[----:B------:R-:W-:Y:S05]  /*32e0*/  EXIT ;  /* 0x000000000000794d */ /* 0x000fea0003800000 */
        .weak           $__internal_76_$__cuda_sm20_sqrt_rn_f32_slowpath
        .type           $__internal_76_$__cuda_sm20_sqrt_rn_f32_slowpath,@function
        .size           $__internal_76_$__cuda_sm20_sqrt_rn_f32_slowpath,($__internal_77_$__cuda_sm3x_div_rn_noftz_f32_slowpath - $__internal_76_$__cuda_sm20_sqrt_rn_f32_slowpath)
$__internal_76_$__cuda_sm20_sqrt_rn_f32_slowpath:
        /* <DEDUP_REMOVED lines=19> */
.L_x_3443:
[----:B------:R-:W-:-:S04]  /*3420*/  HFMA2 R29, -RZ, RZ, 0, 0 ;  /* 0x00000000ff1d7431 */ /* 0x000fc800000001ff */
[----:B------:R-:W-:Y:S05]  /*3430*/  RET.REL.NODEC R28 `(_Z25multi_tensor_apply_kernelI18TensorListMetadataILi4ELb0EEN18transformer_engine17multi_tensor_adam11AdamFunctorI13__nv_bfloat16ffiEEJffffffNS3_10adamMode_tEfEEvlPViT_T0_DpT1_) ;  /* 0xffffffc81cf07950 */ /* 0x000fea0003c3ffff */
        .weak           $__internal_77_$__cuda_sm3x_div_rn_noftz_f32_slowpath
        .type           $__internal_77_$__cuda_sm3x_div_rn_noftz_f32_slowpath,@function
        .size           $__internal_77_$__cuda_sm3x_div_rn_noftz_f32_slowpath,(.L_x_5945 - $__internal_77_$__cuda_sm3x_div_rn_noftz_f32_slowpath)
$__internal_77_$__cuda_sm3x_div_rn_noftz_f32_slowpath:
        /* <DEDUP_REMOVED lines=34> */
.L_x_3445:
        /* <DEDUP_REMOVED lines=51> */
.L_x_3452:
[----:B------:R-:W-:-:S04]  /*3990*/  LOP3.LUT R3, R3, 0x80000000, RZ, 0xc0, !PT ;  /* 0x8000000003037812 */ /* 0x000fc800078ec0ff */
[----:B------:R-:W-:Y:S01]  /*39a0*/  LOP3.LUT R3, R3, 0x7f800000, RZ, 0xfc, !PT ;  /* 0x7f80000003037812 */ /* 0x000fe200078efcff */
[----:B------:R-:W-:Y:S06]  /*39b0*/  BRA `(.L_x_3453) ;  /* 0x0000000000047947 */ /* 0x000fec0003800000 */
.L_x_3451:
[----:B------:R-:W-:-:S07]  /*39c0*/  LEA R3, R38, R3, 0x17 ;  /* 0x0000000326037211 */ /* 0x000fce00078eb8ff */
.L_x_3453:
[----:B------:R-:W-:Y:S05]  /*39d0*/  BSYNC.RECONVERGENT B1 ;  /* 0x0000000000017941 */ /* 0x000fea0003800200 */
.L_x_3450:
[----:B------:R-:W-:Y:S05]  /*39e0*/  BRA `(.L_x_3454) ;  /* 0x0000000000207947 */ /* 0x000fea0003800000 */
.L_x_3449:
[----:B------:R-:W-:-:S04]  /*39f0*/  LOP3.LUT R37, R37, 0x80000000, R42, 0x48, !PT ;  /* 0x8000000025257812 */ /* 0x000fc800078e482a */
[----:B------:R-:W-:Y:S01]  /*3a00*/  LOP3.LUT R3, R37, 0x7f800000, RZ, 0xfc, !PT ;  /* 0x7f80000025037812 */ /* 0x000fe200078efcff */
[----:B------:R-:W-:Y:S06]  /*3a10*/  BRA `(.L_x_3454) ;  /* 0x0000000000147947 */ /* 0x000fec0003800000 */
.L_x_3448:
[----:B------:R-:W-:Y:S01]  /*3a20*/  LOP3.LUT R3, R37, 0x80000000, R42, 0x48, !PT ;  /* 0x8000000025037812 */ /* 0x000fe200078e482a */
[----:B------:R-:W-:Y:S06]  /*3a30*/  BRA `(.L_x_3454) ;  /* 0x00000000000c7947 */ /* 0x000fec0003800000 */
.L_x_3447:
[----:B------:R-:W0:Y:S01]  /*3a40*/  MUFU.RSQ R3, -QNAN ;  /* 0xffc0000000037908 */ /* 0x000e220000001400 */
[----:B------:R-:W-:Y:S05]  /*3a50*/  BRA `(.L_x_3454) ;  /* 0x0000000000047947 */ /* 0x000fea0003800000 */
.L_x_3446:
[----:B------:R-:W-:-:S07]  /*3a60*/  FADD.FTZ R3, R42, R37 ;  /* 0x000000252a037221 */ /* 0x000fce0000010000 */
.L_x_3454:
[----:B------:R-:W-:Y:S05]  /*3a70*/  BSYNC.RECONVERGENT B0 ;  /* 0x0000000000007941 */ /* 0x000fea0003800200 */
.L_x_3444:
[----:B------:R-:W-:-:S04]  /*3a80*/  HFMA2 R29, -RZ, RZ, 0, 0 ;  /* 0x00000000ff1d7431 */ /* 0x000fc800000001ff */
[----:B0-----:R-:W-:Y:S05]  /*3a90*/  RET.REL.NODEC R28 `(_Z25multi_tensor_apply_kernelI18TensorListMetadataILi4ELb0EEN18transformer_engine17multi_tensor_adam11AdamFunctorI13__nv_bfloat16ffiEEJffffffNS3_10adamMode_tEfEEvlPViT_T0_DpT1_) ;  /* 0xffffffc41c587950 */ /* 0x001fea0003c3ffff */
.L_x_3455:
        /* <DEDUP_REMOVED lines=14> */
.L_x_5945:


//--------------------- .text._Z25multi_tensor_apply_kernelI18TensorListMetadataILi4ELb0EEN18transformer_engine17multi_tensor_adam11AdamFunctorI6__half13__nv_bfloat16fiEEJffffffNS3_10adamMode_tEfEEvlPViT_T0_DpT1_ --------------------------
	.section	.text._Z25multi_tensor_apply_kernelI18TensorListMetadataILi4ELb0EEN18transformer_engine17multi_tensor_adam11AdamFunctorI6__half13__nv_bfloat16fiEEJffffffNS3_10adamMode_tEfEEvlPViT_T0_DpT1_,"ax",@progbits
	.align	128
        .global         _Z25multi_tensor_apply_kernelI18TensorListMetadataILi4ELb0EEN18transformer_engine17multi_tensor_adam11AdamFunctorI6__half13__nv_bfloat16fiEEJffffffNS3_10adamMode_tEfEEvlPViT_T0_DpT1_
        .type           _Z25multi_tensor_apply_kernelI18TensorListMetadataILi4ELb0EEN18transformer_engine17multi_tensor_adam11AdamFunctorI6__half13__nv_bfloat16fiEEJffffffNS3_10adamMode_tEfEEvlPViT_T0_DpT1_,@function
        .size           _Z25multi_tensor_apply_kernelI18TensorListMetadataILi4ELb0EEN18transformer_engine17multi_tensor_adam11AdamFunctorI6__half13__nv_bfloat16fiEEJffffffNS3_10adamMode_tEfEEvlPViT_T0_DpT1_,(.L_x_5947 - _Z25multi_tensor_apply_kernelI18TensorListMetadataILi4ELb0EEN18transformer_engine17multi_tensor_adam11AdamFunctorI6__half13__nv_bfloat16fiEEJffffffNS3_10adamMode_tEfEEvlPViT_T0_DpT1_)
        .other          _Z25multi_tensor_apply_kernelI18TensorListMetadataILi4ELb0EEN18transformer_engine17multi_tensor_adam11AdamFunctorI6__half13__nv_bfloat16fiEEJffffffNS3_10adamMode_tEfEEvlPViT_T0_DpT1_,@"STO_CUDA_ENTRY STV_DEFAULT"
_Z25multi_tensor_apply_kernelI18TensorListMetadataILi4ELb0EEN18transformer_engine17multi_tensor_adam11AdamFunctorI6__half13__nv_bfloat16fiEEJffffffNS3_10adamMode_tEfEEvlPViT_T0_DpT1_:
.text._Z25multi_tensor_apply_kernelI18TensorListMetadataILi4ELb0EEN18transformer_engine17multi_tensor_adam11AdamFunctorI6__half13__nv_bfloat16fiEEJffffffNS3_10adamMode_tEfEEvlPViT_T0_DpT1_:
        /* <DEDUP_REMOVED lines=42> */
.L_x_3493:
        /* <DEDUP_REMOVED lines=10> */
[----:B-1----:R0:W2:Y:S01]  /*0340*/  @!P2 LDG.E R0, desc[UR14][R2.64] ;  /* 0x0000000e0200a981 */ /* 0x0020a2000c1e1900 */
[----:B------:R-:W-:Y:S02]  /*0350*/  @!P1 IADD3 R10, P5, PT, R4, R11, RZ ;  /* 0x0000000b040a9210 */ /* 0x000fe40007fbe0ff */
[C---:B------:R-:W-:Y:S02]  /*0360*/  @!P2 LEA R18, P0, R8.reuse, UR6, 0x1 ;  /* 0x000000060812ac11 */ /* 0x040fe4000f8008ff */
[----:B------:R-:W-:Y:S02]  /*0370*/  @!P1 LEA.HI.X.SX32 R21, R11, R5, 0x1, P5 ;  /* 0x000000050b159211 */ /* 0x000fe400028f0eff */
[----:B------:R-:W-:Y:S02]  /*0380*/  @!P2 LEA.HI.X R19, R8, UR7, R17, 0x1, P0 ;  /* 0x000000070813ac11 */ /* 0x000fe400080f0c11 */
[----:B------:R-:W-:-:S02]  /*0390*/  @!P1 LEA R20, P5, R10, UR6, 0x1 ;  /* 0x000000060a149c11 */ /* 0x000fc4000f8a08ff */
[----:B------:R-:W-:Y:S02]  /*03a0*/  IADD3 R15, PT, PT, R13, UR5, RZ ;  /* 0x000000050d0f7c10 */ /* 0x000fe4000fffe0ff */
[----:B------:R-:W-:Y:S02]  /*03b0*/  @!P1 LEA.HI.X R21, R10, UR7, R21, 0x1, P5 ;  /* 0x000000070a159c11 */ /* 0x000fe4000a8f0c15 */
[----:B------:R-:W3:Y:S01]  /*03c0*/  @!P2 LDG.E.U16 R10, desc[UR14][R18.64] ;  /* 0x0000000e120aa981 */ /* 0x000ee2000c1e1500 */
[----:B------:R-:W-:Y:S01]  /*03d0*/  ISETP.GE.AND P0, PT, R15, R6, PT ;  /* 0x000000060f00720c */ /* 0x000fe20003f06270 */
[--C-:B------:R-:W-:Y:S01]  /*03e0*/  @!P1 IMAD.WIDE R16, R11, 0x2, R26.reuse ;  /* 0x000000020b109825 */ /* 0x100fe200078e021a */
[----:B------:R-:W-:Y:S01]  /*03f0*/  @!P3 IADD3 R8, P4, PT, R4, R13, RZ ;  /* 0x0000000d0408b210 */ /* 0x000fe20007f9e0ff */
[----:B------:R-:W4:Y:S02]  /*0400*/  @!P1 LDG.E.U16 R12, desc[UR14][R20.64] ;  /* 0x0000000e140c9981 */ /* 0x000f24000c1e1500 */
[C---:B------:R-:W-:Y:S01]  /*0410*/  @!P3 IMAD.WIDE R28, R13.reuse, 0x2, R26 ;  /* 0x000000020d1cb825 */ /* 0x040fe200078e021a */
[----:B------:R-:W-:Y:S01]  /*0420*/  @!P3 LEA.HI.X.SX32 R31, R13, R5, 0x1, P4 ;  /* 0x000000050d1fb211 */ /* 0x000fe200020f0eff */
[----:B------:R1:W2:Y:S01]  /*0430*/  @!P1 LDG.E.U16 R16, desc[UR14][R16.64] ;  /* 0x0000000e10109981 */ /* 0x0002a2000c1e1500 */
[----:B------:R-:W-:-:S03]  /*0440*/  @!P3 LEA R32, P4, R8, UR6, 0x1 ;  /* 0x000000060820bc11 */ /* 0x000fc6000f8808ff */
[----:B------:R-:W2:Y:S01]  /*0450*/  @!P3 LDG.E.U16 R14, desc[UR14][R28.64] ;  /* 0x0000000e1c0eb981 */ /* 0x000ea2000c1e1500 */
[----:B------:R-:W-:Y:S02]  /*0460*/  @!P3 LEA.HI.X R33, R8, UR7, R31, 0x1, P4 ;  /* 0x000000070821bc11 */ /* 0x000fe4000a0f0c1f */
[----:B0-----:R-:W-:Y:S02]  /*0470*/  @!P0 IADD3 R3, P4, PT, R4, R15, RZ ;  /* 0x0000000f04038210 */ /* 0x001fe40007f9e0ff */
[----:B------:R-:W-:Y:S01]  /*0480*/  CS2R R44, SRZ ;  /* 0x00000000002c7805 */ /* 0x000fe2000001ff00 */
[C---:B------:R-:W-:Y:S01]  /*0490*/  @!P0 IMAD.WIDE R34, R15.reuse, 0x2, R26 ;  /* 0x000000020f228825 */ /* 0x040fe200078e021a */
[----:B------:R-:W2:Y:S01]  /*04a0*/  @!P3 LDG.E.U16 R32, desc[UR14][R32.64] ;  /* 0x0000000e2020b981 */ /* 0x000ea2000c1e1500 */
[----:B------:R-:W-:Y:S02]  /*04b0*/  @!P0 LEA.HI.X.SX32 R8, R15, R5, 0x1, P4 ;  /* 0x000000050f088211 */ /* 0x000fe400020f0eff */
[----:B------:R-:W-:Y:S01]  /*04c0*/  @!P0 LEA R2, P4, R3, UR6, 0x1 ;  /* 0x0000000603028c11 */ /* 0x000fe2000f8808ff */
[----:B------:R-:W-:Y:S01]  /*04d0*/  @!P2 IMAD.WIDE R36, R9, 0x4, R24 ;  /* 0x000000040924a825 */ /* 0x000fe200078e0218 */
[----:B-1----:R-:W-:Y:S01]  /*04e0*/  MOV R17, RZ ;  /* 0x000000ff00117202 */ /* 0x002fe20000000f00 */
[----:B------:R-:W2:Y:S01]  /*04f0*/  @!P0 LDG.E.U16 R34, desc[UR14][R34.64] ;  /* 0x0000000e22228981 */ /* 0x000ea2000c1e1500 */
[----:B------:R-:W-:Y:S01]  /*0500*/  @!P0 LEA.HI.X R3, R3, UR7, R8, 0x1, P4 ;  /* 0x0000000703038c11 */ /* 0x000fe2000a0f0c08 */
[----:B------:R-:W-:-:S02]  /*0510*/  @!P2 IMAD.WIDE R38, R9, 0x2, R26 ;  /* 0x000000020926a825 */ /* 0x000fc400078e021a */
[----:B------:R-:W2:Y:S02]  /*0520*/  @!P2 LDG.E R45, desc[UR14][R36.64] ;  /* 0x0000000e242da981 */ /* 0x000ea4000c1e1900 */
[--C-:B------:R-:W-:Y:S02]  /*0530*/  @!P0 IMAD.WIDE R42, R15, 0x4, R24.reuse ;  /* 0x000000040f2a8825 */ /* 0x100fe400078e0218 */
[----:B------:R0:W2:Y:S04]  /*0540*/  @!P2 LDG.E.U16 R28, desc[UR14][R38.64] ;  /* 0x0000000e261ca981 */ /* 0x0000a8000c1e1500 */
[----:B------:R1:W2:Y:S04]  /*0550*/  @!P0 LDG.E.U16 R29, desc[UR14][R2.64] ;  /* 0x0000000e021d8981 */ /* 0x0002a8000c1e1500 */
[----:B------:R-:W5:Y:S01]  /*0560*/  @!P0 LDG.E R17, desc[UR14][R42.64] ;  /* 0x0000000e2a118981 */ /* 0x000f62000c1e1900 */
[----:B------:R-:W-:Y:S01]  /*0570*/  CS2R R30, SRZ ;  /* 0x00000000001e7805 */ /* 0x000fe2000001ff00 */
[C---:B0-----:R-:W-:Y:S01]  /*0580*/  @!P3 IMAD.WIDE R38, R13.reuse, 0x4, R24 ;  /* 0x000000040d26b825 */ /* 0x041fe200078e0218 */
[----:B-1----:R-:W0:Y:S04]  /*0590*/  LDC.64 R2, c[0x0][0xef0] ;  /* 0x0003bc00ff027b82 */ /* 0x002e280000000a00 */
[----:B------:R1:W5:Y:S04]  /*05a0*/  @!P3 LDG.E R31, desc[UR14][R38.64] ;  /* 0x0000000e261fb981 */ /* 0x000368000c1e1900 */
[----:B-1----:R-:W1:Y:S01]  /*05b0*/  LDC R38, c[0x0][0xeec] ;  /* 0x0003bb00ff267b82 */ /* 0x002e620000000800 */
[----:B------:R-:W-:Y:S01]  /*05c0*/  CS2R R20, SRZ ;  /* 0x0000000000147805 */ /* 0x000fe2000001ff00 */
[----:B------:R-:W-:Y:S01]  /*05d0*/  @!P3 IMAD.WIDE R36, R13, 0x4, R22 ;  /* 0x000000040d24b825 */ /* 0x000fe200078e0216 */
[----:B------:R-:W-:-:S04]  /*05e0*/  MOV R33, RZ ;  /* 0x000000ff00217202 */ /* 0x000fc80000000f00 */
[----:B------:R0:W5:Y:S01]  /*05f0*/  @!P3 LDG.E R20, desc[UR14][R36.64] ;  /* 0x0000000e2414b981 */ /* 0x000162000c1e1900 */
[----:B------:R-:W-:-:S04]  /*0600*/  @!P1 IMAD.WIDE R18, R11, 0x4, R24 ;  /* 0x000000040b129825 */ /* 0x000fc800078e0218 */
[----:B------:R-:W-:Y:S01]  /*0610*/  HFMA2 R35, -RZ, RZ, 0, 0 ;  /* 0x00000000ff237431 */ /* 0x000fe200000001ff */
[----:B------:R0:W5:Y:S02]  /*0620*/  @!P1 LDG.E R33, desc[UR14][R18.64] ;  /* 0x0000000e12219981 */ /* 0x000164000c1e1900 */
[----:B0-----:R-:W0:Y:S01]  /*0630*/  MUFU.RCP R36, R3 ;  /* 0x0000000300247308 */ /* 0x001e220000001000 */
[----:B------:R-:W-:-:S04]  /*0640*/  @!P1 IMAD.WIDE R40, R11, 0x4, R22 ;  /* 0x000000040b289825 */ /* 0x000fc800078e0216 */
[----:B------:R-:W-:Y:S01]  /*0650*/  HFMA2 R8, -RZ, RZ, 0, 0 ;  /* 0x00000000ff087431 */ /* 0x000fe200000001ff */
[----:B------:R1:W5:Y:S01]  /*0660*/  @!P1 LDG.E R30, desc[UR14][R40.64] ;  /* 0x0000000e281e9981 */ /* 0x000362000c1e1900 */
[----:B------:R-:W-:Y:S01]  /*0670*/  MOV R18, RZ ;  /* 0x000000ff00127202 */ /* 0x000fe20000000f00 */
[----:B-1----:R-:W-:-:S04]  /*0680*/  @!P0 IMAD.WIDE R40, R15, 0x4, R22 ;  /* 0x000000040f288825 */ /* 0x002fc800078e0216 */
[C---:B0-----:R-:W-:Y:S01]  /*0690*/  FFMA R37, R36.reuse, -R3, 1 ;  /* 0x3f80000024257423 */ /* 0x041fe20000000803 */
[----:B------:R0:W5:Y:S01]  /*06a0*/  @!P0 LDG.E R8, desc[UR14][R40.64] ;  /* 0x0000000e28088981 */ /* 0x000162000c1e1900 */
[----:B------:R-:W-:Y:S02]  /*06b0*/  BSSY.RECONVERGENT B2, `(.L_x_3457) ;  /* 0x0000020000027945 */ /* 0x000fe40003800200 */
[----:B0-----:R-:W-:Y:S01]  /*06c0*/  FFMA R41, R36, R37, R36 ;  /* 0x0000002524297223 */ /* 0x001fe20000000024 */
[----:B---3--:R-:W-:Y:S01]  /*06d0*/  @!P2 SHF.L.U32 R44, R10, 0x10, RZ ;  /* 0x000000100a2ca819 */ /* 0x008fe200000006ff */
[----:B------:R-:W-:-:S04]  /*06e0*/  FADD R10, -R38, 1 ;  /* 0x3f800000260a7421 */ /* 0x000fc80000000100 */
[----:B------:R-:W-:Y:S01]  /*06f0*/  FMUL R19, R10, R44 ;  /* 0x0000002c0a137220 */ /* 0x000fe20000400000 */
[----:B----4-:R-:W-:Y:S01]  /*0700*/  @!P1 SHF.L.U32 R35, R12, 0x10, RZ ;  /* 0x000000100c239819 */ /* 0x010fe200000006ff */
[----:B------:R-:W-:Y:S02]  /*0710*/  HFMA2 R12, -RZ, RZ, 0, 0 ;  /* 0x00000000ff0c7431 */ /* 0x000fe400000001ff */
[----:B--2---:R-:W-:Y:S01]  /*0720*/  FFMA R0, R0, R38, R19 ;  /* 0x0000002600007223 */ /* 0x004fe20000000013 */
[----:B------:R-:W-:-:S03]  /*0730*/  @!P1 HADD2.F32 R18, -RZ, R16.H0_H0 ;  /* 0x20000010ff129230 */ /* 0x000fc60000004100 */
[----:B------:R-:W0:Y:S01]  /*0740*/  FCHK P1, R0, R3 ;  /* 0x0000000300007302 */ /* 0x000e220000020000 */
[----:B------:R-:W-:Y:S02]  /*0750*/  @!P3 HADD2.F32 R12, -RZ, R14.H0_H0 ;  /* 0x2000000eff0cb230 */ /* 0x000fe40000004100 */
[----:B------:R-:W-:Y:S01]  /*0760*/  FADD R14, -R2, 1 ;  /* 0x3f800000020e7421 */ /* 0x000fe20000000100 */
[----:B------:R-:W-:-:S03]  /*0770*/  FFMA R36, R0, R41, RZ ;  /* 0x0000002900247223 */ /* 0x000fc600000000ff */
[----:B------:R-:W-:Y:S01]  /*0780*/  FMUL R37, R14, R44 ;  /* 0x0000002c0e257220 */ /* 0x000fe20000400000 */
[----:B------:R-:W-:-:S03]  /*0790*/  HFMA2 R16, -RZ, RZ, 0, 0 ;  /* 0x00000000ff107431 */ /* 0x000fc600000001ff */
[----:B------:R-:W-:Y:S01]  /*07a0*/  FMUL R44, R37, R44 ;  /* 0x0000002c252c7220 */ /* 0x000fe20000400000 */
[----:B------:R-:W-:Y:S01]  /*07b0*/  FFMA R37, R36, -R3, R0 ;  /* 0x8000000324257223 */ /* 0x000fe20000000000 */
[----:B------:R-:W-:Y:S01]  /*07c0*/  @!P3 SHF.L.U32 R21, R32, 0x10, RZ ;  /* 0x000000102015b819 */ /* 0x000fe200000006ff */
[----:B------:R-:W-:Y:S01]  /*07d0*/  @!P0 HADD2.F32 R16, -RZ, R34.H0_H0 ;  /* 0x20000022ff108230 */ /* 0x000fe20000004100 */
[----:B------:R-:W-:Y:S01]  /*07e0*/  MOV R19, RZ ;  /* 0x000000ff00137202 */ /* 0x000fe20000000f00 */
[----:B------:R-:W-:Y:S01]  /*07f0*/  FFMA R2, R45, R2, R44 ;  /* 0x000000022d027223 */ /* 0x000fe2000000002c */
[----:B------:R-:W-:Y:S01]  /*0800*/  MOV R32, RZ ;  /* 0x000000ff00207202 */ /* 0x000fe20000000f00 */
[----:B------:R-:W-:Y:S01]  /*0810*/  FFMA R41, R41, R37, R36 ;  /* 0x0000002529297223 */ /* 0x000fe20000000024 */
[----:B------:R-:W-:Y:S01]  /*0820*/  @!P2 HADD2.F32 R32, -RZ, R28.H0_H0 ;  /* 0x2000001cff20a230 */ /* 0x000fe20000004100 */
[----:B------:R-:W-:Y:S01]  /*0830*/  @!P0 SHF.L.U32 R19, R29, 0x10, RZ ;  /* 0x000000101d138819 */ /* 0x000fe200000006ff */
[----:B0-----:R-:W-:Y:S06]  /*0840*/  @!P1 BRA `(.L_x_3458) ;  /* 0x0000000000189947 */ /* 0x001fec0003800000 */
[----:B------:R-:W0:Y:S01]  /*0850*/  LDCU UR11, c[0x0][0xef4] ;  /* 0x0001de80ff0b77ac */ /* 0x000e220008000800 */
[----:B------:R-:W-:Y:S02]  /*0860*/  MOV R40, R0 ;  /* 0x0000000000287202 */ /* 0x000fe40000000f00 */
[----:B------:R-:W-:Y:S02]  /*0870*/  MOV R28, 0x8a0 ;  /* 0x000008a0001c7802 */ /* 0x000fe40000000f00 */
[----:B0-----:R-:W-:-:S07]  /*0880*/  MOV R38, UR11 ;  /* 0x0000000b00267c02 */ /* 0x001fce0008000f00 */
[----:B-----5:R-:W-:Y:S05]  /*0890*/  CALL.REL.NOINC `($__internal_79_$__cuda_sm3x_div_rn_noftz_f32_slowpath) ;  /* 0x0000002c000c7944 */ /* 0x020fea0003c00000 */
[----:B------:R-:W-:-:S07]  /*08a0*/  MOV R41, R3 ;  /* 0x0000000300297202 */ /* 0x000fce0000000f00 */
.L_x_3458:
[----:B------:R-:W-:Y:S05]  /*08b0*/  BSYNC.RECONVERGENT B2 ;  /* 0x0000000000027941 */ /* 0x000fea0003800200 */
.L_x_3457:
        /* <DEDUP_REMOVED lines=14> */
[----:B-----5:R-:W-:Y:S05]  /*09a0*/  CALL.REL.NOINC `($__internal_79_$__cuda_sm3x_div_rn_noftz_f32_slowpath) ;  /* 0x0000002800c87944 */ /* 0x020fea0003c00000 */
.L_x_3460:
[----:B------:R-:W-:Y:S05]  /*09b0*/  BSYNC.RECONVERGENT B2 ;  /* 0x0000000000027941 */ /* 0x000fea0003800200 */
.L_x_3459:
[----:B------:R-:W-:Y:S01]  /*09c0*/  IADD3 R29, PT, PT, R3, -0xd000000, RZ ;  /* 0xf3000000031d7810 */ /* 0x000fe20007ffe0ff */
[----:B------:R0:W1:Y:S01]  /*09d0*/  MUFU.RSQ R28, R3 ;  /* 0x00000003001c7308 */ /* 0x0000620000001400 */
[----:B------:R-:W-:Y:S02]  /*09e0*/  BSSY.RECONVERGENT B0, `(.L_x_3461) ;  /* 0x000000a000007945 */ /* 0x000fe40003800200 */
[----:B------:R-:W-:-:S13]  /*09f0*/  ISETP.GT.U32.AND P0, PT, R29, 0x727fffff, PT ;  /* 0x727fffff1d00780c */ /* 0x000fda0003f04070 */
[----:B0-----:R-:W-:Y:S05]  /*0a00*/  @!P0 BRA `(.L_x_3462) ;  /* 0x00000000000c8947 */ /* 0x001fea0003800000 */
[----:B-1----:R-:W-:-:S07]  /*0a10*/  MOV R28, 0xa30 ;  /* 0x00000a30001c7802 */ /* 0x002fce0000000f00 */
[----:B-----5:R-:W-:Y:S05]  /*0a20*/  CALL.REL.NOINC `($__internal_78_$__cuda_sm20_sqrt_rn_f32_slowpath) ;  /* 0x0000002800547944 */ /* 0x020fea0003c00000 */
[----:B------:R-:W-:Y:S05]  /*0a30*/  BRA `(.L_x_3463) ;  /* 0x0000000000107947 */ /* 0x000fea0003800000 */
.L_x_3462:
[C---:B-1----:R-:W-:Y:S01]  /*0a40*/  FMUL.FTZ R34, R28.reuse, R3 ;  /* 0x000000031c227220 */ /* 0x042fe20000410000 */
[----:B------:R-:W-:-:S03]  /*0a50*/  FMUL.FTZ R28, R28, 0.5 ;  /* 0x3f0000001c1c7820 */ /* 0x000fc60000410000 */
[----:B------:R-:W-:-:S04]  /*0a60*/  FFMA R3, -R34, R34, R3 ;  /* 0x0000002222037223 */ /* 0x000fc80000000103 */
[----:B------:R-:W-:-:S07]  /*0a70*/  FFMA R34, R3, R28, R34 ;  /* 0x0000001c03227223 */ /* 0x000fce0000000022 */
.L_x_3463:
[----:B------:R-:W-:Y:S05]  /*0a80*/  BSYNC.RECONVERGENT B0 ;  /* 0x0000000000007941 */ /* 0x000fea0003800200 */
.L_x_3461:
        /* <DEDUP_REMOVED lines=12> */
[----:B-----5:R-:W-:Y:S05]  /*0b50*/  CALL.REL.NOINC `($__internal_79_$__cuda_sm3x_div_rn_noftz_f32_slowpath) ;  /* 0x00000028005c7944 */ /* 0x020fea0003c00000 */
[----:B------:R-:W-:-:S07]  /*0b60*/  MOV R37, R3 ;  /* 0x0000000300257202 */ /* 0x000fce0000000f00 */
.L_x_3465:
[----:B------:R-:W-:Y:S05]  /*0b70*/  BSYNC.RECONVERGENT B2 ;  /* 0x0000000000027941 */ /* 0x000fea0003800200 */
.L_x_3464:
        /* <DEDUP_REMOVED lines=21> */
[----:B------:R-:W-:Y:S05]  /*0cd0*/  CALL.REL.NOINC `($__internal_79_$__cuda_sm3x_div_rn_noftz_f32_slowpath) ;  /* 0x0000002400fc7944 */ /* 0x000fea0003c00000 */
[----:B------:R-:W-:-:S07]  /*0ce0*/  MOV R35, R3 ;  /* 0x0000000300237202 */ /* 0x000fce0000000f00 */
.L_x_3467:
[----:B------:R-:W-:Y:S05]  /*0cf0*/  BSYNC.RECONVERGENT B2 ;  /* 0x0000000000027941 */ /* 0x000fea0003800200 */
.L_x_3466:
        /* <DEDUP_REMOVED lines=14> */
[----:B------:R-:W-:Y:S05]  /*0de0*/  CALL.REL.NOINC `($__internal_79_$__cuda_sm3x_div_rn_noftz_f32_slowpath) ;  /* 0x0000002400b87944 */ /* 0x000fea0003c00000 */
.L_x_3469:
[----:B------:R-:W-:Y:S05]  /*0df0*/  BSYNC.RECONVERGENT B2 ;  /* 0x0000000000027941 */ /* 0x000fea0003800200 */
.L_x_3468:
[----:B------:R-:W-:Y:S01]  /*0e00*/  IADD3 R29, PT, PT, R3, -0xd000000, RZ ;  /* 0xf3000000031d7810 */ /* 0x000fe20007ffe0ff */
[----:B------:R0:W1:Y:S01]  /*0e10*/  MUFU.RSQ R28, R3 ;  /* 0x00000003001c7308 */ /* 0x0000620000001400 */
[----:B------:R-:W-:Y:S02]  /*0e20*/  BSSY.RECONVERGENT B0, `(.L_x_3470) ;  /* 0x000000a000007945 */ /* 0x000fe40003800200 */
[----:B------:R-:W-:-:S13]  /*0e30*/  ISETP.GT.U32.AND P0, PT, R29, 0x727fffff, PT ;  /* 0x727fffff1d00780c */ /* 0x000fda0003f04070 */
[----:B0-----:R-:W-:Y:S05]  /*0e40*/  @!P0 BRA `(.L_x_3471) ;  /* 0x00000000000c8947 */ /* 0x001fea0003800000 */
[----:B-1----:R-:W-:-:S07]  /*0e50*/  MOV R28, 0xe70 ;  /* 0x00000e70001c7802 */ /* 0x002fce0000000f00 */
[----:B------:R-:W-:Y:S05]  /*0e60*/  CALL.REL.NOINC `($__internal_78_$__cuda_sm20_sqrt_rn_f32_slowpath) ;  /* 0x0000002400447944 */ /* 0x000fea0003c00000 */
[----:B------:R-:W-:Y:S05]  /*0e70*/  BRA `(.L_x_3472) ;  /* 0x0000000000107947 */ /* 0x000fea0003800000 */
.L_x_3471:
[C---:B-1----:R-:W-:Y:S01]  /*0e80*/  FMUL.FTZ R34, R28.reuse, R3 ;  /* 0x000000031c227220 */ /* 0x042fe20000410000 */
[----:B------:R-:W-:-:S03]  /*0e90*/  FMUL.FTZ R28, R28, 0.5 ;  /* 0x3f0000001c1c7820 */ /* 0x000fc60000410000 */
[----:B------:R-:W-:-:S04]  /*0ea0*/  FFMA R3, -R34, R34, R3 ;  /* 0x0000002222037223 */ /* 0x000fc80000000103 */
[----:B------:R-:W-:-:S07]  /*0eb0*/  FFMA R34, R3, R28, R34 ;  /* 0x0000001c03227223 */ /* 0x000fce0000000022 */
.L_x_3472:
[----:B------:R-:W-:Y:S05]  /*0ec0*/  BSYNC.RECONVERGENT B0 ;  /* 0x0000000000007941 */ /* 0x000fea0003800200 */
.L_x_3470:
        /* <DEDUP_REMOVED lines=12> */
[----:B------:R-:W-:Y:S05]  /*0f90*/  CALL.REL.NOINC `($__internal_79_$__cuda_sm3x_div_rn_noftz_f32_slowpath) ;  /* 0x00000024004c7944 */ /* 0x000fea0003c00000 */
[----:B------:R-:W-:-:S07]  /*0fa0*/  MOV R37, R3 ;  /* 0x0000000300257202 */ /* 0x000fce0000000f00 */
.L_x_3474:
[----:B------:R-:W-:Y:S05]  /*0fb0*/  BSYNC.RECONVERGENT B2 ;  /* 0x0000000000027941 */ /* 0x000fea0003800200 */
.L_x_3473:
        /* <DEDUP_REMOVED lines=23> */
.L_x_3476:
[----:B------:R-:W-:Y:S05]  /*1130*/  BSYNC.RECONVERGENT B2 ;  /* 0x0000000000027941 */ /* 0x000fea0003800200 */
.L_x_3475:
        /* <DEDUP_REMOVED lines=15> */
.L_x_3478:
[----:B------:R-:W-:Y:S05]  /*1230*/  BSYNC.RECONVERGENT B2 ;  /* 0x0000000000027941 */ /* 0x000fea0003800200 */
.L_x_3477:
        /* <DEDUP_REMOVED lines=8> */
.L_x_3480:
[C---:B-1----:R-:W-:Y:S01]  /*12c0*/  FMUL.FTZ R34, R28.reuse, R3 ;  /* 0x000000031c227220 */ /* 0x042fe20000410000 */
[----:B------:R-:W-:-:S03]  /*12d0*/  FMUL.FTZ R21, R28, 0.5 ;  /* 0x3f0000001c157820 */ /* 0x000fc60000410000 */
[----:B------:R-:W-:-:S04]  /*12e0*/  FFMA R3, -R34, R34, R3 ;  /* 0x0000002222037223 */ /* 0x000fc80000000103 */
[----:B------:R-:W-:-:S07]  /*12f0*/  FFMA R34, R3, R21, R34 ;  /* 0x0000001503227223 */ /* 0x000fce0000000022 */
.L_x_3481:
[----:B------:R-:W-:Y:S05]  /*1300*/  BSYNC.RECONVERGENT B0 ;  /* 0x0000000000007941 */ /* 0x000fea0003800200 */
.L_x_3479:
        /* <DEDUP_REMOVED lines=14> */
.L_x_3483:
[----:B------:R-:W-:Y:S05]  /*13f0*/  BSYNC.RECONVERGENT B2 ;  /* 0x0000000000027941 */ /* 0x000fea0003800200 */
.L_x_3482:
        /* <DEDUP_REMOVED lines=23> */
.L_x_3485:
[----:B------:R-:W-:Y:S05]  /*1570*/  BSYNC.RECONVERGENT B2 ;  /* 0x0000000000027941 */ /* 0x000fea0003800200 */
.L_x_3484:
        /* <DEDUP_REMOVED lines=15> */
.L_x_3487:
[----:B------:R-:W-:Y:S05]  /*1670*/  BSYNC.RECONVERGENT B2 ;  /* 0x0000000000027941 */ /* 0x000fea0003800200 */
.L_x_3486:
[----:B------:R-:W-:Y:S01]  /*1680*/  IADD3 R19, PT, PT, R3, -0xd000000, RZ ;  /* 0xf300000003137810 */ /* 0x000fe20007ffe0ff */
[----:B------:R0:W1:Y:S01]  /*1690*/  MUFU.RSQ R14, R3 ;  /* 0x00000003000e7308 */ /* 0x0000620000001400 */
[----:B------:R-:W-:Y:S02]  /*16a0*/  BSSY.RECONVERGENT B0, `(.L_x_3488) ;  /* 0x000000a000007945 */ /* 0x000fe40003800200 */
[----:B------:R-:W-:-:S13]  /*16b0*/  ISETP.GT.U32.AND P0, PT, R19, 0x727fffff, PT ;  /* 0x727fffff1300780c */ /* 0x000fda0003f04070 */
[----:B0-----:R-:W-:Y:S05]  /*16c0*/  @!P0 BRA `(.L_x_3489) ;  /* 0x00000000000c8947 */ /* 0x001fea0003800000 */
[----:B------:R-:W-:-:S07]  /*16d0*/  MOV R28, 0x16f0 ;  /* 0x000016f0001c7802 */ /* 0x000fce0000000f00 */
[----:B-1----:R-:W-:Y:S05]  /*16e0*/  CALL.REL.NOINC `($__internal_78_$__cuda_sm20_sqrt_rn_f32_slowpath) ;  /* 0x0000001c00247944 */ /* 0x002fea0003c00000 */
[----:B------:R-:W-:Y:S05]  /*16f0*/  BRA `(.L_x_3490) ;  /* 0x0000000000107947 */ /* 0x000fea0003800000 */
.L_x_3489:
[C---:B-1----:R-:W-:Y:S01]  /*1700*/  FMUL.FTZ R34, R14.reuse, R3 ;  /* 0x000000030e227220 */ /* 0x042fe20000410000 */
[----:B------:R-:W-:-:S03]  /*1710*/  FMUL.FTZ R14, R14, 0.5 ;  /* 0x3f0000000e0e7820 */ /* 0x000fc60000410000 */
[----:B------:R-:W-:-:S04]  /*1720*/  FFMA R3, -R34, R34, R3 ;  /* 0x0000002222037223 */ /* 0x000fc80000000103 */
[----:B------:R-:W-:-:S07]  /*1730*/  FFMA R34, R3, R14, R34 ;  /* 0x0000000e03227223 */ /* 0x000fce0000000022 */
.L_x_3490:
[----:B------:R-:W-:Y:S05]  /*1740*/  BSYNC.RECONVERGENT B0 ;  /* 0x0000000000007941 */ /* 0x000fea0003800200 */
.L_x_3488:
        /* <DEDUP_REMOVED lines=13> */
.L_x_3492:
[----:B------:R-:W-:Y:S05]  /*1820*/  BSYNC.RECONVERGENT B2 ;  /* 0x0000000000027941 */ /* 0x000fea0003800200 */
.L_x_3491:
[-C--:B------:R-:W-:Y:S01]  /*1830*/  ISETP.GE.AND P0, PT, R11, R6.reuse, PT ;  /* 0x000000060b00720c */ /* 0x080fe20003f06270 */
[----:B------:R-:W-:Y:S01]  /*1840*/  FFMA R3, R16, UR9, R3 ;  /* 0x0000000910037c23 */ /* 0x000fe20008000003 */
[-C--:B------:R-:W-:Y:S01]  /*1850*/  ISETP.GE.AND P1, PT, R13, R6.reuse, PT ;  /* 0x000000060d00720c */ /* 0x080fe20003f26270 */
[----:B------:R-:W-:Y:S01]  /*1860*/  @!P2 IMAD.WIDE R20, R9, 0x2, R26 ;  /* 0x000000020914a825 */ /* 0x000fe200078e021a */
[----:B------:R-:W-:-:S03]  /*1870*/  ISETP.GE.AND P3, PT, R15, R6, PT ;  /* 0x000000060f00720c */ /* 0x000fc60003f66270 */
[----:B------:R-:W-:Y:S01]  /*1880*/  FFMA R16, -R3, UR10, R16 ;  /* 0x0000000a03107c23 */ /* 0x000fe20008000110 */
[----:B------:R-:W-:Y:S01]  /*1890*/  @!P2 F2FP.F16.F32.PACK_AB R32, RZ, R32 ;  /* 0x00000020ff20a23e */ /* 0x000fe200000000ff */
[----:B------:R-:W-:Y:S01]  /*18a0*/  @!P2 IMAD.WIDE R28, R9, 0x4, R22 ;  /* 0x00000004091ca825 */ /* 0x000fe200078e0216 */
[----:B------:R-:W-:-:S03]  /*18b0*/  ULEA UR4, UR5, UR4, 0x2 ;  /* 0x0000000405047291 */ /* 0x000fc6000f8e10ff */
[----:B------:R-:W-:Y:S01]  /*18c0*/  @!P2 STG.E.U16 desc[UR14][R20.64], R32 ;  /* 0x000000201400a986 */ /* 0x000fe2000c10150e */
[----:B------:R-:W-:Y:S01]  /*18d0*/  @!P0 F2FP.F16.F32.PACK_AB R3, RZ, R18 ;  /* 0x00000012ff03823e */ /* 0x000fe200000000ff */
[----:B------:R-:W-:Y:S01]  /*18e0*/  @!P2 IMAD.WIDE R18, R9, 0x4, R24 ;  /* 0x000000040912a825 */ /* 0x000fe200078e0218 */
[----:B------:R-:W-:Y:S01]  /*18f0*/  @!P1 F2FP.F16.F32.PACK_AB R12, RZ, R12 ;  /* 0x0000000cff0c923e */ /* 0x000fe200000000ff */
        /* <DEDUP_REMOVED lines=8> */
[----:B0-----:R-:W-:Y:S01]  /*1980*/  @!P3 F2FP.F16.F32.PACK_AB R0, RZ, R16 ;  /* 0x00000010ff00b23e */ /* 0x001fe200000000ff */
        /* <DEDUP_REMOVED lines=16> */
.L_x_3456:
[----:B------:R-:W2:Y:S01]  /*1a90*/  S2R R0, SR_TID.X ;  /* 0x0000000000007919 */ /* 0x000ea20000002100 */
[----:B------:R-:W3:Y:S01]  /*1aa0*/  LDCU UR10, c[0x0][0xefc] ;  /* 0x0001df80ff0a77ac */ /* 0x000ee20008000800 */
[----:B------:R-:W4:Y:S01]  /*1ab0*/  LDCU UR11, c[0x0][0xf00] ;  /* 0x0001e000ff0b77ac */ /* 0x000f220008000800 */
[----:B------:R-:W0:Y:S01]  /*1ac0*/  LDCU UR8, c[0x0][0xf08] ;  /* 0x0001e100ff0877ac */ /* 0x000e220008000800 */
[----:B------:R-:W-:-:S05]  /*1ad0*/  UMOV UR4, URZ ;  /* 0x000000ff00047c82 */ /* 0x000fca0008000000 */
.L_x_3538:
[----:B-12---:R-:W-:-:S04]  /*1ae0*/  IADD3 R21, PT, PT, R0, UR4, RZ ;  /* 0x0000000400157c10 */ /* 0x006fc8000fffe0ff */
[C---:B------:R-:W-:Y:S02]  /*1af0*/  ISETP.GE.AND P3, PT, R21.reuse, R6, PT ;  /* 0x000000061500720c */ /* 0x040fe40003f66270 */
[----:B0-----:R-:W-:-:S04]  /*1b00*/  IADD3 R19, PT, PT, R21, UR5, RZ ;  /* 0x0000000515137c10 */ /* 0x001fc8000fffe0ff */
[C---:B------:R-:W-:Y:S02]  /*1b10*/  IADD3 R17, PT, PT, R19.reuse, UR5, RZ ;  /* 0x0000000513117c10 */ /* 0x040fe4000fffe0ff */
[-C--:B------:R-:W-:Y:S02]  /*1b20*/  ISETP.GE.AND P2, PT, R19, R6.reuse, PT ;  /* 0x000000061300720c */ /* 0x080fe40003f46270 */
[C---:B------:R-:W-:Y:S02]  /*1b30*/  ISETP.GE.AND P1, PT, R17.reuse, R6, PT ;  /* 0x000000061100720c */ /* 0x040fe40003f26270 */
[----:B------:R-:W-:Y:S01]  /*1b40*/  IADD3 R15, PT, PT, R17, UR5, RZ ;  /* 0x00000005110f7c10 */ /* 0x000fe2000fffe0ff */
[----:B------:R-:W-:Y:S01]  /*1b50*/  @!P3 IMAD.WIDE R44, R21, 0x2, R26 ;  /* 0x00000002152cb825 */ /* 0x000fe200078e021a */
[----:B---3--:R-:W-:-:S04]  /*1b60*/  @!P3 IADD3 R2, P0, PT, R4, R21, RZ ;  /* 0x000000150402b210 */ /* 0x008fc80007f1e0ff */
[----:B------:R-:W-:Y:S01]  /*1b70*/  @!P3 LEA.HI.X.SX32 R7, R21, R5, 0x1, P0 ;  /* 0x000000051507b211 */ /* 0x000fe200000f0eff */
[----:B-1----:R-:W2:Y:S01]  /*1b80*/  @!P3 LDG.E.U16 R44, desc[UR14][R44.64] ;  /* 0x0000000e2c2cb981 */ /* 0x002ea2000c1e1500 */
[C---:B------:R-:W-:Y:S02]  /*1b90*/  @!P3 LEA R10, P4, R2.reuse, UR6, 0x1 ;  /* 0x00000006020abc11 */ /* 0x040fe4000f8808ff */
[----:B------:R-:W-:Y:S02]  /*1ba0*/  ISETP.GE.AND P0, PT, R15, R6, PT ;  /* 0x000000060f00720c */ /* 0x000fe40003f06270 */
[----:B------:R-:W-:Y:S02]  /*1bb0*/  @!P3 LEA.HI.X R11, R2, UR7, R7, 0x1, P4 ;  /* 0x00000007020bbc11 */ /* 0x000fe4000a0f0c07 */
[C---:B------:R-:W-:Y:S02]  /*1bc0*/  @!P1 IADD3 R7, P4, PT, R4.reuse, R17, RZ ;  /* 0x0000001104079210 */ /* 0x040fe40007f9e0ff */
[----:B------:R-:W-:Y:S01]  /*1bd0*/  @!P2 IADD3 R3, P5, PT, R4, R19, RZ ;  /* 0x000000130403a210 */ /* 0x000fe20007fbe0ff */
[----:B------:R-:W5:Y:S01]  /*1be0*/  @!P3 LDG.E.U16 R18, desc[UR14][R10.64] ;  /* 0x0000000e0a12b981 */ /* 0x000f62000c1e1500 */
[----:B------:R-:W-:-:S02]  /*1bf0*/  @!P1 LEA.HI.X.SX32 R8, R17, R5, 0x1, P4 ;  /* 0x0000000511089211 */ /* 0x000fc400020f0eff */
[----:B------:R-:W-:Y:S02]  /*1c00*/  @!P2 LEA.HI.X.SX32 R12, R19, R5, 0x1, P5 ;  /* 0x00000005130ca211 */ /* 0x000fe400028f0eff */
[----:B------:R-:W-:Y:S02]  /*1c10*/  @!P1 LEA R30, P4, R7, UR6, 0x1 ;  /* 0x00000006071e9c11 */ /* 0x000fe4000f8808ff */
[----:B------:R-:W-:Y:S02]  /*1c20*/  @!P2 LEA R2, P5, R3, UR6, 0x1 ;  /* 0x000000060302ac11 */ /* 0x000fe4000f8a08ff */
[----:B------:R-:W-:Y:S01]  /*1c30*/  @!P1 LEA.HI.X R31, R7, UR7, R8, 0x1, P4 ;  /* 0x00000007071f9c11 */ /* 0x000fe2000a0f0c08 */
[----:B------:R-:W-:Y:S01]  /*1c40*/  @!P2 IMAD.WIDE R8, R19, 0x2, R26 ;  /* 0x000000021308a825 */ /* 0x000fe200078e021a */
[----:B------:R-:W-:Y:S02]  /*1c50*/  @!P2 LEA.HI.X R3, R3, UR7, R12, 0x1, P5 ;  /* 0x000000070303ac11 */ /* 0x000fe4000a8f0c0c */
[----:B------:R-:W-:Y:S01]  /*1c60*/  @!P0 IADD3 R7, P4, PT, R4, R15, RZ ;  /* 0x0000000f04078210 */ /* 0x000fe20007f9e0ff */
[----:B------:R-:W-:-:S04]  /*1c70*/  @!P1 IMAD.WIDE R34, R17, 0x2, R26 ;  /* 0x0000000211229825 */ /* 0x000fc800078e021a */
[----:B------:R-:W-:Y:S01]  /*1c80*/  HFMA2 R36, -RZ, RZ, 0, 0 ;  /* 0x00000000ff247431 */ /* 0x000fe200000001ff */
[----:B------:R0:W3:Y:S01]  /*1c90*/  @!P2 LDG.E.U16 R39, desc[UR14][R2.64] ;  /* 0x0000000e0227a981 */ /* 0x0000e2000c1e1500 */
[----:B------:R-:W-:Y:S02]  /*1ca0*/  @!P0 LEA.HI.X.SX32 R12, R15, R5, 0x1, P4 ;  /* 0x000000050f0c8211 */ /* 0x000fe400020f0eff */
[----:B------:R-:W-:Y:S01]  /*1cb0*/  @!P0 LEA R28, P4, R7, UR6, 0x1 ;  /* 0x00000006071c8c11 */ /* 0x000fe2000f8808ff */
[----:B------:R-:W4:Y:S01]  /*1cc0*/  @!P2 LDG.E.U16 R16, desc[UR14][R8.64] ;  /* 0x0000000e0810a981 */ /* 0x000f22000c1e1500 */
[----:B------:R-:W-:Y:S02]  /*1cd0*/  @!P3 IMAD.WIDE R32, R21, 0x4, R22 ;  /* 0x000000041520b825 */ /* 0x000fe400078e0216 */
[----:B------:R-:W-:Y:S01]  /*1ce0*/  @!P0 LEA.HI.X R29, R7, UR7, R12, 0x1, P4 ;  /* 0x00000007071d8c11 */ /* 0x000fe2000a0f0c0c */
[----:B------:R1:W4:Y:S04]  /*1cf0*/  @!P1 LDG.E.U16 R14, desc[UR14][R34.64] ;  /* 0x0000000e220e9981 */ /* 0x000328000c1e1500 */
[----:B------:R-:W4:Y:S01]  /*1d00*/  @!P1 LDG.E.U16 R31, desc[UR14][R30.64] ;  /* 0x0000000e1e1f9981 */ /* 0x000f22000c1e1500 */
[----:B------:R-:W-:Y:S01]  /*1d10*/  CS2R R12, SRZ ;  /* 0x00000000000c7805 */ /* 0x000fe2000001ff00 */
[----:B0-----:R-:W-:-:S02]  /*1d20*/  @!P2 IMAD.WIDE R2, R19, 0x4, R22 ;  /* 0x000000041302a825 */ /* 0x001fc400078e0216 */
[----:B------:R-:W4:Y:S02]  /*1d30*/  @!P3 LDG.E R36, desc[UR14][R32.64] ;  /* 0x0000000e2024b981 */ /* 0x000f24000c1e1900 */
[----:B-1----:R-:W-:Y:S02]  /*1d40*/  @!P0 IMAD.WIDE R34, R15, 0x2, R26 ;  /* 0x000000020f228825 */ /* 0x002fe400078e021a */
[----:B------:R-:W4:Y:S04]  /*1d50*/  @!P0 LDG.E.U16 R37, desc[UR14][R28.64] ;  /* 0x0000000e1c258981 */ /* 0x000f28000c1e1500 */
[----:B------:R-:W4:Y:S04]  /*1d60*/  @!P0 LDG.E.U16 R38, desc[UR14][R34.64] ;  /* 0x0000000e22268981 */ /* 0x000f28000c1e1500 */
[----:B------:R0:W4:Y:S01]  /*1d70*/  @!P2 LDG.E R12, desc[UR14][R2.64] ;  /* 0x0000000e020ca981 */ /* 0x000122000c1e1900 */
[----:B------:R-:W-:-:S02]  /*1d80*/  CS2R R10, SRZ ;  /* 0x00000000000a7805 */ /* 0x000fc4000001ff00 */
[----:B------:R-:W-:Y:S02]  /*1d90*/  CS2R R8, SRZ ;  /* 0x0000000000087805 */ /* 0x000fe4000001ff00 */
[----:B------:R-:W-:Y:S01]  /*1da0*/  MOV R7, RZ ;  /* 0x000000ff00077202 */ /* 0x000fe20000000f00 */
        /* <DEDUP_REMOVED lines=11> */
[----:B------:R0:W4:Y:S01]  /*1e60*/  @!P1 LDG.E R9, desc[UR14][R32.64] ;  /* 0x0000000e20099981 */ /* 0x000122000c1e1900 */
[----:B------:R-:W4:Y:S03]  /*1e70*/  LDC R40, c[0x0][0xef0] ;  /* 0x0003bc00ff287b82 */ /* 0x000f260000000800 */
[----:B------:R4:W4:Y:S01]  /*1e80*/  @!P0 LDG.E R7, desc[UR14][R34.64] ;  /* 0x0000000e22078981 */ /* 0x000922000c1e1900 */
[----:B0-----:R-:W-:Y:S01]  /*1e90*/  HFMA2 R43, -RZ, RZ, 0, 0 ;  /* 0x00000000ff2b7431 */ /* 0x001fe200000001ff */
[----:B------:R-:W-:Y:S01]  /*1ea0*/  MOV R30, RZ ;  /* 0x000000ff001e7202 */ /* 0x000fe20000000f00 */
[----:B------:R-:W-:-:S02]  /*1eb0*/  HFMA2 R45, -RZ, RZ, 0, 0 ;  /* 0x00000000ff2d7431 */ /* 0x000fc400000001ff */
[----:B------:R-:W-:Y:S01]  /*1ec0*/  HFMA2 R29, -RZ, RZ, 0, 0 ;  /* 0x00000000ff1d7431 */ /* 0x000fe200000001ff */
[----:B------:R-:W-:Y:S01]  /*1ed0*/  MOV R20, RZ ;  /* 0x000000ff00147202 */ /* 0x000fe20000000f00 */
[----:B------:R-:W-:Y:S02]  /*1ee0*/  HFMA2 R33, -RZ, RZ, 0, 0 ;  /* 0x00000000ff217431 */ /* 0x000fe400000001ff */
[----:B-1----:R-:W-:Y:S01]  /*1ef0*/  FADD R32, -R41, 1 ;  /* 0x3f80000029207421 */ /* 0x002fe20000000100 */
[----:B------:R-:W-:Y:S01]  /*1f00*/  BSSY.RECONVERGENT B2, `(.L_x_3494) ;  /* 0x000006b000027945 */ /* 0x000fe20003800200 */
[----:B--2---:R-:W-:Y:S01]  /*1f10*/  @!P3 HADD2.F32 R30, -RZ, R44.H0_H0 ;  /* 0x2000002cff1eb230 */ /* 0x004fe20000004100 */
[----:B-----5:R-:W-:-:S05]  /*1f20*/  @!P3 SHF.L.U32 R43, R18, 0x10, RZ ;  /* 0x00000010122bb819 */ /* 0x020fca00000006ff */
[----:B------:R-:W-:Y:S01]  /*1f30*/  FFMA R2, R30, UR8, R43 ;  /* 0x000000081e027c23 */ /* 0x000fe2000800002b */
[----:B------:R-:W-:Y:S02]  /*1f40*/  MOV R18, RZ ;  /* 0x000000ff00127202 */ /* 0x000fe40000000f00 */
[----:B---3--:R-:W-:Y:S01]  /*1f50*/  @!P2 SHF.L.U32 R45, R39, 0x10, RZ ;  /* 0x00000010272da819 */ /* 0x008fe200000006ff */
[----:B----4-:R-:W-:Y:S01]  /*1f60*/  @!P2 HADD2.F32 R20, -RZ, R16.H0_H0 ;  /* 0x20000010ff14a230 */ /* 0x010fe20000004100 */
[----:B------:R-:W-:-:S04]  /*1f70*/  MOV R16, RZ ;  /* 0x000000ff00107202 */ /* 0x000fc80000000f00 */
[----:B------:R-:W-:Y:S01]  /*1f80*/  FFMA R3, R20, UR8, R45 ;  /* 0x0000000814037c23 */ /* 0x000fe2000800002d */
[----:B------:R-:W-:Y:S01]  /*1f90*/  @!P1 SHF.L.U32 R29, R31, 0x10, RZ ;  /* 0x000000101f1d9819 */ /* 0x000fe200000006ff */
[----:B------:R-:W-:Y:S01]  /*1fa0*/  FMUL R31, R32, R2 ;  /* 0x00000002201f7220 */ /* 0x000fe20000400000 */
[----:B------:R-:W-:-:S03]  /*1fb0*/  @!P1 HADD2.F32 R18, -RZ, R14.H0_H0 ;  /* 0x2000000eff129230 */ /* 0x000fc60000004100 */
[----:B------:R-:W-:Y:S01]  /*1fc0*/  FFMA R14, R36, R41, R31 ;  /* 0x00000029240e7223 */ /* 0x000fe2000000001f */
[----:B------:R-:W-:Y:S01]  /*1fd0*/  FMUL R31, R32, R3 ;  /* 0x00000003201f7220 */ /* 0x000fe20000400000 */
[----:B------:R-:W-:Y:S01]  /*1fe0*/  FADD R36, -R40, 1 ;  /* 0x3f80000028247421 */ /* 0x000fe20000000100 */
[----:B------:R-:W-:Y:S01]  /*1ff0*/  @!P0 SHF.L.U32 R33, R37, 0x10, RZ ;  /* 0x0000001025218819 */ /* 0x000fe200000006ff */
[----:B------:R-:W-:Y:S01]  /*2000*/  @!P0 HADD2.F32 R16, -RZ, R38.H0_H0 ;  /* 0x20000026ff108230 */ /* 0x000fe20000004100 */
[----:B------:R-:W-:Y:S01]  /*2010*/  ISETP.GE.AND P0, PT, R21, R6, PT ;  /* 0x000000061500720c */ /* 0x000fe20003f06270 */
[----:B------:R-:W-:Y:S01]  /*2020*/  FFMA R29, R18, UR8, R29 ;  /* 0x00000008121d7c23 */ /* 0x000fe2000800001d */
[----:B------:R-:W-:Y:S02]  /*2030*/  FFMA R12, R12, R41, R31 ;  /* 0x000000290c0c7223 */ /* 0x000fe4000000001f */
[----:B------:R-:W-:Y:S01]  /*2040*/  FFMA R28, R16, UR8, R33 ;  /* 0x00000008101c7c23 */ /* 0x000fe20008000021 */
[----:B------:R-:W-:Y:S01]  /*2050*/  FMUL R31, R36, R2 ;  /* 0x00000002241f7220 */ /* 0x000fe20000400000 */
[-C--:B------:R-:W-:Y:S01]  /*2060*/  FMUL R33, R32, R29.reuse ;  /* 0x0000001d20217220 */ /* 0x080fe20000400000 */
[----:B------:R-:W-:Y:S01]  /*2070*/  FMUL R34, R36, R29 ;  /* 0x0000001d24227220 */ /* 0x000fe20000400000 */
[-C--:B------:R-:W-:Y:S01]  /*2080*/  FMUL R35, R32, R28.reuse ;  /* 0x0000001c20237220 */ /* 0x080fe20000400000 */
[----:B------:R-:W-:Y:S01]  /*2090*/  FMUL R2, R2, R31 ;  /* 0x0000001f02027220 */ /* 0x000fe20000400000 */
[C---:B------:R-:W-:Y:S01]  /*20a0*/  FMUL R32, R36.reuse, R3 ;  /* 0x0000000324207220 */ /* 0x040fe20000400000 */
[----:B------:R-:W-:Y:S01]  /*20b0*/  FMUL R31, R36, R28 ;  /* 0x0000001c241f7220 */ /* 0x000fe20000400000 */
[----:B------:R-:W-:-:S02]  /*20c0*/  FMUL R34, R29, R34 ;  /* 0x000000221d227220 */ /* 0x000fc40000400000 */
        /* <DEDUP_REMOVED lines=24> */
.L_x_3497:
[----:B------:R-:W-:Y:S05]  /*2250*/  BSYNC.RECONVERGENT B3 ;  /* 0x0000000000037941 */ /* 0x000fea0003800200 */
.L_x_3496:
        /* <DEDUP_REMOVED lines=8> */
.L_x_3499:
[C---:B-1----:R-:W-:Y:S01]  /*22e0*/  FMUL.FTZ R34, R2.reuse, R3 ;  /* 0x0000000302227220 */ /* 0x042fe20000410000 */
[----:B------:R-:W-:-:S03]  /*22f0*/  FMUL.FTZ R2, R2, 0.5 ;  /* 0x3f00000002027820 */ /* 0x000fc60000410000 */
[----:B------:R-:W-:-:S04]  /*2300*/  FFMA R3, -R34, R34, R3 ;  /* 0x0000002222037223 */ /* 0x000fc80000000103 */
[----:B------:R-:W-:-:S07]  /*2310*/  FFMA R34, R3, R2, R34 ;  /* 0x0000000203227223 */ /* 0x000fce0000000022 */
.L_x_3500:
[----:B------:R-:W-:Y:S05]  /*2320*/  BSYNC.RECONVERGENT B0 ;  /* 0x0000000000007941 */ /* 0x000fea0003800200 */
.L_x_3498:
        /* <DEDUP_REMOVED lines=17> */
.L_x_3502:
[----:B------:R-:W-:Y:S05]  /*2440*/  BSYNC.RECONVERGENT B3 ;  /* 0x0000000000037941 */ /* 0x000fea0003800200 */
.L_x_3501:
        /* <DEDUP_REMOVED lines=12> */
.L_x_3504:
[----:B------:R-:W-:Y:S05]  /*2510*/  BSYNC.RECONVERGENT B3 ;  /* 0x0000000000037941 */ /* 0x000fea0003800200 */
.L_x_3503:
[----:B------:R-:W-:Y:S01]  /*2520*/  FFMA R3, -R3, UR11, R30 ;  /* 0x0000000b03037c23 */ /* 0x000fe2000800011e */
[----:B------:R-:W-:-:S04]  /*2530*/  IMAD.WIDE R28, R21, 0x2, R26 ;  /* 0x00000002151c7825 */ /* 0x000fc800078e021a */
[----:B------:R-:W-:Y:S01]  /*2540*/  F2FP.F16.F32.PACK_AB R3, RZ, R3 ;  /* 0x00000003ff03723e */ /* 0x000fe200000000ff */
[----:B------:R-:W-:-:S03]  /*2550*/  IMAD.WIDE R30, R21, 0x4, R24 ;  /* 0x00000004151e7825 */ /* 0x000fc600078e0218 */
[----:B------:R-:W-:Y:S01]  /*2560*/  PRMT R32, R3, 0x7610, R32 ;  /* 0x0000761003207816 */ /* 0x000fe20000000020 */
[----:B------:R-:W-:-:S04]  /*2570*/  IMAD.WIDE R2, R21, 0x4, R22 ;  /* 0x0000000415027825 */ /* 0x000fc800078e0216 */
[----:B------:R0:W-:Y:S04]  /*2580*/  STG.E.U16 desc[UR14][R28.64], R32 ;  /* 0x000000201c007986 */ /* 0x0001e8000c10150e */
[----:B------:R0:W-:Y:S04]  /*2590*/  STG.E desc[UR14][R2.64], R14 ;  /* 0x0000000e02007986 */ /* 0x0001e8000c10190e */
[----:B------:R0:W-:Y:S02]  /*25a0*/  STG.E desc[UR14][R30.64], R13 ;  /* 0x0000000d1e007986 */ /* 0x0001e4000c10190e */
.L_x_3495:
[----:B------:R-:W-:Y:S05]  /*25b0*/  BSYNC.RECONVERGENT B2 ;  /* 0x0000000000027941 */ /* 0x000fea0003800200 */
.L_x_3494:
        /* <DEDUP_REMOVED lines=18> */
.L_x_3508:
[----:B------:R-:W-:Y:S05]  /*26e0*/  BSYNC.RECONVERGENT B3 ;  /* 0x0000000000037941 */ /* 0x000fea0003800200 */
.L_x_3507:
        /* <DEDUP_REMOVED lines=8> */
.L_x_3510:
[C---:B-1----:R-:W-:Y:S01]  /*2770*/  FMUL.FTZ R34, R2.reuse, R3 ;  /* 0x0000000302227220 */ /* 0x042fe20000410000 */
[----:B------:R-:W-:-:S03]  /*2780*/  FMUL.FTZ R2, R2, 0.5 ;  /* 0x3f00000002027820 */ /* 0x000fc60000410000 */
[----:B------:R-:W-:-:S04]  /*2790*/  FFMA R3, -R34, R34, R3 ;  /* 0x0000002222037223 */ /* 0x000fc80000000103 */
[----:B------:R-:W-:-:S07]  /*27a0*/  FFMA R34, R3, R2, R34 ;  /* 0x0000000203227223 */ /* 0x000fce0000000022 */
.L_x_3511:
[----:B------:R-:W-:Y:S05]  /*27b0*/  BSYNC.RECONVERGENT B0 ;  /* 0x0000000000007941 */ /* 0x000fea0003800200 */
.L_x_3509:
        /* <DEDUP_REMOVED lines=17> */
.L_x_3513:
[----:B------:R-:W-:Y:S05]  /*28d0*/  BSYNC.RECONVERGENT B3 ;  /* 0x0000000000037941 */ /* 0x000fea0003800200 */
.L_x_3512:
        /* <DEDUP_REMOVED lines=12> */
.L_x_3515:
[----:B------:R-:W-:Y:S05]  /*29a0*/  BSYNC.RECONVERGENT B3 ;  /* 0x0000000000037941 */ /* 0x000fea0003800200 */
.L_x_3514:
[----:B------:R-:W-:Y:S01]  /*29b0*/  FFMA R3, -R3, UR11, R20 ;  /* 0x0000000b03037c23 */ /* 0x000fe20008000114 */
[----:B------:R-:W-:-:S04]  /*29c0*/  IMAD.WIDE R20, R19, 0x4, R22 ;  /* 0x0000000413147825 */ /* 0x000fc800078e0216 */
[----:B------:R-:W-:Y:S01]  /*29d0*/  F2FP.F16.F32.PACK_AB R13, RZ, R3 ;  /* 0x00000003ff0d723e */ /* 0x000fe200000000ff */
[----:B------:R-:W-:-:S04]  /*29e0*/  IMAD.WIDE R2, R19, 0x2, R26 ;  /* 0x0000000213027825 */ /* 0x000fc800078e021a */
[----:B------:R-:W-:Y:S01]  /*29f0*/  IMAD.WIDE R28, R19, 0x4, R24 ;  /* 0x00000004131c7825 */ /* 0x000fe200078e0218 */
[----:B------:R1:W-:Y:S04]  /*2a00*/  STG.E.U16 desc[UR14][R2.64], R13 ;  /* 0x0000000d02007986 */ /* 0x0003e8000c10150e */
[----:B------:R1:W-:Y:S04]  /*2a10*/  STG.E desc[UR14][R20.64], R12 ;  /* 0x0000000c14007986 */ /* 0x0003e8000c10190e */
[----:B------:R1:W-:Y:S02]  /*2a20*/  STG.E desc[UR14][R28.64], R11 ;  /* 0x0000000b1c007986 */ /* 0x0003e4000c10190e */
.L_x_3506:
[----:B------:R-:W-:Y:S05]  /*2a30*/  BSYNC.RECONVERGENT B2 ;  /* 0x0000000000027941 */ /* 0x000fea0003800200 */
.L_x_3505:
        /* <DEDUP_REMOVED lines=18> */
.L_x_3519:
[----:B------:R-:W-:Y:S05]  /*2b60*/  BSYNC.RECONVERGENT B3 ;  /* 0x0000000000037941 */ /* 0x000fea0003800200 */
.L_x_3518:
        /* <DEDUP_REMOVED lines=8> */
.L_x_3521:
[C---:B-1----:R-:W-:Y:S01]  /*2bf0*/  FMUL.FTZ R34, R2.reuse, R3 ;  /* 0x0000000302227220 */ /* 0x042fe20000410000 */
[----:B------:R-:W-:-:S03]  /*2c00*/  FMUL.FTZ R2, R2, 0.5 ;  /* 0x3f00000002027820 */ /* 0x000fc60000410000 */
[----:B------:R-:W-:-:S04]  /*2c10*/  FFMA R3, -R34, R34, R3 ;  /* 0x0000002222037223 */ /* 0x000fc80000000103 */
[----:B------:R-:W-:-:S07]  /*2c20*/  FFMA R34, R3, R2, R34 ;  /* 0x0000000203227223 */ /* 0x000fce0000000022 */
.L_x_3522:
[----:B------:R-:W-:Y:S05]  /*2c30*/  BSYNC.RECONVERGENT B0 ;  /* 0x0000000000007941 */ /* 0x000fea0003800200 */
.L_x_3520:
        /* <DEDUP_REMOVED lines=17> */
.L_x_3524:
[----:B------:R-:W-:Y:S05]  /*2d50*/  BSYNC.RECONVERGENT B3 ;  /* 0x0000000000037941 */ /* 0x000fea0003800200 */
.L_x_3523:
        /* <DEDUP_REMOVED lines=12> */
.L_x_3526:
[----:B------:R-:W-:Y:S05]  /*2e20*/  BSYNC.RECONVERGENT B3 ;  /* 0x0000000000037941 */ /* 0x000fea0003800200 */
.L_x_3525:
        /* <DEDUP_REMOVED lines=8> */
.L_x_3517:
[----:B------:R-:W-:Y:S05]  /*2eb0*/  BSYNC.RECONVERGENT B2 ;  /* 0x0000000000027941 */ /* 0x000fea0003800200 */
.L_x_3516:
        /* <DEDUP_REMOVED lines=18> */
.L_x_3530:
[----:B------:R-:W-:Y:S05]  /*2fe0*/  BSYNC.RECONVERGENT B3 ;  /* 0x0000000000037941 */ /* 0x000fea0003800200 */
.L_x_3529:
        /* <DEDUP_REMOVED lines=8> */
.L_x_3532:
[C---:B-1----:R-:W-:Y:S01]  /*3070*/  FMUL.FTZ R34, R2.reuse, R3 ;  /* 0x0000000302227220 */ /* 0x042fe20000410000 */
[----:B------:R-:W-:-:S03]  /*3080*/  FMUL.FTZ R2, R2, 0.5 ;  /* 0x3f00000002027820 */ /* 0x000fc60000410000 */
[----:B------:R-:W-:-:S04]  /*3090*/  FFMA R3, -R34, R34, R3 ;  /* 0x0000002222037223 */ /* 0x000fc80000000103 */
[----:B------:R-:W-:-:S07]  /*30a0*/  FFMA R34, R3, R2, R34 ;  /* 0x0000000203227223 */ /* 0x000fce0000000022 */
.L_x_3533:
[----:B------:R-:W-:Y:S05]  /*30b0*/  BSYNC.RECONVERGENT B0 ;  /* 0x0000000000007941 */ /* 0x000fea0003800200 */
.L_x_3531:
        /* <DEDUP_REMOVED lines=17> */
.L_x_3535:
[----:B------:R-:W-:Y:S05]  /*31d0*/  BSYNC.RECONVERGENT B3 ;  /* 0x0000000000037941 */ /* 0x000fea0003800200 */
.L_x_3534:
        /* <DEDUP_REMOVED lines=12> */
.L_x_3537:
[----:B------:R-:W-:Y:S05]  /*32a0*/  BSYNC.RECONVERGENT B3 ;  /* 0x0000000000037941 */ /* 0x000fea0003800200 */
.L_x_3536:
        /* <DEDUP_REMOVED lines=8> */
.L_x_3528:
[----:B------:R-:W-:Y:S05]  /*3330*/  BSYNC.RECONVERGENT B2 ;  /* 0x0000000000027941 */ /* 0x000fea0003800200 */
.L_x_3527:
[----:B------:R-:W-:-:S06]  /*3340*/  ULEA UR4, UR5, UR4, 0x2 ;  /* 0x0000000405047291 */ /* 0x000fcc000f8e10ff */
[----:B------:R-:W-:-:S13]  /*3350*/  ISETP.LE.AND P0, PT, R6, UR4, PT ;  /* 0x0000000406007c0c */ /* 0x000fda000bf03270 */
[----:B------:R-:W-:Y:S05]  /*3360*/  @!P0 BRA `(.L_x_3538) ;  /* 0xffffffe400dc8947 */ /* 0x000fea000383ffff */
[----:B------:R-:W-:Y:S05]  /*3370*/  EXIT ;  /* 0x000000000000794d */ /* 0x000fea0003800000 */
        .weak           $__internal_78_$__cuda_sm20_sqrt_rn_f32_slowpath
        .type           $__internal_78_$__cuda_sm20_sqrt_rn_f32_slowpath,@function
        .size           $__internal_78_$__cuda_sm20_sqrt_rn_f32_slowpath,($__internal_79_$__cuda_sm3x_div_rn_noftz_f32_slowpath - $__internal_78_$__cuda_sm20_sqrt_rn_f32_slowpath)
$__internal_78_$__cuda_sm20_sqrt_rn_f32_slowpath:
        /* <DEDUP_REMOVED lines=19> */
.L_x_3539:
[----:B------:R-:W-:-:S04]  /*34b0*/  HFMA2 R29, -RZ, RZ, 0, 0 ;  /* 0x00000000ff1d7431 */ /* 0x000fc800000001ff */
[----:B------:R-:W-:Y:S05]  /*34c0*/  RET.REL.NODEC R28 `(_Z25multi_tensor_apply_kernelI18TensorListMetadataILi4ELb0EEN18transformer_engine17multi_tensor_adam11AdamFunctorI6__half13__nv_bfloat16fiEEJffffffNS3_10adamMode_tEfEEvlPViT_T0_DpT1_) ;  /* 0xffffffc81ccc7950 */ /* 0x000fea0003c3ffff */
        .weak           $__internal_79_$__cuda_sm3x_div_rn_noftz_f32_slowpath
        .type           $__internal_79_$__cuda_sm3x_div_rn_noftz_f32_slowpath,@function
        .size           $__internal_79_$__cuda_sm3x_div_rn_noftz_f32_slowpath,(.L_x_5947 - $__internal_79_$__cuda_sm3x_div_rn_noftz_f32_slowpath)
$__internal_79_$__cuda_sm3x_div_rn_noftz_f32_slowpath:
        /* <DEDUP_REMOVED lines=34> */
.L_x_3541:
        /* <DEDUP_REMOVED lines=51> */
.L_x_3548:
[----:B------:R-:W-:-:S04]  /*3a20*/  LOP3.LUT R3, R3, 0x80000000, RZ, 0xc0, !PT ;  /* 0x8000000003037812 */ /* 0x000fc800078ec0ff */
[----:B------:R-:W-:Y:S01]  /*3a30*/  LOP3.LUT R3, R3, 0x7f800000, RZ, 0xfc, !PT ;  /* 0x7f80000003037812 */ /* 0x000fe200078efcff */
[----:B------:R-:W-:Y:S06]  /*3a40*/  BRA `(.L_x_3549) ;  /* 0x0000000000047947 */ /* 0x000fec0003800000 */
.L_x_3547:
[----:B------:R-:W-:-:S07]  /*3a50*/  LEA R3, R36, R3, 0x17 ;  /* 0x0000000324037211 */ /* 0x000fce00078eb8ff */
.L_x_3549:
[----:B------:R-:W-:Y:S05]  /*3a60*/  BSYNC.RECONVERGENT B1 ;  /* 0x0000000000017941 */ /* 0x000fea0003800200 */
.L_x_3546:
[----:B------:R-:W-:Y:S05]  /*3a70*/  BRA `(.L_x_3550) ;  /* 0x0000000000207947 */ /* 0x000fea0003800000 */
.L_x_3545:
[----:B------:R-:W-:-:S04]  /*3a80*/  LOP3.LUT R38, R38, 0x80000000, R40, 0x48, !PT ;  /* 0x8000000026267812 */ /* 0x000fc800078e4828 */
[----:B------:R-:W-:Y:S01]  /*3a90*/  LOP3.LUT R3, R38, 0x7f800000, RZ, 0xfc, !PT ;  /* 0x7f80000026037812 */ /* 0x000fe200078efcff */
[----:B------:R-:W-:Y:S06]  /*3aa0*/  BRA `(.L_x_3550) ;  /* 0x0000000000147947 */ /* 0x000fec0003800000 */
.L_x_3544:
[----:B------:R-:W-:Y:S01]  /*3ab0*/  LOP3.LUT R3, R38, 0x80000000, R40, 0x48, !PT ;  /* 0x8000000026037812 */ /* 0x000fe200078e4828 */
[----:B------:R-:W-:Y:S06]  /*3ac0*/  BRA `(.L_x_3550) ;  /* 0x00000000000c7947 */ /* 0x000fec0003800000 */
.L_x_3543:
[----:B------:R-:W0:Y:S01]  /*3ad0*/  MUFU.RSQ R3, -QNAN ;  /* 0xffc0000000037908 */ /* 0x000e220000001400 */
[----:B------:R-:W-:Y:S05]  /*3ae0*/  BRA `(.L_x_3550) ;  /* 0x0000000000047947 */ /* 0x000fea0003800000 */
.L_x_3542:
[----:B------:R-:W-:-:S07]  /*3af0*/  FADD.FTZ R3, R40, R38 ;  /* 0x0000002628037221 */ /* 0x000fce0000010000 */
.L_x_3550:
[----:B------:R-:W-:Y:S05]  /*3b00*/  BSYNC.RECONVERGENT B0 ;  /* 0x0000000000007941 */ /* 0x000fea0003800200 */
.L_x_3540:
[----:B------:R-:W-:-:S04]  /*3b10*/  HFMA2 R29, -RZ, RZ, 0, 0 ;  /* 0x00000000ff1d7431 */ /* 0x000fc800000001ff */
[----:B0-----:R-:W-:Y:S05]  /*3b20*/  RET.REL.NODEC R28 `(_Z25multi_tensor_apply_kernelI18TensorListMetadataILi4ELb0EEN18transformer_engine17multi_tensor_adam11AdamFunctorI6__half13__nv_bfloat16fiEEJffffffNS3_10adamMode_tEfEEvlPViT_T0_DpT1_) ;  /* 0xffffffc41c347950 */ /* 0x001fea0003c3ffff */
.L_x_3551:
        /* <DEDUP_REMOVED lines=13> */
.L_x_5947:


//--------------------- .text._Z25multi_tensor_apply_kernelI18TensorListMetadataILi4ELb0EEN18transformer_engine17multi_tensor_adam11AdamFunctorI6__halfS5_fiEEJffffffNS3_10adamMode_tEfEEvlPViT_T0_DpT1_ --------------------------
	.section	.text._Z25multi_tensor_apply_kernelI18TensorListMetadataILi4ELb0EEN18transformer_engine17multi_tensor_adam11AdamFunctorI6__halfS5_fiEEJffffffNS3_10adamMode_tEfEEvlPViT_T0_DpT1_,"ax",@progbits
	.align	128
        .global         _Z25multi_tensor_apply_kernelI18TensorListMetadataILi4ELb0EEN18transformer_engine17multi_tensor_adam11AdamFunctorI6__halfS5_fiEEJffffffNS3_10adamMode_tEfEEvlPViT_T0_DpT1_
        .type           _Z25multi_tensor_apply_kernelI18TensorListMetadataILi4ELb0EEN18transformer_engine17multi_tensor_adam11AdamFunctorI6__halfS5_fiEEJffffffNS3_10adamMode_tEfEEvlPViT_T0_DpT1_,@function
        .size           _Z25multi_tensor_apply_kernelI18TensorListMetadataILi4ELb0EEN18transformer_engine17multi_tensor_adam11AdamFunctorI6__halfS5_fiEEJffffffNS3_10adamMode_tEfEEvlPViT_T0_DpT1_,(.L_x_5949 - _Z25multi_tensor_apply_kernelI18TensorListMetadataILi4ELb0EEN18transformer_engine17multi_tensor_adam11AdamFunctorI6__halfS5_fiEEJffffffNS3_10adamMode_tEfEEvlPViT_T0_DpT1_)
        .other          _Z25multi_tensor_apply_kernelI18TensorListMetadataILi4ELb0EEN18transformer_engine17multi_tensor_adam11AdamFunctorI6__halfS5_fiEEJffffffNS3_10adamMode_tEfEEvlPViT_T0_DpT1_,@"STO_CUDA_ENTRY STV_DEFAULT"
_Z25multi_tensor_apply_kernelI18TensorListMetadataILi4ELb0EEN18transformer_engine17multi_tensor_adam11AdamFunctorI6__halfS5_fiEEJffffffNS3_10adamMode_tEfEEvlPViT_T0_DpT1_:
.text._Z25multi_tensor_apply_kernelI18TensorListMetadataILi4ELb0EEN18transformer_engine17multi_tensor_adam11AdamFunctorI6__halfS5_fiEEJffffffNS3_10adamMode_tEfEEvlPViT_T0_DpT1_:
        /* <DEDUP_REMOVED lines=42> */
.L_x_3589:
        /* <DEDUP_REMOVED lines=67> */
[----:B---3--:R-:W-:Y:S02]  /*06d0*/  @!P2 HADD2.F32 R44, -RZ, R10.H0_H0 ;  /* 0x2000000aff2ca230 */ /* 0x008fe40000004100 */
[----:B------:R-:W-:-:S04]  /*06e0*/  FADD R10, -R38, 1 ;  /* 0x3f800000260a7421 */ /* 0x000fc80000000100 */
[----:B------:R-:W-:Y:S01]  /*06f0*/  FMUL R19, R10, R44 ;  /* 0x0000002c0a137220 */ /* 0x000fe20000400000 */
[----:B----4-:R-:W-:Y:S02]  /*0700*/  @!P1 HADD2.F32 R35, -RZ, R12.H0_H0 ;  /* 0x2000000cff239230 */ /* 0x010fe40000004100 */
        /* <DEDUP_REMOVED lines=11> */
[----:B------:R-:W-:Y:S01]  /*07c0*/  @!P3 HADD2.F32 R21, -RZ, R32.H0_H0 ;  /* 0x20000020ff15b230 */ /* 0x000fe20000004100 */
[----:B------:R-:W-:Y:S01]  /*07d0*/  MOV R19, RZ ;  /* 0x000000ff00137202 */ /* 0x000fe20000000f00 */
[----:B------:R-:W-:Y:S01]  /*07e0*/  @!P0 HADD2.F32 R16, -RZ, R34.H0_H0 ;  /* 0x20000022ff108230 */ /* 0x000fe20000004100 */
[----:B------:R-:W-:Y:S01]  /*07f0*/  MOV R32, RZ ;  /* 0x000000ff00207202 */ /* 0x000fe20000000f00 */
        /* <DEDUP_REMOVED lines=9> */
[----:B-----5:R-:W-:Y:S05]  /*0890*/  CALL.REL.NOINC `($__internal_81_$__cuda_sm3x_div_rn_noftz_f32_slowpath) ;  /* 0x0000002c000c7944 */ /* 0x020fea0003c00000 */
[----:B------:R-:W-:-:S07]  /*08a0*/  MOV R41, R3 ;  /* 0x0000000300297202 */ /* 0x000fce0000000f00 */
.L_x_3554:
[----:B------:R-:W-:Y:S05]  /*08b0*/  BSYNC.RECONVERGENT B2 ;  /* 0x0000000000027941 */ /* 0x000fea0003800200 */
.L_x_3553:
        /* <DEDUP_REMOVED lines=14> */
[----:B-----5:R-:W-:Y:S05]  /*09a0*/  CALL.REL.NOINC `($__internal_81_$__cuda_sm3x_div_rn_noftz_f32_slowpath) ;  /* 0x0000002800c87944 */ /* 0x020fea0003c00000 */
.L_x_3556:
[----:B------:R-:W-:Y:S05]  /*09b0*/  BSYNC.RECONVERGENT B2 ;  /* 0x0000000000027941 */ /* 0x000fea0003800200 */
.L_x_3555:
[----:B------:R-:W-:Y:S01]  /*09c0*/  IADD3 R29, PT, PT, R3, -0xd000000, RZ ;  /* 0xf3000000031d7810 */ /* 0x000fe20007ffe0ff */
[----:B------:R0:W1:Y:S01]  /*09d0*/  MUFU.RSQ R28, R3 ;  /* 0x00000003001c7308 */ /* 0x0000620000001400 */
[----:B------:R-:W-:Y:S02]  /*09e0*/  BSSY.RECONVERGENT B0, `(.L_x_3557) ;  /* 0x000000a000007945 */ /* 0x000fe40003800200 */
[----:B------:R-:W-:-:S13]  /*09f0*/  ISETP.GT.U32.AND P0, PT, R29, 0x727fffff, PT ;  /* 0x727fffff1d00780c */ /* 0x000fda0003f04070 */
[----:B0-----:R-:W-:Y:S05]  /*0a00*/  @!P0 BRA `(.L_x_3558) ;  /* 0x00000000000c8947 */ /* 0x001fea0003800000 */
[----:B-1----:R-:W-:-:S07]  /*0a10*/  MOV R28, 0xa30 ;  /* 0x00000a30001c7802 */ /* 0x002fce0000000f00 */
[----:B-----5:R-:W-:Y:S05]  /*0a20*/  CALL.REL.NOINC `($__internal_80_$__cuda_sm20_sqrt_rn_f32_slowpath) ;  /* 0x0000002800547944 */ /* 0x020fea0003c00000 */
[----:B------:R-:W-:Y:S05]  /*0a30*/  BRA `(.L_x_3559) ;  /* 0x0000000000107947 */ /* 0x000fea0003800000 */
.L_x_3558:
[C---:B-1----:R-:W-:Y:S01]  /*0a40*/  FMUL.FTZ R34, R28.reuse, R3 ;  /* 0x000000031c227220 */ /* 0x042fe20000410000 */
[----:B------:R-:W-:-:S03]  /*0a50*/  FMUL.FTZ R28, R28, 0.5 ;  /* 0x3f0000001c1c7820 */ /* 0x000fc60000410000 */
[----:B------:R-:W-:-:S04]  /*0a60*/  FFMA R3, -R34, R34, R3 ;  /* 0x0000002222037223 */ /* 0x000fc80000000103 */
[----:B------:R-:W-:-:S07]  /*0a70*/  FFMA R34, R3, R28, R34 ;  /* 0x0000001c03227223 */ /* 0x000fce0000000022 */
.L_x_3559:
[----:B------:R-:W-:Y:S05]  /*0a80*/  BSYNC.RECONVERGENT B0 ;  /* 0x0000000000007941 */ /* 0x000fea0003800200 */
.L_x_3557:
        /* <DEDUP_REMOVED lines=12> */
[----:B-----5:R-:W-:Y:S05]  /*0b50*/  CALL.REL.NOINC `($__internal_81_$__cuda_sm3x_div_rn_noftz_f32_slowpath) ;  /* 0x00000028005c7944 */ /* 0x020fea0003c00000 */
[----:B------:R-:W-:-:S07]  /*0b60*/  MOV R37, R3 ;  /* 0x0000000300257202 */ /* 0x000fce0000000f00 */
.L_x_3561:
[----:B------:R-:W-:Y:S05]  /*0b70*/  BSYNC.RECONVERGENT B2 ;  /* 0x0000000000027941 */ /* 0x000fea0003800200 */
.L_x_3560:
        /* <DEDUP_REMOVED lines=21> */
[----:B------:R-:W-:Y:S05]  /*0cd0*/  CALL.REL.NOINC `($__internal_81_$__cuda_sm3x_div_rn_noftz_f32_slowpath) ;  /* 0x0000002400fc7944 */ /* 0x000fea0003c00000 */
[----:B------:R-:W-:-:S07]  /*0ce0*/  MOV R35, R3 ;  /* 0x0000000300237202 */ /* 0x000fce0000000f00 */
.L_x_3563:
[----:B------:R-:W-:Y:S05]  /*0cf0*/  BSYNC.RECONVERGENT B2 ;  /* 0x0000000000027941 */ /* 0x000fea0003800200 */
.L_x_3562:
        /* <DEDUP_REMOVED lines=14> */
[----:B------:R-:W-:Y:S05]  /*0de0*/  CALL.REL.NOINC `($__internal_81_$__cuda_sm3x_div_rn_noftz_f32_slowpath) ;  /* 0x0000002400b87944 */ /* 0x000fea0003c00000 */
.L_x_3565:
[----:B------:R-:W-:Y:S05]  /*0df0*/  BSYNC.RECONVERGENT B2 ;  /* 0x0000000000027941 */ /* 0x000fea0003800200 */
.L_x_3564:
[----:B------:R-:W-:Y:S01]  /*0e00*/  IADD3 R29, PT, PT, R3, -0xd000000, RZ ;  /* 0xf3000000031d7810 */ /* 0x000fe20007ffe0ff */
[----:B------:R0:W1:Y:S01]  /*0e10*/  MUFU.RSQ R28, R3 ;  /* 0x00000003001c7308 */ /* 0x0000620000001400 */
[----:B------:R-:W-:Y:S02]  /*0e20*/  BSSY.RECONVERGENT B0, `(.L_x_3566) ;  /* 0x000000a000007945 */ /* 0x000fe40003800200 */
[----:B------:R-:W-:-:S13]  /*0e30*/  ISETP.GT.U32.AND P0, PT, R29, 0x727fffff, PT ;  /* 0x727fffff1d00780c */ /* 0x000fda0003f04070 */
[----:B0-----:R-:W-:Y:S05]  /*0e40*/  @!P0 BRA `(.L_x_3567) ;  /* 0x00000000000c8947 */ /* 0x001fea0003800000 */
[----:B-1----:R-:W-:-:S07]  /*0e50*/  MOV R28, 0xe70 ;  /* 0x00000e70001c7802 */ /* 0x002fce0000000f00 */
[----:B------:R-:W-:Y:S05]  /*0e60*/  CALL.REL.NOINC `($__internal_80_$__cuda_sm20_sqrt_rn_f32_slowpath) ;  /* 0x0000002400447944 */ /* 0x000fea0003c00000 */
[----:B------:R-:W-:Y:S05]  /*0e70*/  BRA `(.L_x_3568) ;  /* 0x0000000000107947 */ /* 0x000fea0003800000 */
.L_x_3567:
[C---:B-1----:R-:W-:Y:S01]  /*0e80*/  FMUL.FTZ R34, R28.reuse, R3 ;  /* 0x000000031c227220 */ /* 0x042fe20000410000 */
[----:B------:R-:W-:-:S03]  /*0e90*/  FMUL.FTZ R28, R28, 0.5 ;  /* 0x3f0000001c1c7820 */ /* 0x000fc60000410000 */
[----:B------:R-:W-:-:S04]  /*0ea0*/  FFMA R3, -R34, R34, R3 ;  /* 0x0000002222037223 */ /* 0x000fc80000000103 */
[----:B------:R-:W-:-:S07]  /*0eb0*/  FFMA R34, R3, R28, R34 ;  /* 0x0000001c03227223 */ /* 0x000fce0000000022 */
.L_x_3568:
[----:B------:R-:W-:Y:S05]  /*0ec0*/  BSYNC.RECONVERGENT B0 ;  /* 0x0000000000007941 */ /* 0x000fea0003800200 */
.L_x_3566:
        /* <DEDUP_REMOVED lines=12> */
[----:B------:R-:W-:Y:S05]  /*0f90*/  CALL.REL.NOINC `($__internal_81_$__cuda_sm3x_div_rn_noftz_f32_slowpath) ;  /* 0x00000024004c7944 */ /* 0x000fea0003c00000 */
[----:B------:R-:W-:-:S07]  /*0fa0*/  MOV R37, R3 ;  /* 0x0000000300257202 */ /* 0x000fce0000000f00 */
.L_x_3570:
[----:B------:R-:W-:Y:S05]  /*0fb0*/  BSYNC.RECONVERGENT B2 ;  /* 0x0000000000027941 */ /* 0x000fea0003800200 */
.L_x_3569:
        /* <DEDUP_REMOVED lines=23> */
.L_x_3572:
[----:B------:R-:W-:Y:S05]  /*1130*/  BSYNC.RECONVERGENT B2 ;  /* 0x0000000000027941 */ /* 0x000fea0003800200 */
.L_x_3571:
        /* <DEDUP_REMOVED lines=15> */
.L_x_3574:
[----:B------:R-:W-:Y:S05]  /*1230*/  BSYNC.RECONVERGENT B2 ;  /* 0x0000000000027941 */ /* 0x000fea0003800200 */
.L_x_3573:
        /* <DEDUP_REMOVED lines=8> */
.L_x_3576:
[C---:B-1----:R-:W-:Y:S01]  /*12c0*/  FMUL.FTZ R34, R28.reuse, R3 ;  /* 0x000000031c227220 */ /* 0x042fe20000410000 */
[----:B------:R-:W-:-:S03]  /*12d0*/  FMUL.FTZ R21, R28, 0.5 ;  /* 0x3f0000001c157820 */ /* 0x000fc60000410000 */
[----:B------:R-:W-:-:S04]  /*12e0*/  FFMA R3, -R34, R34, R3 ;  /* 0x0000002222037223 */ /* 0x000fc80000000103 */
[----:B------:R-:W-:-:S07]  /*12f0*/  FFMA R34, R3, R21, R34 ;  /* 0x0000001503227223 */ /* 0x000fce0000000022 */
.L_x_3577:
[----:B------:R-:W-:Y:S05]  /*1300*/  BSYNC.RECONVERGENT B0 ;  /* 0x0000000000007941 */ /* 0x000fea0003800200 */
.L_x_3575:
        /* <DEDUP_REMOVED lines=14> */
.L_x_3579:
[----:B------:R-:W-:Y:S05]  /*13f0*/  BSYNC.RECONVERGENT B2 ;  /* 0x0000000000027941 */ /* 0x000fea0003800200 */
.L_x_3578:
        /* <DEDUP_REMOVED lines=23> */
.L_x_3581:
[----:B------:R-:W-:Y:S05]  /*1570*/  BSYNC.RECONVERGENT B2 ;  /* 0x0000000000027941 */ /* 0x000fea0003800200 */
.L_x_3580:
        /* <DEDUP_REMOVED lines=15> */
.L_x_3583:
[----:B------:R-:W-:Y:S05]  /*1670*/  BSYNC.RECONVERGENT B2 ;  /* 0x0000000000027941 */ /* 0x000fea0003800200 */
.L_x_3582:
[----:B------:R-:W-:Y:S01]  /*1680*/  IADD3 R19, PT, PT, R3, -0xd000000, RZ ;  /* 0xf300000003137810 */ /* 0x000fe20007ffe0ff */
[----:B------:R0:W1:Y:S01]  /*1690*/  MUFU.RSQ R14, R3 ;  /* 0x00000003000e7308 */ /* 0x0000620000001400 */
[----:B------:R-:W-:Y:S02]  /*16a0*/  BSSY.RECONVERGENT B0, `(.L_x_3584) ;  /* 0x000000a000007945 */ /* 0x000fe40003800200 */
[----:B------:R-:W-:-:S13]  /*16b0*/  ISETP.GT.U32.AND P0, PT, R19, 0x727fffff, PT ;  /* 0x727fffff1300780c */ /* 0x000fda0003f04070 */
[----:B0-----:R-:W-:Y:S05]  /*16c0*/  @!P0 BRA `(.L_x_3585) ;  /* 0x00000000000c8947 */ /* 0x001fea0003800000 */
[----:B------:R-:W-:-:S07]  /*16d0*/  MOV R28, 0x16f0 ;  /* 0x000016f0001c7802 */ /* 0x000fce0000000f00 */
[----:B-1----:R-:W-:Y:S05]  /*16e0*/  CALL.REL.NOINC `($__internal_80_$__cuda_sm20_sqrt_rn_f32_slowpath) ;  /* 0x0000001c00247944 */ /* 0x002fea0003c00000 */
[----:B------:R-:W-:Y:S05]  /*16f0*/  BRA `(.L_x_3586) ;  /* 0x0000000000107947 */ /* 0x000fea0003800000 */
.L_x_3585:
[C---:B-1----:R-:W-:Y:S01]  /*1700*/  FMUL.FTZ R34, R14.reuse, R3 ;  /* 0x000000030e227220 */ /* 0x042fe20000410000 */
[----:B------:R-:W-:-:S03]  /*1710*/  FMUL.FTZ R14, R14, 0.5 ;  /* 0x3f0000000e0e7820 */ /* 0x000fc60000410000 */
[----:B------:R-:W-:-:S04]  /*1720*/  FFMA R3, -R34, R34, R3 ;  /* 0x0000002222037223 */ /* 0x000fc80000000103 */
[----:B------:R-:W-:-:S07]  /*1730*/  FFMA R34, R3, R14, R34 ;  /* 0x0000000e03227223 */ /* 0x000fce0000000022 */
.L_x_3586:
[----:B------:R-:W-:Y:S05]  /*1740*/  BSYNC.RECONVERGENT B0 ;  /* 0x0000000000007941 */ /* 0x000fea0003800200 */
.L_x_3584:
        /* <DEDUP_REMOVED lines=13> */
.L_x_3588:
[----:B------:R-:W-:Y:S05]  /*1820*/  BSYNC.RECONVERGENT B2 ;  /* 0x0000000000027941 */ /* 0x000fea0003800200 */
.L_x_3587:
        /* <DEDUP_REMOVED lines=38> */
.L_x_3552:
[----:B------:R-:W2:Y:S01]  /*1a90*/  S2R R0, SR_TID.X ;  /* 0x0000000000007919 */ /* 0x000ea20000002100 */
[----:B------:R-:W3:Y:S01]  /*1aa0*/  LDCU UR10, c[0x0][0xefc] ;  /* 0x0001df80ff0a77ac */ /* 0x000ee20008000800 */
[----:B------:R-:W4:Y:S01]  /*1ab0*/  LDCU UR11, c[0x0][0xf00] ;  /* 0x0001e000ff0b77ac */ /* 0x000f220008000800 */
[----:B------:R-:W0:Y:S01]  /*1ac0*/  LDCU UR8, c[0x0][0xf08] ;  /* 0x0001e100ff0877ac */ /* 0x000e220008000800 */
[----:B------:R-:W-:-:S05]  /*1ad0*/  UMOV UR4, URZ ;  /* 0x000000ff00047c82 */ /* 0x000fca0008000000 */
.L_x_3634:
        /* <DEDUP_REMOVED lines=61> */
[----:B------:R-:W-:Y:S01]  /*1eb0*/  HFMA2 R45, -RZ, RZ, 0, 0 ;  /* 0x00000000ff2d7431 */ /* 0x000fe200000001ff */
[----:B------:R-:W-:Y:S01]  /*1ec0*/  MOV R20, RZ ;  /* 0x000000ff00147202 */ /* 0x000fe20000000f00 */
[----:B------:R-:W-:-:S02]  /*1ed0*/  HFMA2 R29, -RZ, RZ, 0, 0 ;  /* 0x00000000ff1d7431 */ /* 0x000fc400000001ff */
[----:B------:R-:W-:Y:S02]  /*1ee0*/  HFMA2 R33, -RZ, RZ, 0, 0 ;  /* 0x00000000ff217431 */ /* 0x000fe400000001ff */
[----:B-1----:R-:W-:Y:S01]  /*1ef0*/  FADD R32, -R41, 1 ;  /* 0x3f80000029207421 */ /* 0x002fe20000000100 */
[----:B------:R-:W-:Y:S01]  /*1f00*/  BSSY.RECONVERGENT B2, `(.L_x_3590) ;  /* 0x000006b000027945 */ /* 0x000fe20003800200 */
[----:B--2---:R-:W-:Y:S02]  /*1f10*/  @!P3 HADD2.F32 R30, -RZ, R44.H0_H0 ;  /* 0x2000002cff1eb230 */ /* 0x004fe40000004100 */
[----:B-----5:R-:W-:-:S05]  /*1f20*/  @!P3 HADD2.F32 R43, -RZ, R18.H0_H0 ;  /* 0x20000012ff2bb230 */ /* 0x020fca0000004100 */
[----:B------:R-:W-:Y:S01]  /*1f30*/  FFMA R2, R30, UR8, R43 ;  /* 0x000000081e027c23 */ /* 0x000fe2000800002b */
[----:B------:R-:W-:Y:S01]  /*1f40*/  MOV R18, RZ ;  /* 0x000000ff00127202 */ /* 0x000fe20000000f00 */
[----:B---3--:R-:W-:Y:S02]  /*1f50*/  @!P2 HADD2.F32 R45, -RZ, R39.H0_H0 ;  /* 0x20000027ff2da230 */ /* 0x008fe40000004100 */
[----:B----4-:R-:W-:Y:S01]  /*1f60*/  @!P2 HADD2.F32 R20, -RZ, R16.H0_H0 ;  /* 0x20000010ff14a230 */ /* 0x010fe20000004100 */
[----:B------:R-:W-:-:S04]  /*1f70*/  MOV R16, RZ ;  /* 0x000000ff00107202 */ /* 0x000fc80000000f00 */
[----:B------:R-:W-:Y:S01]  /*1f80*/  FFMA R3, R20, UR8, R45 ;  /* 0x0000000814037c23 */ /* 0x000fe2000800002d */
[----:B------:R-:W-:Y:S02]  /*1f90*/  @!P1 HADD2.F32 R29, -RZ, R31.H0_H0 ;  /* 0x2000001fff1d9230 */ /* 0x000fe40000004100 */
[----:B------:R-:W-:Y:S01]  /*1fa0*/  FMUL R31, R32, R2 ;  /* 0x00000002201f7220 */ /* 0x000fe20000400000 */
[----:B------:R-:W-:-:S03]  /*1fb0*/  @!P1 HADD2.F32 R18, -RZ, R14.H0_H0 ;  /* 0x2000000eff129230 */ /* 0x000fc60000004100 */
[----:B------:R-:W-:Y:S01]  /*1fc0*/  FFMA R14, R36, R41, R31 ;  /* 0x00000029240e7223 */ /* 0x000fe2000000001f */
[----:B------:R-:W-:Y:S01]  /*1fd0*/  FMUL R31, R32, R3 ;  /* 0x00000003201f7220 */ /* 0x000fe20000400000 */
[----:B------:R-:W-:Y:S01]  /*1fe0*/  FADD R36, -R40, 1 ;  /* 0x3f80000028247421 */ /* 0x000fe20000000100 */
[----:B------:R-:W-:Y:S02]  /*1ff0*/  @!P0 HADD2.F32 R33, -RZ, R37.H0_H0 ;  /* 0x20000025ff218230 */ /* 0x000fe40000004100 */
        /* <DEDUP_REMOVED lines=37> */
.L_x_3593:
[----:B------:R-:W-:Y:S05]  /*2250*/  BSYNC.RECONVERGENT B3 ;  /* 0x0000000000037941 */ /* 0x000fea0003800200 */
.L_x_3592:
        /* <DEDUP_REMOVED lines=8> */
.L_x_3595:
[C---:B-1----:R-:W-:Y:S01]  /*22e0*/  FMUL.FTZ R34, R2.reuse, R3 ;  /* 0x0000000302227220 */ /* 0x042fe20000410000 */
[----:B------:R-:W-:-:S03]  /*22f0*/  FMUL.FTZ R2, R2, 0.5 ;  /* 0x3f00000002027820 */ /* 0x000fc60000410000 */
[----:B------:R-:W-:-:S04]  /*2300*/  FFMA R3, -R34, R34, R3 ;  /* 0x0000002222037223 */ /* 0x000fc80000000103 */
[----:B------:R-:W-:-:S07]  /*2310*/  FFMA R34, R3, R2, R34 ;  /* 0x0000000203227223 */ /* 0x000fce0000000022 */
.L_x_3596:
[----:B------:R-:W-:Y:S05]  /*2320*/  BSYNC.RECONVERGENT B0 ;  /* 0x0000000000007941 */ /* 0x000fea0003800200 */
.L_x_3594:
        /* <DEDUP_REMOVED lines=17> */
.L_x_3598:
[----:B------:R-:W-:Y:S05]  /*2440*/  BSYNC.RECONVERGENT B3 ;  /* 0x0000000000037941 */ /* 0x000fea0003800200 */
.L_x_3597:
        /* <DEDUP_REMOVED lines=12> */
.L_x_3600:
[----:B------:R-:W-:Y:S05]  /*2510*/  BSYNC.RECONVERGENT B3 ;  /* 0x0000000000037941 */ /* 0x000fea0003800200 */
.L_x_3599:
        /* <DEDUP_REMOVED lines=9> */
.L_x_3591:
[----:B------:R-:W-:Y:S05]  /*25b0*/  BSYNC.RECONVERGENT B2 ;  /* 0x0000000000027941 */ /* 0x000fea0003800200 */
.L_x_3590:
        /* <DEDUP_REMOVED lines=18> */
.L_x_3604:
[----:B------:R-:W-:Y:S05]  /*26e0*/  BSYNC.RECONVERGENT B3 ;  /* 0x0000000000037941 */ /* 0x000fea0003800200 */
.L_x_3603:
        /* <DEDUP_REMOVED lines=8> */
.L_x_3606:
[C---:B-1----:R-:W-:Y:S01]  /*2770*/  FMUL.FTZ R34, R2.reuse, R3 ;  /* 0x0000000302227220 */ /* 0x042fe20000410000 */
[----:B------:R-:W-:-:S03]  /*2780*/  FMUL.FTZ R2, R2, 0.5 ;  /* 0x3f00000002027820 */ /* 0x000fc60000410000 */
[----:B------:R-:W-:-:S04]  /*2790*/  FFMA R3, -R34, R34, R3 ;  /* 0x0000002222037223 */ /* 0x000fc80000000103 */
[----:B------:R-:W-:-:S07]  /*27a0*/  FFMA R34, R3, R2, R34 ;  /* 0x0000000203227223 */ /* 0x000fce0000000022 */
.L_x_3607:
[----:B------:R-:W-:Y:S05]  /*27b0*/  BSYNC.RECONVERGENT B0 ;  /* 0x0000000000007941 */ /* 0x000fea0003800200 */
.L_x_3605:
        /* <DEDUP_REMOVED lines=17> */
.L_x_3609:
[----:B------:R-:W-:Y:S05]  /*28d0*/  BSYNC.RECONVERGENT B3 ;  /* 0x0000000000037941 */ /* 0x000fea0003800200 */
.L_x_3608:
        /* <DEDUP_REMOVED lines=12> */
.L_x_3611:
[----:B------:R-:W-:Y:S05]  /*29a0*/  BSYNC.RECONVERGENT B3 ;  /* 0x0000000000037941 */ /* 0x000fea0003800200 */
.L_x_3610:
        /* <DEDUP_REMOVED lines=8> */
.L_x_3602:
[----:B------:R-:W-:Y:S05]  /*2a30*/  BSYNC.RECONVERGENT B2 ;  /* 0x0000000000027941 */ /* 0x000fea0003800200 */
.L_x_3601:
        /* <DEDUP_REMOVED lines=18> */
.L_x_3615:
[----:B------:R-:W-:Y:S05]  /*2b60*/  BSYNC.RECONVERGENT B3 ;  /* 0x0000000000037941 */ /* 0x000fea0003800200 */
.L_x_3614:
        /* <DEDUP_REMOVED lines=8> */
.L_x_3617:
[C---:B-1----:R-:W-:Y:S01]  /*2bf0*/  FMUL.FTZ R34, R2.reuse, R3 ;  /* 0x0000000302227220 */ /* 0x042fe20000410000 */
[----:B------:R-:W-:-:S03]  /*2c00*/  FMUL.FTZ R2, R2, 0.5 ;  /* 0x3f00000002027820 */ /* 0x000fc60000410000 */
[----:B------:R-:W-:-:S04]  /*2c10*/  FFMA R3, -R34, R34, R3 ;  /* 0x0000002222037223 */ /* 0x000fc80000000103 */
[----:B------:R-:W-:-:S07]  /*2c20*/  FFMA R34, R3, R2, R34 ;  /* 0x0000000203227223 */ /* 0x000fce0000000022 */
.L_x_3618:
[----:B------:R-:W-:Y:S05]  /*2c30*/  BSYNC.RECONVERGENT B0 ;  /* 0x0000000000007941 */ /* 0x000fea0003800200 */
.L_x_3616:
        /* <DEDUP_REMOVED lines=17> */
.L_x_3620:
[----:B------:R-:W-:Y:S05]  /*2d50*/  BSYNC.RECONVERGENT B3 ;  /* 0x0000000000037941 */ /* 0x000fea0003800200 */
.L_x_3619:
        /* <DEDUP_REMOVED lines=12> */
.L_x_3622:
[----:B------:R-:W-:Y:S05]  /*2e20*/  BSYNC.RECONVERGENT B3 ;  /* 0x0000000000037941 */ /* 0x000fea0003800200 */
.L_x_3621:
        /* <DEDUP_REMOVED lines=8> */
.L_x_3613:
[----:B------:R-:W-:Y:S05]  /*2eb0*/  BSYNC.RECONVERGENT B2 ;  /* 0x0000000000027941 */ /* 0x000fea0003800200 */
.L_x_3612:
        /* <DEDUP_REMOVED lines=18> */
.L_x_3626:
[----:B------:R-:W-:Y:S05]  /*2fe0*/  BSYNC.RECONVERGENT B3 ;  /* 0x0000000000037941 */ /* 0x000fea0003800200 */
.L_x_3625:
        /* <DEDUP_REMOVED lines=8> */
.L_x_3628:
[C---:B-1----:R-:W-:Y:S01]  /*3070*/  FMUL.FTZ R34, R2.reuse, R3 ;  /* 0x0000000302227220 */ /* 0x042fe20000410000 */
[----:B------:R-:W-:-:S03]  /*3080*/  FMUL.FTZ R2, R2, 0.5 ;  /* 0x3f00000002027820 */ /* 0x000fc60000410000 */
[----:B------:R-:W-:-:S04]  /*3090*/  FFMA R3, -R34, R34, R3 ;  /* 0x0000002222037223 */ /* 0x000fc80000000103 */
[----:B------:R-:W-:-:S07]  /*30a0*/  FFMA R34, R3, R2, R34 ;  /* 0x0000000203227223 */ /* 0x000fce0000000022 */
.L_x_3629:
[----:B------:R-:W-:Y:S05]  /*30b0*/  BSYNC.RECONVERGENT B0 ;  /* 0x0000000000007941 */ /* 0x000fea0003800200 */
.L_x_3627:
        /* <DEDUP_REMOVED lines=17> */
.L_x_3631:
[----:B------:R-:W-:Y:S05]  /*31d0*/  BSYNC.RECONVERGENT B3 ;  /* 0x0000000000037941 */ /* 0x000fea0003800200 */
.L_x_3630:
        /* <DEDUP_REMOVED lines=12> */
.L_x_3633:
[----:B------:R-:W-:Y:S05]  /*32a0*/  BSYNC.RECONVERGENT B3 ;  /* 0x0000000000037941 */ /* 0x000fea0003800200 */
.L_x_3632:
        /* <DEDUP_REMOVED lines=8> */
.L_x_3624:
[----:B------:R-:W-:Y:S05]  /*3330*/  BSYNC.RECONVERGENT B2 ;  /* 0x0000000000027941 */ /* 0x000fea0003800200 */
.L_x_3623:
[----:B------:R-:W-:-:S06]  /*3340*/  ULEA UR4, UR5, UR4, 0x2 ;  /* 0x0000000405047291 */ /* 0x000fcc000f8e10ff */
[----:B------:R-:W-:-:S13]  /*3350*/  ISETP.LE.AND P0, PT, R6, UR4, PT ;  /* 0x0000000406007c0c */ /* 0x000fda000bf03270 */
[----:B------:R-:W-:Y:S05]  /*3360*/  @!P0 BRA `(.L_x_3634) ;  /* 0xffffffe400dc8947 */ /* 0x000fea000383ffff */
[----:B------:R-:W-:Y:S05]  /*3370*/  EXIT ;  /* 0x000000000000794d */ /* 0x000fea0003800000 */
        .weak           $__internal_80_$__cuda_sm20_sqrt_rn_f32_slowpath
        .type           $__internal_80_$__cuda_sm20_sqrt_rn_f32_slowpath,@function
        .size           $__internal_80_$__cuda_sm20_sqrt_rn_f32_slowpath,($__internal_81_$__cuda_sm3x_div_rn_noftz_f32_slowpath - $__internal_80_$__cuda_sm20_sqrt_rn_f32_slowpath)
$__internal_80_$__cuda_sm20_sqrt_rn_f32_slowpath:
        /* <DEDUP_REMOVED lines=19> */
.L_x_3635:
[----:B------:R-:W-:-:S04]  /*34b0*/  HFMA2 R29, -RZ, RZ, 0, 0 ;  /* 0x00000000ff1d7431 */ /* 0x000fc800000001ff */
[----:B------:R-:W-:Y:S05]  /*34c0*/  RET.REL.NODEC R28 `(_Z25multi_tensor_apply_kernelI18TensorListMetadataILi4ELb0EEN18transformer_engine17multi_tensor_adam11AdamFunctorI6__halfS5_fiEEJffffffNS3_10adamMode_tEfEEvlPViT_T0_DpT1_) ;  /* 0xffffffc81ccc7950 */ /* 0x000fea0003c3ffff */
        .weak           $__internal_81_$__cuda_sm3x_div_rn_noftz_f32_slowpath
        .type           $__internal_81_$__cuda_sm3x_div_rn_noftz_f32_slowpath,@function
        .size           $__internal_81_$__cuda_sm3x_div_rn_noftz_f32_slowpath,(.L_x_5949 - $__internal_81_$__cuda_sm3x_div_rn_noftz_f32_slowpath)
$__internal_81_$__cuda_sm3x_div_rn_noftz_f32_slowpath:
        /* <DEDUP_REMOVED lines=34> */
.L_x_3637:
        /* <DEDUP_REMOVED lines=51> */
.L_x_3644:
[----:B------:R-:W-:-:S04]  /*3a20*/  LOP3.LUT R3, R3, 0x80000000, RZ, 0xc0, !PT ;  /* 0x8000000003037812 */ /* 0x000fc800078ec0ff */
[----:B------:R-:W-:Y:S01]  /*3a30*/  LOP3.LUT R3, R3, 0x7f800000, RZ, 0xfc, !PT ;  /* 0x7f80000003037812 */ /* 0x000fe200078efcff */
[----:B------:R-:W-:Y:S06]  /*3a40*/  BRA `(.L_x_3645) ;  /* 0x0000000000047947 */ /* 0x000fec0003800000 */
.L_x_3643:
[----:B------:R-:W-:-:S07]  /*3a50*/  LEA R3, R36, R3, 0x17 ;  /* 0x0000000324037211 */ /* 0x000fce00078eb8ff */
.L_x_3645:
[----:B------:R-:W-:Y:S05]  /*3a60*/  BSYNC.RECONVERGENT B1 ;  /* 0x0000000000017941 */ /* 0x000fea0003800200 */
.L_x_3642:
[----:B------:R-:W-:Y:S05]  /*3a70*/  BRA `(.L_x_3646) ;  /* 0x0000000000207947 */ /* 0x000fea0003800000 */
.L_x_3641:
[----:B------:R-:W-:-:S04]  /*3a80*/  LOP3.LUT R38, R38, 0x80000000, R40, 0x48, !PT ;  /* 0x8000000026267812 */ /* 0x000fc800078e4828 */
[----:B------:R-:W-:Y:S01]  /*3a90*/  LOP3.LUT R3, R38, 0x7f800000, RZ, 0xfc, !PT ;  /* 0x7f80000026037812 */ /* 0x000fe200078efcff */
[----:B------:R-:W-:Y:S06]  /*3aa0*/  BRA `(.L_x_3646) ;  /* 0x0000000000147947 */ /* 0x000fec0003800000 */
.L_x_3640:
[----:B------:R-:W-:Y:S01]  /*3ab0*/  LOP3.LUT R3, R38, 0x80000000, R40, 0x48, !PT ;  /* 0x8000000026037812 */ /* 0x000fe200078e4828 */
[----:B------:R-:W-:Y:S06]  /*3ac0*/  BRA `(.L_x_3646) ;  /* 0x00000000000c7947 */ /* 0x000fec0003800000 */
.L_x_3639:
[----:B------:R-:W0:Y:S01]  /*3ad0*/  MUFU.RSQ R3, -QNAN ;  /* 0xffc0000000037908 */ /* 0x000e220000001400 */
[----:B------:R-:W-:Y:S05]  /*3ae0*/  BRA `(.L_x_3646) ;  /* 0x0000000000047947 */ /* 0x000fea0003800000 */
.L_x_3638:
[----:B------:R-:W-:-:S07]  /*3af0*/  FADD.FTZ R3, R40, R38 ;  /* 0x0000002628037221 */ /* 0x000fce0000010000 */
.L_x_3646:
[----:B------:R-:W-:Y:S05]  /*3b00*/  BSYNC.RECONVERGENT B0 ;  /* 0x0000000000007941 */ /* 0x000fea0003800200 */
.L_x_3636:
[----:B------:R-:W-:-:S04]  /*3b10*/  HFMA2 R29, -RZ, RZ, 0, 0 ;  /* 0x00000000ff1d7431 */ /* 0x000fc800000001ff */
[----:B0-----:R-:W-:Y:S05]  /*3b20*/  RET.REL.NODEC R28 `(_Z25multi_tensor_apply_kernelI18TensorListMetadataILi4ELb0EEN18transformer_engine17multi_tensor_adam11AdamFunctorI6__halfS5_fiEEJffffffNS3_10adamMode_tEfEEvlPViT_T0_DpT1_) ;  /* 0xffffffc41c347950 */ /* 0x001fea0003c3ffff */
.L_x_3647:
        /* <DEDUP_REMOVED lines=13> */
.L_x_5949:


//--------------------- .text._Z25multi_tensor_apply_kernelI18TensorListMetadataILi4ELb0EEN18transformer_engine17multi_tensor_adam11AdamFunctorI6__halfffiEEJffffffNS3_10adamMode_tEfEEvlPViT_T0_DpT1_ --------------------------
	.section	.text._Z25multi_tensor_apply_kernelI18TensorListMetadataILi4ELb0EEN18transformer_engine17multi_tensor_adam11AdamFunctorI6__halfffiEEJffffffNS3_10adamMode_tEfEEvlPViT_T0_DpT1_,"ax",@progbits
	.align	128
        .global         _Z25multi_tensor_apply_kernelI18TensorListMetadataILi4ELb0EEN18transformer_engine17multi_tensor_adam11AdamFunctorI6__halfffiEEJffffffNS3_10adamMode_tEfEEvlPViT_T0_DpT1_
        .type           _Z25multi_tensor_apply_kernelI18TensorListMetadataILi4ELb0EEN18transformer_engine17multi_tensor_adam11AdamFunctorI6__halfffiEEJffffffNS3_10adamMode_tEfEEvlPViT_T0_DpT1_,@function
        .size           _Z25multi_tensor_apply_kernelI18TensorListMetadataILi4ELb0EEN18transformer_engine17multi_tensor_adam11AdamFunctorI6__halfffiEEJffffffNS3_10adamMode_tEfEEvlPViT_T0_DpT1_,(.L_x_5951 - _Z25multi_tensor_apply_kernelI18TensorListMetadataILi4ELb0EEN18transformer_engine17multi_tensor_adam11AdamFunctorI6__halfffiEEJffffffNS3_10adamMode_tEfEEvlPViT_T0_DpT1_)
        .other          _Z25multi_tensor_apply_kernelI18TensorListMetadataILi4ELb0EEN18transformer_engine17multi_tensor_adam11AdamFunctorI6__halfffiEEJffffffNS3_10adamMode_tEfEEvlPViT_T0_DpT1_,@"STO_CUDA_ENTRY STV_DEFAULT"
_Z25multi_tensor_apply_kernelI18TensorListMetadataILi4ELb0EEN18transformer_engine17multi_tensor_adam11AdamFunctorI6__halfffiEEJffffffNS3_10adamMode_tEfEEvlPViT_T0_DpT1_:
.text._Z25multi_tensor_apply_kernelI18TensorListMetadataILi4ELb0EEN18transformer_engine17multi_tensor_adam11AdamFunctorI6__halfffiEEJffffffNS3_10adamMode_tEfEEvlPViT_T0_DpT1_:
        /* <DEDUP_REMOVED lines=42> */
.L_x_3685:
[----:B--2---:R-:W-:Y:S01]  /*02a0*/  IADD3 R9, PT, PT, R7, UR4, RZ ;  /* 0x0000000407097c10 */ /* 0x004fe2000fffe0ff */
[----:B------:R-:W-:Y:S01]  /*02b0*/  HFMA2 R44, -RZ, RZ, 0, 0 ;  /* 0x00000000ff2c7431 */ /* 0x000fe200000001ff */
[----:B------:R-:W-:Y:S01]  /*02c0*/  CS2R R32, SRZ ;  /* 0x0000000000207805 */ /* 0x000fe2000001ff00 */
[----:B------:R-:W-:Y:S01]  /*02d0*/  HFMA2 R0, -RZ, RZ, 0, 0 ;  /* 0x00000000ff007431 */ /* 0x000fe200000001ff */
[CC--:B------:R-:W-:Y:S02]  /*02e0*/  ISETP.GE.AND P2, PT, R9.reuse, R6.reuse, PT ;  /* 0x000000060900720c */ /* 0x0c0fe40003f46270 */
[----:B------:R-:W-:Y:S02]  /*02f0*/  CS2R R30, SRZ ;  /* 0x00000000001e7805 */ /* 0x000fe4000001ff00 */
[----:B0-----:R-:W-:Y:S02]  /*0300*/  IADD3 R11, PT, PT, R9, UR5, RZ ;  /* 0x00000005090b7c10 */ /* 0x001fe4000fffe0ff */
[----:B------:R-:W-:Y:S01]  /*0310*/  MOV R39, RZ ;  /* 0x000000ff00277202 */ /* 0x000fe20000000f00 */
[----:B------:R-:W-:Y:S01]  /*0320*/  HFMA2 R20, -RZ, RZ, 0, 0 ;  /* 0x00000000ff147431 */ /* 0x000fe200000001ff */
[C---:B------:R-:W-:Y:S01]  /*0330*/  ISETP.GE.AND P1, PT, R11.reuse, R6, PT ;  /* 0x000000060b00720c */ /* 0x040fe20003f26270 */
[----:B------:R-:W0:Y:S01]  /*0340*/  LDC R45, c[0x0][0xeec] ;  /* 0x0003bb00ff2d7b82 */ /* 0x000e220000000800 */
[----:B------:R-:W-:-:S03]  /*0350*/  IADD3 R13, PT, PT, R11, UR5, RZ ;  /* 0x000000050b0d7c10 */ /* 0x000fc6000fffe0ff */
[----:B------:R-:W-:Y:S01]  /*0360*/  @!P2 IADD3 R8, P3, PT, R4, R9, RZ ;  /* 0x000000090408a210 */ /* 0x000fe20007f7e0ff */
[----:B------:R-:W-:Y:S01]  /*0370*/  @!P2 IMAD.WIDE R2, R9, 0x4, R22 ;  /* 0x000000040902a825 */ /* 0x000fe200078e0216 */
[----:B------:R-:W-:Y:S02]  /*0380*/  IADD3 R15, PT, PT, R13, UR5, RZ ;  /* 0x000000050d0f7c10 */ /* 0x000fe4000fffe0ff */
[C---:B------:R-:W-:Y:S01]  /*0390*/  @!P2 LEA.HI.X.SX32 R21, R9.reuse, R5, 0x1, P3 ;  /* 0x000000050915a211 */ /* 0x040fe200018f0eff */
[----:B------:R-:W-:Y:S01]  /*03a0*/  @!P2 IMAD.WIDE R18, R9, 0x4, R24 ;  /* 0x000000040912a825 */ /* 0x000fe200078e0218 */
[C---:B------:R-:W-:Y:S01]  /*03b0*/  @!P2 LEA R34, P4, R8.reuse, UR6, 0x2 ;  /* 0x000000060822ac11 */ /* 0x040fe2000f8810ff */
[----:B-1----:R-:W2:Y:S01]  /*03c0*/  @!P2 LDG.E R0, desc[UR14][R2.64] ;  /* 0x0000000e0200a981 */ /* 0x002ea2000c1e1900 */
[----:B------:R-:W-:Y:S01]  /*03d0*/  ISETP.GE.AND P0, PT, R13, R6, PT ;  /* 0x000000060d00720c */ /* 0x000fe20003f06270 */
[C---:B------:R-:W-:Y:S01]  /*03e0*/  @!P1 IMAD.WIDE R28, R11.reuse, 0x2, R26 ;  /* 0x000000020b1c9825 */ /* 0x040fe200078e021a */
[----:B------:R-:W-:Y:S01]  /*03f0*/  @!P2 LEA.HI.X R35, R8, UR7, R21, 0x2, P4 ;  /* 0x000000070823ac11 */ /* 0x000fe2000a0f1415 */
[----:B------:R-:W3:Y:S02]  /*0400*/  @!P2 LDG.E R39, desc[UR14][R18.64] ;  /* 0x0000000e1227a981 */ /* 0x000ee4000c1e1900 */
[----:B------:R-:W-:-:S02]  /*0410*/  @!P1 IMAD.WIDE R40, R11, 0x4, R24 ;  /* 0x000000040b289825 */ /* 0x000fc400078e0218 */
[----:B------:R-:W4:Y:S01]  /*0420*/  @!P2 LDG.E R44, desc[UR14][R34.64] ;  /* 0x0000000e222ca981 */ /* 0x000f22000c1e1900 */
[----:B------:R-:W-:Y:S01]  /*0430*/  ISETP.GE.AND P3, PT, R15, R6, PT ;  /* 0x000000060f00720c */ /* 0x000fe20003f66270 */
[--C-:B------:R-:W-:Y:S02]  /*0440*/  @!P2 IMAD.WIDE R16, R9, 0x2, R26.reuse ;  /* 0x000000020910a825 */ /* 0x100fe400078e021a */
[----:B------:R-:W3:Y:S02]  /*0450*/  @!P1 LDG.E.U16 R12, desc[UR14][R28.64] ;  /* 0x0000000e1c0c9981 */ /* 0x000ee4000c1e1500 */
[----:B------:R-:W-:Y:S02]  /*0460*/  @!P0 IMAD.WIDE R42, R13, 0x2, R26 ;  /* 0x000000020d2a8825 */ /* 0x000fe400078e021a */
[----:B------:R1:W5:Y:S02]  /*0470*/  @!P1 LDG.E R33, desc[UR14][R40.64] ;  /* 0x0000000e28219981 */ /* 0x000364000c1e1900 */
[----:B------:R-:W-:-:S02]  /*0480*/  @!P1 IMAD.WIDE R36, R11, 0x4, R22 ;  /* 0x000000040b249825 */ /* 0x000fc400078e0216 */
[----:B------:R0:W3:Y:S04]  /*0490*/  @!P2 LDG.E.U16 R38, desc[UR14][R16.64] ;  /* 0x0000000e1026a981 */ /* 0x0000e8000c1e1500 */
[----:B------:R-:W3:Y:S01]  /*04a0*/  @!P0 LDG.E.U16 R42, desc[UR14][R42.64] ;  /* 0x0000000e2a2a8981 */ /* 0x000ee2000c1e1500 */
[----:B-1----:R-:W-:-:S04]  /*04b0*/  @!P3 IMAD.WIDE R40, R15, 0x2, R26 ;  /* 0x000000020f28b825 */ /* 0x002fc800078e021a */
[C---:B------:R-:W-:Y:S01]  /*04c0*/  @!P0 IMAD.WIDE R2, R13.reuse, 0x4, R22 ;  /* 0x000000040d028825 */ /* 0x040fe200078e0216 */
[----:B------:R-:W-:Y:S01]  /*04d0*/  @!P1 IADD3 R10, P4, PT, R4, R11, RZ ;  /* 0x0000000b040a9210 */ /* 0x000fe20007f9e0ff */
[----:B------:R-:W3:Y:S02]  /*04e0*/  @!P3 LDG.E.U16 R40, desc[UR14][R40.64] ;  /* 0x0000000e2828b981 */ /* 0x000ee4000c1e1500 */
[--C-:B0-----:R-:W-:Y:S02]  /*04f0*/  @!P0 IMAD.WIDE R16, R13, 0x4, R24.reuse ;  /* 0x000000040d108825 */ /* 0x101fe400078e0218 */
[----:B------:R0:W5:Y:S04]  /*0500*/  @!P0 LDG.E R20, desc[UR14][R2.64] ;  /* 0x0000000e02148981 */ /* 0x000168000c1e1900 */
[----:B------:R1:W5:Y:S04]  /*0510*/  @!P0 LDG.E R31, desc[UR14][R16.64] ;  /* 0x0000000e101f8981 */ /* 0x000368000c1e1900 */
[----:B------:R-:W5:Y:S01]  /*0520*/  @!P1 LDG.E R30, desc[UR14][R36.64] ;  /* 0x0000000e241e9981 */ /* 0x000f62000c1e1900 */
[----:B0-----:R-:W-:Y:S01]  /*0530*/  @!P3 IMAD.WIDE R2, R15, 0x4, R24 ;  /* 0x000000040f02b825 */ /* 0x001fe200078e0218 */
[----:B-1----:R-:W-:-:S06]  /*0540*/  CS2R R16, SRZ ;  /* 0x0000000000107805 */ /* 0x002fcc000001ff00 */
[----:B------:R0:W5:Y:S01]  /*0550*/  @!P3 LDG.E R17, desc[UR14][R2.64] ;  /* 0x0000000e0211b981 */ /* 0x000162000c1e1900 */
[----:B------:R-:W-:Y:S01]  /*0560*/  @!P1 LEA.HI.X.SX32 R21, R11, R5, 0x1, P4 ;  /* 0x000000050b159211 */ /* 0x000fe200020f0eff */
[----:B0-----:R-:W0:Y:S01]  /*0570*/  LDC.64 R2, c[0x0][0xef0] ;  /* 0x0003bc00ff027b82 */ /* 0x001e220000000a00 */
[----:B------:R-:W-:-:S04]  /*0580*/  @!P1 LEA R36, P4, R10, UR6, 0x2 ;  /* 0x000000060a249c11 */ /* 0x000fc8000f8810ff */
[----:B------:R-:W-:Y:S02]  /*0590*/  @!P1 LEA.HI.X R37, R10, UR7, R21, 0x2, P4 ;  /* 0x000000070a259c11 */ /* 0x000fe4000a0f1415 */
[----:B------:R-:W-:Y:S01]  /*05a0*/  @!P0 IADD3 R14, P4, PT, R4, R13, RZ ;  /* 0x0000000d040e8210 */ /* 0x000fe20007f9e0ff */
[----:B------:R-:W-:Y:S01]  /*05b0*/  @!P3 IMAD.WIDE R18, R15, 0x4, R22 ;  /* 0x000000040f12b825 */ /* 0x000fe200078e0216 */
[----:B------:R-:W-:Y:S01]  /*05c0*/  MOV R8, RZ ;  /* 0x000000ff00087202 */ /* 0x000fe20000000f00 */
[----:B------:R-:W5:Y:S01]  /*05d0*/  @!P1 LDG.E R32, desc[UR14][R36.64] ;  /* 0x0000000e24209981 */ /* 0x000f62000c1e1900 */
[----:B------:R-:W-:Y:S02]  /*05e0*/  @!P0 LEA.HI.X.SX32 R29, R13, R5, 0x1, P4 ;  /* 0x000000050d1d8211 */ /* 0x000fe400020f0eff */
[C---:B------:R-:W-:Y:S02]  /*05f0*/  @!P0 LEA R28, P4, R14.reuse, UR6, 0x2 ;  /* 0x000000060e1c8c11 */ /* 0x040fe4000f8810ff */
[----:B------:R1:W5:Y:S02]  /*0600*/  @!P3 LDG.E R8, desc[UR14][R18.64] ;  /* 0x0000000e1208b981 */ /* 0x000364000c1e1900 */
[----:B------:R-:W-:-:S02]  /*0610*/  @!P0 LEA.HI.X R29, R14, UR7, R29, 0x2, P4 ;  /* 0x000000070e1d8c11 */ /* 0x000fc4000a0f141d */
[----:B0-----:R-:W0:Y:S01]  /*0620*/  MUFU.RCP R14, R3 ;  /* 0x00000003000e7308 */ /* 0x001e220000001000 */
[----:B-1----:R-:W-:Y:S01]  /*0630*/  FADD R19, -R45, 1 ;  /* 0x3f8000002d137421 */ /* 0x002fe20000000100 */
[----:B------:R-:W-:-:S04]  /*0640*/  @!P3 IADD3 R10, P5, PT, R4, R15, RZ ;  /* 0x0000000f040ab210 */ /* 0x000fc80007fbe0ff */
[----:B------:R-:W-:Y:S02]  /*0650*/  @!P3 LEA.HI.X.SX32 R21, R15, R5, 0x1, P5 ;  /* 0x000000050f15b211 */ /* 0x000fe400028f0eff */
[C---:B------:R-:W-:Y:S02]  /*0660*/  @!P3 LEA R34, P5, R10.reuse, UR6, 0x2 ;  /* 0x000000060a22bc11 */ /* 0x040fe4000f8a10ff */
[----:B------:R-:W-:Y:S02]  /*0670*/  MOV R18, RZ ;  /* 0x000000ff00127202 */ /* 0x000fe40000000f00 */
[----:B------:R-:W-:Y:S01]  /*0680*/  @!P3 LEA.HI.X R35, R10, UR7, R21, 0x2, P5 ;  /* 0x000000070a23bc11 */ /* 0x000fe2000a8f1415 */
[----:B------:R-:W-:Y:S02]  /*0690*/  HFMA2 R10, -RZ, RZ, 0, 0 ;  /* 0x00000000ff0a7431 */ /* 0x000fe400000001ff */
[----:B0-----:R-:W-:Y:S01]  /*06a0*/  FFMA R43, R14, -R3, 1 ;  /* 0x3f8000000e2b7423 */ /* 0x001fe20000000803 */
[----:B------:R-:W-:Y:S01]  /*06b0*/  FADD R21, -R2, 1 ;  /* 0x3f80000002157421 */ /* 0x000fe20000000100 */
[----:B------:R-:W5:Y:S02]  /*06c0*/  @!P0 LDG.E R18, desc[UR14][R28.64] ;  /* 0x0000000e1c128981 */ /* 0x000f64000c1e1900 */
[----:B------:R-:W-:Y:S01]  /*06d0*/  FFMA R43, R14, R43, R14 ;  /* 0x0000002b0e2b7223 */ /* 0x000fe2000000000e */
[----:B------:R-:W-:Y:S01]  /*06e0*/  HFMA2 R14, -RZ, RZ, 0, 0 ;  /* 0x00000000ff0e7431 */ /* 0x000fe200000001ff */
[----:B------:R-:W-:Y:S01]  /*06f0*/  BSSY.RECONVERGENT B2, `(.L_x_3649) ;  /* 0x0000018000027945 */ /* 0x000fe20003800200 */
[----:B------:R0:W5:Y:S02]  /*0700*/  @!P3 LDG.E R10, desc[UR14][R34.64] ;  /* 0x0000000e220ab981 */ /* 0x000164000c1e1900 */
[----:B0-----:R-:W-:Y:S01]  /*0710*/  MOV R34, RZ ;  /* 0x000000ff00227202 */ /* 0x001fe20000000f00 */
[----:B----4-:R-:W-:-:S04]  /*0720*/  FMUL R41, R19, R44 ;  /* 0x0000002c13297220 */ /* 0x010fc80000400000 */
[----:B--2---:R-:W-:Y:S01]  /*0730*/  FFMA R0, R0, R45, R41 ;  /* 0x0000002d00007223 */ /* 0x004fe20000000029 */
[----:B---3--:R-:W-:-:S03]  /*0740*/  @!P1 HADD2.F32 R16, -RZ, R12.H0_H0 ;  /* 0x2000000cff109230 */ /* 0x008fc60000004100 */
[----:B------:R-:W0:Y:S01]  /*0750*/  FCHK P1, R0, R3 ;  /* 0x0000000300007302 */ /* 0x000e220000020000 */
[----:B------:R-:W-:Y:S01]  /*0760*/  FMUL R29, R21, R44 ;  /* 0x0000002c151d7220 */ /* 0x000fe20000400000 */
[----:B------:R-:W-:-:S03]  /*0770*/  FFMA R28, R0, R43, RZ ;  /* 0x0000002b001c7223 */ /* 0x000fc600000000ff */
[----:B------:R-:W-:Y:S01]  /*0780*/  FMUL R44, R29, R44 ;  /* 0x0000002c1d2c7220 */ /* 0x000fe20000400000 */
[----:B------:R-:W-:Y:S01]  /*0790*/  FFMA R41, R28, -R3, R0 ;  /* 0x800000031c297223 */ /* 0x000fe20000000000 */
[----:B------:R-:W-:Y:S01]  /*07a0*/  MOV R12, RZ ;  /* 0x000000ff000c7202 */ /* 0x000fe20000000f00 */
[----:B------:R-:W-:Y:S02]  /*07b0*/  @!P0 HADD2.F32 R12, -RZ, R42.H0_H0 ;  /* 0x2000002aff0c8230 */ /* 0x000fe40000004100 */
        /* <DEDUP_REMOVED lines=9> */
[----:B-----5:R-:W-:Y:S05]  /*0850*/  CALL.REL.NOINC `($__internal_83_$__cuda_sm3x_div_rn_noftz_f32_slowpath) ;  /* 0x0000002800f87944 */ /* 0x020fea0003c00000 */
[----:B------:R-:W-:-:S07]  /*0860*/  MOV R41, R3 ;  /* 0x0000000300297202 */ /* 0x000fce0000000f00 */
.L_x_3650:
[----:B------:R-:W-:Y:S05]  /*0870*/  BSYNC.RECONVERGENT B2 ;  /* 0x0000000000027941 */ /* 0x000fea0003800200 */
.L_x_3649:
        /* <DEDUP_REMOVED lines=14> */
[----:B-----5:R-:W-:Y:S05]  /*0960*/  CALL.REL.NOINC `($__internal_83_$__cuda_sm3x_div_rn_noftz_f32_slowpath) ;  /* 0x0000002800b47944 */ /* 0x020fea0003c00000 */
.L_x_3652:
[----:B------:R-:W-:Y:S05]  /*0970*/  BSYNC.RECONVERGENT B2 ;  /* 0x0000000000027941 */ /* 0x000fea0003800200 */
.L_x_3651:
[----:B------:R-:W-:Y:S01]  /*0980*/  IADD3 R29, PT, PT, R3, -0xd000000, RZ ;  /* 0xf3000000031d7810 */ /* 0x000fe20007ffe0ff */
[----:B------:R0:W1:Y:S01]  /*0990*/  MUFU.RSQ R28, R3 ;  /* 0x00000003001c7308 */ /* 0x0000620000001400 */
[----:B------:R-:W-:Y:S02]  /*09a0*/  BSSY.RECONVERGENT B0, `(.L_x_3653) ;  /* 0x000000a000007945 */ /* 0x000fe40003800200 */
[----:B------:R-:W-:-:S13]  /*09b0*/  ISETP.GT.U32.AND P0, PT, R29, 0x727fffff, PT ;  /* 0x727fffff1d00780c */ /* 0x000fda0003f04070 */
[----:B0-----:R-:W-:Y:S05]  /*09c0*/  @!P0 BRA `(.L_x_3654) ;  /* 0x00000000000c8947 */ /* 0x001fea0003800000 */
[----:B-1----:R-:W-:-:S07]  /*09d0*/  MOV R28, 0x9f0 ;  /* 0x000009f0001c7802 */ /* 0x002fce0000000f00 */
[----:B-----5:R-:W-:Y:S05]  /*09e0*/  CALL.REL.NOINC `($__internal_82_$__cuda_sm20_sqrt_rn_f32_slowpath) ;  /* 0x0000002800407944 */ /* 0x020fea0003c00000 */
[----:B------:R-:W-:Y:S05]  /*09f0*/  BRA `(.L_x_3655) ;  /* 0x0000000000107947 */ /* 0x000fea0003800000 */
.L_x_3654:
[C---:B-1----:R-:W-:Y:S01]  /*0a00*/  FMUL.FTZ R38, R28.reuse, R3 ;  /* 0x000000031c267220 */ /* 0x042fe20000410000 */
[----:B------:R-:W-:-:S03]  /*0a10*/  FMUL.FTZ R28, R28, 0.5 ;  /* 0x3f0000001c1c7820 */ /* 0x000fc60000410000 */
[----:B------:R-:W-:-:S04]  /*0a20*/  FFMA R3, -R38, R38, R3 ;  /* 0x0000002626037223 */ /* 0x000fc80000000103 */
[----:B------:R-:W-:-:S07]  /*0a30*/  FFMA R38, R3, R28, R38 ;  /* 0x0000001c03267223 */ /* 0x000fce0000000026 */
.L_x_3655:
[----:B------:R-:W-:Y:S05]  /*0a40*/  BSYNC.RECONVERGENT B0 ;  /* 0x0000000000007941 */ /* 0x000fea0003800200 */
.L_x_3653:
        /* <DEDUP_REMOVED lines=12> */
[----:B-----5:R-:W-:Y:S05]  /*0b10*/  CALL.REL.NOINC `($__internal_83_$__cuda_sm3x_div_rn_noftz_f32_slowpath) ;  /* 0x0000002800487944 */ /* 0x020fea0003c00000 */
[----:B------:R-:W-:-:S07]  /*0b20*/  MOV R35, R3 ;  /* 0x0000000300237202 */ /* 0x000fce0000000f00 */
.L_x_3657:
[----:B------:R-:W-:Y:S05]  /*0b30*/  BSYNC.RECONVERGENT B2 ;  /* 0x0000000000027941 */ /* 0x000fea0003800200 */
.L_x_3656:
        /* <DEDUP_REMOVED lines=21> */
[----:B------:R-:W-:Y:S05]  /*0c90*/  CALL.REL.NOINC `($__internal_83_$__cuda_sm3x_div_rn_noftz_f32_slowpath) ;  /* 0x0000002400e87944 */ /* 0x000fea0003c00000 */
[----:B------:R-:W-:-:S07]  /*0ca0*/  MOV R34, R3 ;  /* 0x0000000300227202 */ /* 0x000fce0000000f00 */
.L_x_3659:
[----:B------:R-:W-:Y:S05]  /*0cb0*/  BSYNC.RECONVERGENT B2 ;  /* 0x0000000000027941 */ /* 0x000fea0003800200 */
.L_x_3658:
        /* <DEDUP_REMOVED lines=14> */
[----:B------:R-:W-:Y:S05]  /*0da0*/  CALL.REL.NOINC `($__internal_83_$__cuda_sm3x_div_rn_noftz_f32_slowpath) ;  /* 0x0000002400a47944 */ /* 0x000fea0003c00000 */
.L_x_3661:
[----:B------:R-:W-:Y:S05]  /*0db0*/  BSYNC.RECONVERGENT B2 ;  /* 0x0000000000027941 */ /* 0x000fea0003800200 */
.L_x_3660:
[----:B------:R-:W-:Y:S01]  /*0dc0*/  IADD3 R29, PT, PT, R3, -0xd000000, RZ ;  /* 0xf3000000031d7810 */ /* 0x000fe20007ffe0ff */
[----:B------:R0:W1:Y:S01]  /*0dd0*/  MUFU.RSQ R28, R3 ;  /* 0x00000003001c7308 */ /* 0x0000620000001400 */
[----:B------:R-:W-:Y:S02]  /*0de0*/  BSSY.RECONVERGENT B0, `(.L_x_3662) ;  /* 0x000000a000007945 */ /* 0x000fe40003800200 */
[----:B------:R-:W-:-:S13]  /*0df0*/  ISETP.GT.U32.AND P0, PT, R29, 0x727fffff, PT ;  /* 0x727fffff1d00780c */ /* 0x000fda0003f04070 */
[----:B0-----:R-:W-:Y:S05]  /*0e00*/  @!P0 BRA `(.L_x_3663) ;  /* 0x00000000000c8947 */ /* 0x001fea0003800000 */
[----:B-1----:R-:W-:-:S07]  /*0e10*/  MOV R28, 0xe30 ;  /* 0x00000e30001c7802 */ /* 0x002fce0000000f00 */
[----:B------:R-:W-:Y:S05]  /*0e20*/  CALL.REL.NOINC `($__internal_82_$__cuda_sm20_sqrt_rn_f32_slowpath) ;  /* 0x0000002400307944 */ /* 0x000fea0003c00000 */
[----:B------:R-:W-:Y:S05]  /*0e30*/  BRA `(.L_x_3664) ;  /* 0x0000000000107947 */ /* 0x000fea0003800000 */
.L_x_3663:
[C---:B-1----:R-:W-:Y:S01]  /*0e40*/  FMUL.FTZ R38, R28.reuse, R3 ;  /* 0x000000031c267220 */ /* 0x042fe20000410000 */
[----:B------:R-:W-:-:S03]  /*0e50*/  FMUL.FTZ R28, R28, 0.5 ;  /* 0x3f0000001c1c7820 */ /* 0x000fc60000410000 */
[----:B------:R-:W-:-:S04]  /*0e60*/  FFMA R3, -R38, R38, R3 ;  /* 0x0000002626037223 */ /* 0x000fc80000000103 */
[----:B------:R-:W-:-:S07]  /*0e70*/  FFMA R38, R3, R28, R38 ;  /* 0x0000001c03267223 */ /* 0x000fce0000000026 */
.L_x_3664:
[----:B------:R-:W-:Y:S05]  /*0e80*/  BSYNC.RECONVERGENT B0 ;  /* 0x0000000000007941 */ /* 0x000fea0003800200 */
.L_x_3662:
        /* <DEDUP_REMOVED lines=12> */
[----:B------:R-:W-:Y:S05]  /*0f50*/  CALL.REL.NOINC `($__internal_83_$__cuda_sm3x_div_rn_noftz_f32_slowpath) ;  /* 0x0000002400387944 */ /* 0x000fea0003c00000 */
[----:B------:R-:W-:-:S07]  /*0f60*/  MOV R35, R3 ;  /* 0x0000000300237202 */ /* 0x000fce0000000f00 */
.L_x_3666:
[----:B------:R-:W-:Y:S05]  /*0f70*/  BSYNC.RECONVERGENT B2 ;  /* 0x0000000000027941 */ /* 0x000fea0003800200 */
.L_x_3665:
        /* <DEDUP_REMOVED lines=23> */
.L_x_3668:
[----:B------:R-:W-:Y:S05]  /*10f0*/  BSYNC.RECONVERGENT B2 ;  /* 0x0000000000027941 */ /* 0x000fea0003800200 */
.L_x_3667:
        /* <DEDUP_REMOVED lines=15> */
.L_x_3670:
[----:B------:R-:W-:Y:S05]  /*11f0*/  BSYNC.RECONVERGENT B2 ;  /* 0x0000000000027941 */ /* 0x000fea0003800200 */
.L_x_3669:
        /* <DEDUP_REMOVED lines=8> */
.L_x_3672:
[C---:B-1----:R-:W-:Y:S01]  /*1280*/  FMUL.FTZ R38, R28.reuse, R3 ;  /* 0x000000031c267220 */ /* 0x042fe20000410000 */
[----:B------:R-:W-:-:S03]  /*1290*/  FMUL.FTZ R28, R28, 0.5 ;  /* 0x3f0000001c1c7820 */ /* 0x000fc60000410000 */
[----:B------:R-:W-:-:S04]  /*12a0*/  FFMA R3, -R38, R38, R3 ;  /* 0x0000002626037223 */ /* 0x000fc80000000103 */
[----:B------:R-:W-:-:S07]  /*12b0*/  FFMA R38, R3, R28, R38 ;  /* 0x0000001c03267223 */ /* 0x000fce0000000026 */
.L_x_3673:
[----:B------:R-:W-:Y:S05]  /*12c0*/  BSYNC.RECONVERGENT B0 ;  /* 0x0000000000007941 */ /* 0x000fea0003800200 */
.L_x_3671:
        /* <DEDUP_REMOVED lines=14> */
.L_x_3675:
[----:B------:R-:W-:Y:S05]  /*13b0*/  BSYNC.RECONVERGENT B2 ;  /* 0x0000000000027941 */ /* 0x000fea0003800200 */
.L_x_3674:
        /* <DEDUP_REMOVED lines=23> */
.L_x_3677:
[----:B------:R-:W-:Y:S05]  /*1530*/  BSYNC.RECONVERGENT B2 ;  /* 0x0000000000027941 */ /* 0x000fea0003800200 */
.L_x_3676:
        /* <DEDUP_REMOVED lines=15> */
.L_x_3679:
[----:B------:R-:W-:Y:S05]  /*1630*/  BSYNC.RECONVERGENT B2 ;  /* 0x0000000000027941 */ /* 0x000fea0003800200 */
.L_x_3678:
[----:B------:R-:W-:Y:S01]  /*1640*/  IADD3 R19, PT, PT, R3, -0xd000000, RZ ;  /* 0xf300000003137810 */ /* 0x000fe20007ffe0ff */
[----:B------:R0:W1:Y:S01]  /*1650*/  MUFU.RSQ R18, R3 ;  /* 0x0000000300127308 */ /* 0x0000620000001400 */
[----:B------:R-:W-:Y:S02]  /*1660*/  BSSY.RECONVERGENT B0, `(.L_x_3680) ;  /* 0x000000a000007945 */ /* 0x000fe40003800200 */
[----:B------:R-:W-:-:S13]  /*1670*/  ISETP.GT.U32.AND P0, PT, R19, 0x727fffff, PT ;  /* 0x727fffff1300780c */ /* 0x000fda0003f04070 */
[----:B0-----:R-:W-:Y:S05]  /*1680*/  @!P0 BRA `(.L_x_3681) ;  /* 0x00000000000c8947 */ /* 0x001fea0003800000 */
[----:B------:R-:W-:-:S07]  /*1690*/  MOV R28, 0x16b0 ;  /* 0x000016b0001c7802 */ /* 0x000fce0000000f00 */
[----:B-1----:R-:W-:Y:S05]  /*16a0*/  CALL.REL.NOINC `($__internal_82_$__cuda_sm20_sqrt_rn_f32_slowpath) ;  /* 0x0000001c00107944 */ /* 0x002fea0003c00000 */
[----:B------:R-:W-:Y:S05]  /*16b0*/  BRA `(.L_x_3682) ;  /* 0x0000000000107947 */ /* 0x000fea0003800000 */
.L_x_3681:
[C---:B-1----:R-:W-:Y:S01]  /*16c0*/  FMUL.FTZ R38, R18.reuse, R3 ;  /* 0x0000000312267220 */ /* 0x042fe20000410000 */
[----:B------:R-:W-:-:S03]  /*16d0*/  FMUL.FTZ R18, R18, 0.5 ;  /* 0x3f00000012127820 */ /* 0x000fc60000410000 */
[----:B------:R-:W-:-:S04]  /*16e0*/  FFMA R3, -R38, R38, R3 ;  /* 0x0000002626037223 */ /* 0x000fc80000000103 */
[----:B------:R-:W-:-:S07]  /*16f0*/  FFMA R38, R3, R18, R38 ;  /* 0x0000001203267223 */ /* 0x000fce0000000026 */
.L_x_3682:
[----:B------:R-:W-:Y:S05]  /*1700*/  BSYNC.RECONVERGENT B0 ;  /* 0x0000000000007941 */ /* 0x000fea0003800200 */
.L_x_3680:
        /* <DEDUP_REMOVED lines=13> */
.L_x_3684:
[----:B------:R-:W-:Y:S05]  /*17e0*/  BSYNC.RECONVERGENT B2 ;  /* 0x0000000000027941 */ /* 0x000fea0003800200 */
.L_x_3683:
        /* <DEDUP_REMOVED lines=9> */
[----:B------:R-:W-:Y:S01]  /*1880*/  @!P2 IMAD.WIDE R34, R9, 0x4, R24 ;  /* 0x000000040922a825 */ /* 0x000fe200078e0218 */
[----:B------:R-:W-:Y:S01]  /*1890*/  @!P2 STG.E.U16 desc[UR14][R18.64], R32 ;  /* 0x000000201200a986 */ /* 0x000fe2000c10150e */
[----:B------:R-:W-:Y:S02]  /*18a0*/  @!P1 F2FP.F16.F32.PACK_AB R12, RZ, R12 ;  /* 0x0000000cff0c923e */ /* 0x000fe400000000ff */
[----:B------:R-:W-:Y:S01]  /*18b0*/  @!P0 F2FP.F16.F32.PACK_AB R16, RZ, R16 ;  /* 0x00000010ff10823e */ /* 0x000fe200000000ff */
        /* <DEDUP_REMOVED lines=8> */
[----:B0-----:R-:W-:Y:S01]  /*1940*/  @!P3 F2FP.F16.F32.PACK_AB R0, RZ, R3 ;  /* 0x00000003ff00b23e */ /* 0x001fe200000000ff */
        /* <DEDUP_REMOVED lines=16> */
.L_x_3648:
[----:B------:R-:W2:Y:S01]  /*1a50*/  S2R R0, SR_TID.X ;  /* 0x0000000000007919 */ /* 0x000ea20000002100 */
[----:B------:R-:W3:Y:S01]  /*1a60*/  LDCU UR10, c[0x0][0xefc] ;  /* 0x0001df80ff0a77ac */ /* 0x000ee20008000800 */
[----:B------:R-:W4:Y:S01]  /*1a70*/  LDCU UR11, c[0x0][0xf00] ;  /* 0x0001e000ff0b77ac */ /* 0x000f220008000800 */
[----:B------:R-:W0:Y:S01]  /*1a80*/  LDCU UR8, c[0x0][0xf08] ;  /* 0x0001e100ff0877ac */ /* 0x000e220008000800 */
[----:B------:R-:W-:-:S05]  /*1a90*/  UMOV UR4, URZ ;  /* 0x000000ff00047c82 */ /* 0x000fca0008000000 */
.L_x_3730:
[----:B-12---:R-:W-:Y:S01]  /*1aa0*/  IADD3 R21, PT, PT, R0, UR4, RZ ;  /* 0x0000000400157c10 */ /* 0x006fe2000fffe0ff */
[----:B0-----:R-:W-:-:S03]  /*1ab0*/  HFMA2 R14, -RZ, RZ, 0, 0 ;  /* 0x00000000ff0e7431 */ /* 0x001fc600000001ff */
[C---:B------:R-:W-:Y:S02]  /*1ac0*/  ISETP.GE.AND P0, PT, R21.reuse, R6, PT ;  /* 0x000000061500720c */ /* 0x040fe40003f06270 */
[----:B0-----:R-:W-:-:S04]  /*1ad0*/  IADD3 R19, PT, PT, R21, UR5, RZ ;  /* 0x0000000515137c10 */ /* 0x001fc8000fffe0ff */
[C---:B------:R-:W-:Y:S02]  /*1ae0*/  ISETP.GE.AND P2, PT, R19.reuse, R6, PT ;  /* 0x000000061300720c */ /* 0x040fe40003f46270 */
[----:B------:R-:W-:-:S04]  /*1af0*/  IADD3 R17, PT, PT, R19, UR5, RZ ;  /* 0x0000000513117c10 */ /* 0x000fc8000fffe0ff */
[----:B------:R-:W-:Y:S01]  /*1b00*/  IADD3 R15, PT, PT, R17, UR5, RZ ;  /* 0x00000005110f7c10 */ /* 0x000fe2000fffe0ff */
[----:B---3--:R-:W-:Y:S01]  /*1b10*/  @!P0 IMAD.WIDE R2, R21, 0x2, R26 ;  /* 0x0000000215028825 */ /* 0x008fe200078e021a */
[C---:B------:R-:W-:Y:S02]  /*1b20*/  @!P0 IADD3 R11, P3, PT, R4.reuse, R21, RZ ;  /* 0x00000015040b8210 */ /* 0x040fe40007f7e0ff */
[-C--:B------:R-:W-:Y:S01]  /*1b30*/  ISETP.GE.AND P1, PT, R17, R6.reuse, PT ;  /* 0x000000061100720c */ /* 0x080fe20003f26270 */
[C---:B------:R-:W-:Y:S01]  /*1b40*/  @!P0 IMAD.WIDE R8, R21.reuse, 0x4, R22 ;  /* 0x0000000415088825 */ /* 0x040fe200078e0216 */
[----:B------:R-:W-:Y:S01]  /*1b50*/  @!P0 LEA.HI.X.SX32 R20, R21, R5, 0x1, P3 ;  /* 0x0000000515148211 */ /* 0x000fe200018f0eff */
[----:B-1----:R0:W2:Y:S01]  /*1b60*/  @!P0 LDG.E.U16 R16, desc[UR14][R2.64] ;  /* 0x0000000e02108981 */ /* 0x0020a2000c1e1500 */
[----:B------:R-:W-:Y:S02]  /*1b70*/  ISETP.GE.AND P3, PT, R15, R6, PT ;  /* 0x000000060f00720c */ /* 0x000fe40003f66270 */
[----:B------:R-:W-:Y:S01]  /*1b80*/  @!P2 IADD3 R7, P5, PT, R4, R19, RZ ;  /* 0x000000130407a210 */ /* 0x000fe20007fbe0ff */
[----:B------:R1:W5:Y:S01]  /*1b90*/  @!P0 LDG.E R14, desc[UR14][R8.64] ;  /* 0x0000000e080e8981 */ /* 0x000362000c1e1900 */
[----:B------:R-:W-:-:S02]  /*1ba0*/  @!P0 LEA R12, P4, R11, UR6, 0x2 ;  /* 0x000000060b0c8c11 */ /* 0x000fc4000f8810ff */
[----:B------:R-:W-:Y:S02]  /*1bb0*/  @!P2 LEA.HI.X.SX32 R18, R19, R5, 0x1, P5 ;  /* 0x000000051312a211 */ /* 0x000fe400028f0eff */
[----:B------:R-:W-:Y:S02]  /*1bc0*/  @!P2 LEA R10, P5, R7, UR6, 0x2 ;  /* 0x00000006070aac11 */ /* 0x000fe4000f8a10ff */
[----:B------:R-:W-:Y:S02]  /*1bd0*/  @!P0 LEA.HI.X R13, R11, UR7, R20, 0x2, P4 ;  /* 0x000000070b0d8c11 */ /* 0x000fe4000a0f1414 */
[----:B------:R-:W-:Y:S02]  /*1be0*/  @!P2 LEA.HI.X R11, R7, UR7, R18, 0x2, P5 ;  /* 0x00000007070bac11 */ /* 0x000fe4000a8f1412 */
[C---:B0-----:R-:W-:Y:S02]  /*1bf0*/  @!P1 IADD3 R3, P4, PT, R4.reuse, R17, RZ ;  /* 0x0000001104039210 */ /* 0x041fe40007f9e0ff */
[----:B------:R-:W-:Y:S01]  /*1c00*/  @!P3 IADD3 R7, P5, PT, R4, R15, RZ ;  /* 0x0000000f0407b210 */ /* 0x000fe20007fbe0ff */
[----:B------:R-:W-:Y:S01]  /*1c10*/  @!P2 IMAD.WIDE R32, R19, 0x2, R26 ;  /* 0x000000021320a825 */ /* 0x000fe200078e021a */
[----:B------:R-:W-:-:S02]  /*1c20*/  MOV R43, RZ ;  /* 0x000000ff002b7202 */ /* 0x000fc40000000f00 */
[CC--:B------:R-:W-:Y:S01]  /*1c30*/  @!P1 LEA.HI.X.SX32 R20, R17.reuse, R5.reuse, 0x1, P4 ;  /* 0x0000000511149211 */ /* 0x0c0fe200020f0eff */
[--C-:B------:R-:W-:Y:S01]  /*1c40*/  @!P1 IMAD.WIDE R30, R17, 0x2, R26.reuse ;  /* 0x00000002111e9825 */ /* 0x100fe200078e021a */
[----:B------:R-:W-:Y:S02]  /*1c50*/  @!P3 LEA.HI.X.SX32 R18, R15, R5, 0x1, P5 ;  /* 0x000000050f12b211 */ /* 0x000fe400028f0eff */
[----:B------:R-:W-:Y:S02]  /*1c60*/  CS2R R38, SRZ ;  /* 0x0000000000267805 */ /* 0x000fe4000001ff00 */
[----:B------:R-:W-:Y:S01]  /*1c70*/  @!P1 LEA R2, P4, R3, UR6, 0x2 ;  /* 0x0000000603029c11 */ /* 0x000fe2000f8810ff */
[----:B------:R-:W-:Y:S01]  /*1c80*/  @!P3 IMAD.WIDE R28, R15, 0x2, R26 ;  /* 0x000000020f1cb825 */ /* 0x000fe200078e021a */
[----:B-1----:R-:W-:Y:S02]  /*1c90*/  @!P3 LEA R8, P5, R7, UR6, 0x2 ;  /* 0x000000060708bc11 */ /* 0x002fe4000f8a10ff */
[----:B------:R-:W-:-:S02]  /*1ca0*/  CS2R R34, SRZ ;  /* 0x0000000000227805 */ /* 0x000fc4000001ff00 */
[----:B------:R-:W-:Y:S01]  /*1cb0*/  CS2R R36, SRZ ;  /* 0x0000000000247805 */ /* 0x000fe2000001ff00 */
[----:B------:R-:W3:Y:S01]  /*1cc0*/  @!P2 LDG.E.U16 R41, desc[UR14][R32.64] ;  /* 0x0000000e2029a981 */ /* 0x000ee2000c1e1500 */
[----:B------:R-:W-:Y:S02]  /*1cd0*/  @!P1 LEA.HI.X R3, R3, UR7, R20, 0x2, P4 ;  /* 0x0000000703039c11 */ /* 0x000fe4000a0f1414 */
[----:B------:R-:W-:Y:S01]  /*1ce0*/  @!P3 LEA.HI.X R9, R7, UR7, R18, 0x2, P5 ;  /* 0x000000070709bc11 */ /* 0x000fe2000a8f1412 */
[----:B------:R0:W4:Y:S04]  /*1cf0*/  @!P1 LDG.E.U16 R40, desc[UR14][R30.64] ;  /* 0x0000000e1e289981 */ /* 0x000128000c1e1500 */
[----:B------:R-:W5:Y:S04]  /*1d00*/  @!P0 LDG.E R43, desc[UR14][R12.64] ;  /* 0x0000000e0c2b8981 */ /* 0x000f68000c1e1900 */
[----:B------:R1:W5:Y:S01]  /*1d10*/  @!P3 LDG.E.U16 R42, desc[UR14][R28.64] ;  /* 0x0000000e1c2ab981 */ /* 0x000362000c1e1500 */
[----:B------:R-:W-:-:S03]  /*1d20*/  HFMA2 R7, -RZ, RZ, 0, 0 ;  /* 0x00000000ff077431 */ /* 0x000fc600000001ff */
[----:B------:R-:W5:Y:S04]  /*1d30*/  @!P2 LDG.E R39, desc[UR14][R10.64] ;  /* 0x0000000e0a27a981 */ /* 0x000f68000c1e1900 */
[----:B------:R1:W5:Y:S04]  /*1d40*/  @!P1 LDG.E R35, desc[UR14][R2.64] ;  /* 0x0000000e02239981 */ /* 0x000368000c1e1900 */
[----:B------:R-:W5:Y:S01]  /*1d50*/  @!P3 LDG.E R37, desc[UR14][R8.64] ;  /* 0x0000000e0825b981 */ /* 0x000f62000c1e1900 */
[----:B0-----:R-:W-:-:S04]  /*1d60*/  @!P1 IMAD.WIDE R30, R17, 0x4, R22 ;  /* 0x00000004111e9825 */ /* 0x001fc800078e0216 */
[--C-:B-1----:R-:W-:Y:S01]  /*1d70*/  @!P2 IMAD.WIDE R28, R19, 0x4, R22.reuse ;  /* 0x00000004131ca825 */ /* 0x102fe200078e0216 */
[----:B------:R0:W5:Y:S03]  /*1d80*/  @!P1 LDG.E R34, desc[UR14][R30.64] ;  /* 0x0000000e1e229981 */ /* 0x000166000c1e1900 */
[----:B------:R-:W-:Y:S01]  /*1d90*/  @!P3 IMAD.WIDE R32, R15, 0x4, R22 ;  /* 0x000000040f20b825 */ /* 0x000fe200078e0216 */
[----:B------:R1:W5:Y:S01]  /*1da0*/  @!P2 LDG.E R36, desc[UR14][R28.64] ;  /* 0x0000000e1c24a981 */ /* 0x000362000c1e1900 */
[----:B------:R-:W-:Y:S02]  /*1db0*/  CS2R R44, SRZ ;  /* 0x00000000002c7805 */ /* 0x000fe4000001ff00 */
[--C-:B------:R-:W-:Y:S01]  /*1dc0*/  @!P0 IMAD.WIDE R2, R21, 0x4, R24.reuse ;  /* 0x0000000415028825 */ /* 0x100fe200078e0218 */
[----:B------:R-:W5:Y:S01]  /*1dd0*/  @!P3 LDG.E R7, desc[UR14][R32.64] ;  /* 0x0000000e2007b981 */ /* 0x000f62000c1e1900 */
[----:B0-----:R-:W0:Y:S02]  /*1de0*/  LDC R31, c[0x0][0xeec] ;  /* 0x0003bb00ff1f7b82 */ /* 0x001e240000000800 */
[----:B------:R-:W-:Y:S01]  /*1df0*/  @!P2 IMAD.WIDE R8, R19, 0x4, R24 ;  /* 0x000000041308a825 */ /* 0x000fe200078e0218 */
[----:B-1----:R-:W-:-:S03]  /*1e00*/  MOV R28, RZ ;  /* 0x000000ff001c7202 */ /* 0x002fc60000000f00 */
[--C-:B------:R-:W-:Y:S01]  /*1e10*/  @!P1 IMAD.WIDE R10, R17, 0x4, R24.reuse ;  /* 0x00000004110a9825 */ /* 0x100fe200078e0218 */
[----:B------:R-:W5:Y:S01]  /*1e20*/  @!P2 LDG.E R45, desc[UR14][R8.64] ;  /* 0x0000000e082da981 */ /* 0x000f62000c1e1900 */
[----:B------:R-:W1:Y:S02]  /*1e30*/  LDC R29, c[0x0][0xef0] ;  /* 0x0003bc00ff1d7b82 */ /* 0x000e640000000800 */
[----:B------:R-:W-:Y:S01]  /*1e40*/  @!P3 IMAD.WIDE R12, R15, 0x4, R24 ;  /* 0x000000040f0cb825 */ /* 0x000fe200078e0218 */
[----:B------:R0:W5:Y:S04]  /*1e50*/  @!P0 LDG.E R28, desc[UR14][R2.64] ;  /* 0x0000000e021c8981 */ /* 0x000168000c1e1900 */
[----:B------:R1:W5:Y:S04]  /*1e60*/  @!P1 LDG.E R44, desc[UR14][R10.64] ;  /* 0x0000000e0a2c9981 */ /* 0x000368000c1e1900 */
[----:B------:R1:W5:Y:S01]  /*1e70*/  @!P3 LDG.E R38, desc[UR14][R12.64] ;  /* 0x0000000e0c26b981 */ /* 0x000362000c1e1900 */
[----:B------:R-:W-:-:S02]  /*1e80*/  HFMA2 R30, -RZ, RZ, 0, 0 ;  /* 0x00000000ff1e7431 */ /* 0x000fc400000001ff */
[----:B------:R-:W-:Y:S01]  /*1e90*/  HFMA2 R18, -RZ, RZ, 0, 0 ;  /* 0x00000000ff127431 */ /* 0x000fe200000001ff */
[----:B------:R-:W-:Y:S01]  /*1ea0*/  MOV R20, RZ ;  /* 0x000000ff00147202 */ /* 0x000fe20000000f00 */
[----:B0-----:R-:W-:Y:S01]  /*1eb0*/  FADD R2, -R31, 1 ;  /* 0x3f8000001f027421 */ /* 0x001fe20000000100 */
[----:B------:R-:W-:Y:S01]  /*1ec0*/  BSSY.RECONVERGENT B2, `(.L_x_3686) ;  /* 0x0000066000027945 */ /* 0x000fe20003800200 */
[----:B--2---:R-:W-:Y:S01]  /*1ed0*/  @!P0 HADD2.F32 R30, -RZ, R16.H0_H0 ;  /* 0x20000010ff1e8230 */ /* 0x004fe20000004100 */
[----:B------:R-:W-:Y:S02]  /*1ee0*/  MOV R16, RZ ;  /* 0x000000ff00107202 */ /* 0x000fe40000000f00 */
[----:B------:R-:W-:Y:S01]  /*1ef0*/  ISETP.GE.AND P0, PT, R21, R6, PT ;  /* 0x000000061500720c */ /* 0x000fe20003f06270 */
[----:B---3--:R-:W-:Y:S02]  /*1f00*/  @!P2 HADD2.F32 R20, -RZ, R41.H0_H0 ;  /* 0x20000029ff14a230 */ /* 0x008fe40000004100 */
[----:B----4-:R-:W-:-:S02]  /*1f10*/  @!P1 HADD2.F32 R18, -RZ, R40.H0_H0 ;  /* 0x20000028ff129230 */ /* 0x010fc40000004100 */
[----:B-----5:R-:W-:Y:S01]  /*1f20*/  FFMA R43, R30, UR8, R43 ;  /* 0x000000081e2b7c23 */ /* 0x020fe2000800002b */
[----:B------:R-:W-:-:S03]  /*1f30*/  @!P3 HADD2.F32 R16, -RZ, R42.H0_H0 ;  /* 0x2000002aff10b230 */ /* 0x000fc60000004100 */
[----:B------:R-:W-:Y:S01]  /*1f40*/  FMUL R3, R2, R43 ;  /* 0x0000002b02037220 */ /* 0x000fe20000400000 */
[----:B-1----:R-:W-:Y:S01]  /*1f50*/  FADD R40, -R29, 1 ;  /* 0x3f8000001d287421 */ /* 0x002fe20000000100 */
[----:B------:R-:W-:Y:S02]  /*1f60*/  FFMA R39, R20, UR8, R39 ;  /* 0x0000000814277c23 */ /* 0x000fe40008000027 */
[----:B------:R-:W-:Y:S01]  /*1f70*/  FFMA R14, R14, R31, R3 ;  /* 0x0000001f0e0e7223 */ /* 0x000fe20000000003 */
[----:B------:R-:W-:Y:S01]  /*1f80*/  FFMA R35, R18, UR8, R35 ;  /* 0x0000000812237c23 */ /* 0x000fe20008000023 */
[----:B------:R-:W-:Y:S01]  /*1f90*/  FFMA R37, R16, UR8, R37 ;  /* 0x0000000810257c23 */ /* 0x000fe20008000025 */
[C---:B------:R-:W-:Y:S02]  /*1fa0*/  FMUL R3, R2.reuse, R39 ;  /* 0x0000002702037220 */ /* 0x040fe40000400000 */
[C---:B------:R-:W-:Y:S01]  /*1fb0*/  FMUL R9, R2.reuse, R35 ;  /* 0x0000002302097220 */ /* 0x040fe20000400000 */
[----:B------:R-:W-:Y:S01]  /*1fc0*/  FMUL R8, R2, R37 ;  /* 0x0000002502087220 */ /* 0x000fe20000400000 */
[----:B------:R-:W-:-:S02]  /*1fd0*/  FMUL R2, R40, R43 ;  /* 0x0000002b28027220 */ /* 0x000fc40000400000 */
[----:B------:R-:W-:Y:S01]  /*1fe0*/  FFMA R10, R34, R31, R9 ;  /* 0x0000001f220a7223 */ /* 0x000fe20000000009 */
[C---:B------:R-:W-:Y:S01]  /*1ff0*/  FMUL R32, R40.reuse, R39 ;  /* 0x0000002728207220 */ /* 0x040fe20000400000 */
[C---:B------:R-:W-:Y:S01]  /*2000*/  FMUL R34, R40.reuse, R37 ;  /* 0x0000002528227220 */ /* 0x040fe20000400000 */
[----:B------:R-:W-:Y:S01]  /*2010*/  FMUL R13, R43, R2 ;  /* 0x000000022b0d7220 */ /* 0x000fe20000400000 */
[----:B------:R-:W-:Y:S01]  /*2020*/  FMUL R2, R40, R35 ;  /* 0x0000002328027220 */ /* 0x000fe20000400000 */
[----:B------:R-:W-:Y:S01]  /*2030*/  FMUL R32, R39, R32 ;  /* 0x0000002027207220 */ /* 0x000fe20000400000 */
[-C--:B------:R-:W-:Y:S02]  /*2040*/  FFMA R8, R7, R31.reuse, R8 ;  /* 0x0000001f07087223 */ /* 0x080fe40000000008 */
        /* <DEDUP_REMOVED lines=23> */
.L_x_3689:
[----:B------:R-:W-:Y:S05]  /*21c0*/  BSYNC.RECONVERGENT B3 ;  /* 0x0000000000037941 */ /* 0x000fea0003800200 */
.L_x_3688:
        /* <DEDUP_REMOVED lines=8> */
.L_x_3691:
[C---:B-1----:R-:W-:Y:S01]  /*2250*/  FMUL.FTZ R38, R2.reuse, R3 ;  /* 0x0000000302267220 */ /* 0x042fe20000410000 */
[----:B------:R-:W-:-:S03]  /*2260*/  FMUL.FTZ R2, R2, 0.5 ;  /* 0x3f00000002027820 */ /* 0x000fc60000410000 */
[----:B------:R-:W-:-:S04]  /*2270*/  FFMA R3, -R38, R38, R3 ;  /* 0x0000002626037223 */ /* 0x000fc80000000103 */
[----:B------:R-:W-:-:S07]  /*2280*/  FFMA R38, R3, R2, R38 ;  /* 0x0000000203267223 */ /* 0x000fce0000000026 */
.L_x_3692:
[----:B------:R-:W-:Y:S05]  /*2290*/  BSYNC.RECONVERGENT B0 ;  /* 0x0000000000007941 */ /* 0x000fea0003800200 */
.L_x_3690:
        /* <DEDUP_REMOVED lines=17> */
.L_x_3694:
[----:B------:R-:W-:Y:S05]  /*23b0*/  BSYNC.RECONVERGENT B3 ;  /* 0x0000000000037941 */ /* 0x000fea0003800200 */
.L_x_3693:
        /* <DEDUP_REMOVED lines=12> */
.L_x_3696:
[----:B------:R-:W-:Y:S05]  /*2480*/  BSYNC.RECONVERGENT B3 ;  /* 0x0000000000037941 */ /* 0x000fea0003800200 */
.L_x_3695:
        /* <DEDUP_REMOVED lines=9> */
.L_x_3687:
[----:B------:R-:W-:Y:S05]  /*2520*/  BSYNC.RECONVERGENT B2 ;  /* 0x0000000000027941 */ /* 0x000fea0003800200 */
.L_x_3686:
        /* <DEDUP_REMOVED lines=18> */
.L_x_3700:
[----:B------:R-:W-:Y:S05]  /*2650*/  BSYNC.RECONVERGENT B3 ;  /* 0x0000000000037941 */ /* 0x000fea0003800200 */
.L_x_3699:
        /* <DEDUP_REMOVED lines=8> */
.L_x_3702:
[C---:B-1----:R-:W-:Y:S01]  /*26e0*/  FMUL.FTZ R38, R2.reuse, R3 ;  /* 0x0000000302267220 */ /* 0x042fe20000410000 */
[----:B------:R-:W-:-:S03]  /*26f0*/  FMUL.FTZ R2, R2, 0.5 ;  /* 0x3f00000002027820 */ /* 0x000fc60000410000 */
[----:B------:R-:W-:-:S04]  /*2700*/  FFMA R3, -R38, R38, R3 ;  /* 0x0000002626037223 */ /* 0x000fc80000000103 */
[----:B------:R-:W-:-:S07]  /*2710*/  FFMA R38, R3, R2, R38 ;  /* 0x0000000203267223 */ /* 0x000fce0000000026 */
.L_x_3703:
[----:B------:R-:W-:Y:S05]  /*2720*/  BSYNC.RECONVERGENT B0 ;  /* 0x0000000000007941 */ /* 0x000fea0003800200 */
.L_x_3701:
        /* <DEDUP_REMOVED lines=17> */
.L_x_3705:
[----:B------:R-:W-:Y:S05]  /*2840*/  BSYNC.RECONVERGENT B3 ;  /* 0x0000000000037941 */ /* 0x000fea0003800200 */
.L_x_3704:
        /* <DEDUP_REMOVED lines=12> */
.L_x_3707:
[----:B------:R-:W-:Y:S05]  /*2910*/  BSYNC.RECONVERGENT B3 ;  /* 0x0000000000037941 */ /* 0x000fea0003800200 */
.L_x_3706:
        /* <DEDUP_REMOVED lines=8> */
.L_x_3698:
[----:B------:R-:W-:Y:S05]  /*29a0*/  BSYNC.RECONVERGENT B2 ;  /* 0x0000000000027941 */ /* 0x000fea0003800200 */
.L_x_3697:
        /* <DEDUP_REMOVED lines=18> */
.L_x_3711:
[----:B------:R-:W-:Y:S05]  /*2ad0*/  BSYNC.RECONVERGENT B3 ;  /* 0x0000000000037941 */ /* 0x000fea0003800200 */
.L_x_3710:
        /* <DEDUP_REMOVED lines=8> */
.L_x_3713:
[C---:B-1----:R-:W-:Y:S01]  /*2b60*/  FMUL.FTZ R38, R2.reuse, R3 ;  /* 0x0000000302267220 */ /* 0x042fe20000410000 */
[----:B------:R-:W-:-:S03]  /*2b70*/  FMUL.FTZ R2, R2, 0.5 ;  /* 0x3f00000002027820 */ /* 0x000fc60000410000 */
[----:B------:R-:W-:-:S04]  /*2b80*/  FFMA R3, -R38, R38, R3 ;  /* 0x0000002626037223 */ /* 0x000fc80000000103 */
[----:B------:R-:W-:-:S07]  /*2b90*/  FFMA R38, R3, R2, R38 ;  /* 0x0000000203267223 */ /* 0x000fce0000000026 */
.L_x_3714:
[----:B------:R-:W-:Y:S05]  /*2ba0*/  BSYNC.RECONVERGENT B0 ;  /* 0x0000000000007941 */ /* 0x000fea0003800200 */
.L_x_3712:
        /* <DEDUP_REMOVED lines=17> */
.L_x_3716:
[----:B------:R-:W-:Y:S05]  /*2cc0*/  BSYNC.RECONVERGENT B3 ;  /* 0x0000000000037941 */ /* 0x000fea0003800200 */
.L_x_3715:
        /* <DEDUP_REMOVED lines=12> */
.L_x_3718:
[----:B------:R-:W-:Y:S05]  /*2d90*/  BSYNC.RECONVERGENT B3 ;  /* 0x0000000000037941 */ /* 0x000fea0003800200 */
.L_x_3717:
        /* <DEDUP_REMOVED lines=8> */
.L_x_3709:
[----:B------:R-:W-:Y:S05]  /*2e20*/  BSYNC.RECONVERGENT B2 ;  /* 0x0000000000027941 */ /* 0x000fea0003800200 */
.L_x_3708:
        /* <DEDUP_REMOVED lines=18> */
.L_x_3722:
[----:B------:R-:W-:Y:S05]  /*2f50*/  BSYNC.RECONVERGENT B3 ;  /* 0x0000000000037941 */ /* 0x000fea0003800200 */
.L_x_3721:
        /* <DEDUP_REMOVED lines=8> */
.L_x_3724:
[C---:B-1----:R-:W-:Y:S01]  /*2fe0*/  FMUL.FTZ R38, R2.reuse, R3 ;  /* 0x0000000302267220 */ /* 0x042fe20000410000 */
[----:B------:R-:W-:-:S03]  /*2ff0*/  FMUL.FTZ R2, R2, 0.5 ;  /* 0x3f00000002027820 */ /* 0x000fc60000410000 */
[----:B------:R-:W-:-:S04]  /*3000*/  FFMA R3, -R38, R38, R3 ;  /* 0x0000002626037223 */ /* 0x000fc80000000103 */
[----:B------:R-:W-:-:S07]  /*3010*/  FFMA R38, R3, R2, R38 ;  /* 0x0000000203267223 */ /* 0x000fce0000000026 */
.L_x_3725:
[----:B------:R-:W-:Y:S05]  /*3020*/  BSYNC.RECONVERGENT B0 ;  /* 0x0000000000007941 */ /* 0x000fea0003800200 */
.L_x_3723:
        /* <DEDUP_REMOVED lines=17> */
.L_x_3727:
[----:B------:R-:W-:Y:S05]  /*3140*/  BSYNC.RECONVERGENT B3 ;  /* 0x0000000000037941 */ /* 0x000fea0003800200 */
.L_x_3726:
        /* <DEDUP_REMOVED lines=12> */
.L_x_3729:
[----:B------:R-:W-:Y:S05]  /*3210*/  BSYNC.RECONVERGENT B3 ;  /* 0x0000000000037941 */ /* 0x000fea0003800200 */
.L_x_3728:
        /* <DEDUP_REMOVED lines=8> */
.L_x_3720:
[----:B------:R-:W-:Y:S05]  /*32a0*/  BSYNC.RECONVERGENT B2 ;  /* 0x0000000000027941 */ /* 0x000fea0003800200 */
.L_x_3719:
[----:B------:R-:W-:-:S06]  /*32b0*/  ULEA UR4, UR5, UR4, 0x2 ;  /* 0x0000000405047291 */ /* 0x000fcc000f8e10ff */
[----:B------:R-:W-:-:S13]  /*32c0*/  ISETP.LE.AND P0, PT, R6, UR4, PT ;  /* 0x0000000406007c0c */ /* 0x000fda000bf03270 */
[----:B------:R-:W-:Y:S05]  /*32d0*/  @!P0 BRA `(.L_x_3730) ;  /* 0xffffffe400f08947 */ /* 0x000fea000383ffff */
[----:B------:R-:W-:Y:S05]  /*32e0*/  EXIT ;  /* 0x000000000000794d */ /* 0x000fea0003800000 */
        .weak           $__internal_82_$__cuda_sm20_sqrt_rn_f32_slowpath
        .type           $__internal_82_$__cuda_sm20_sqrt_rn_f32_slowpath,@function
        .size           $__internal_82_$__cuda_sm20_sqrt_rn_f32_slowpath,($__internal_83_$__cuda_sm3x_div_rn_noftz_f32_slowpath - $__internal_82_$__cuda_sm20_sqrt_rn_f32_slowpath)
$__internal_82_$__cuda_sm20_sqrt_rn_f32_slowpath:
        /* <DEDUP_REMOVED lines=19> */
.L_x_3731:
[----:B------:R-:W-:-:S04]  /*3420*/  HFMA2 R29, -RZ, RZ, 0, 0 ;  /* 0x00000000ff1d7431 */ /* 0x000fc800000001ff */
[----:B------:R-:W-:Y:S05]  /*3430*/  RET.REL.NODEC R28 `(_Z25multi_tensor_apply_kernelI18TensorListMetadataILi4ELb0EEN18transformer_engine17multi_tensor_adam11AdamFunctorI6__halfffiEEJffffffNS3_10adamMode_tEfEEvlPViT_T0_DpT1_) ;  /* 0xffffffc81cf07950 */ /* 0x000fea0003c3ffff */
        .weak           $__internal_83_$__cuda_sm3x_div_rn_noftz_f32_slowpath
        .type           $__internal_83_$__cuda_sm3x_div_rn_noftz_f32_slowpath,@function
        .size           $__internal_83_$__cuda_sm3x_div_rn_noftz_f32_slowpath,(.L_x_5951 - $__internal_83_$__cuda_sm3x_div_rn_noftz_f32_slowpath)
$__internal_83_$__cuda_sm3x_div_rn_noftz_f32_slowpath:
        /* <DEDUP_REMOVED lines=34> */
.L_x_3733:
        /* <DEDUP_REMOVED lines=51> */
.L_x_3740:
[----:B------:R-:W-:-:S04]  /*3990*/  LOP3.LUT R3, R3, 0x80000000, RZ, 0xc0, !PT ;  /* 0x8000000003037812 */ /* 0x000fc800078ec0ff */
[----:B------:R-:W-:Y:S01]  /*39a0*/  LOP3.LUT R3, R3, 0x7f800000, RZ, 0xfc, !PT ;  /* 0x7f80000003037812 */ /* 0x000fe200078efcff */
[----:B------:R-:W-:Y:S06]  /*39b0*/  BRA `(.L_x_3741) ;  /* 0x0000000000047947 */ /* 0x000fec0003800000 */
.L_x_3739:
[----:B------:R-:W-:-:S07]  /*39c0*/  LEA R3, R38, R3, 0x17 ;  /* 0x0000000326037211 */ /* 0x000fce00078eb8ff */
.L_x_3741:
[----:B------:R-:W-:Y:S05]  /*39d0*/  BSYNC.RECONVERGENT B1 ;  /* 0x0000000000017941 */ /* 0x000fea0003800200 */
.L_x_3738:
[----:B------:R-:W-:Y:S05]  /*39e0*/  BRA `(.L_x_3742) ;  /* 0x0000000000207947 */ /* 0x000fea0003800000 */
.L_x_3737:
[----:B------:R-:W-:-:S04]  /*39f0*/  LOP3.LUT R37, R37, 0x80000000, R42, 0x48, !PT ;  /* 0x8000000025257812 */ /* 0x000fc800078e482a */
[----:B------:R-:W-:Y:S01]  /*3a00*/  LOP3.LUT R3, R37, 0x7f800000, RZ, 0xfc, !PT ;  /* 0x7f80000025037812 */ /* 0x000fe200078efcff */
[----:B------:R-:W-:Y:S06]  /*3a10*/  BRA `(.L_x_3742) ;  /* 0x0000000000147947 */ /* 0x000fec0003800000 */
.L_x_3736:
[----:B------:R-:W-:Y:S01]  /*3a20*/  LOP3.LUT R3, R37, 0x80000000, R42, 0x48, !PT ;  /* 0x8000000025037812 */ /* 0x000fe200078e482a */
[----:B------:R-:W-:Y:S06]  /*3a30*/  BRA `(.L_x_3742) ;  /* 0x00000000000c7947 */ /* 0x000fec0003800000 */
.L_x_3735:
[----:B------:R-:W0:Y:S01]  /*3a40*/  MUFU.RSQ R3, -QNAN ;  /* 0xffc0000000037908 */ /* 0x000e220000001400 */
[----:B------:R-:W-:Y:S05]  /*3a50*/  BRA `(.L_x_3742) ;  /* 0x0000000000047947 */ /* 0x000fea0003800000 */
.L_x_3734:
[----:B------:R-:W-:-:S07]  /*3a60*/  FADD.FTZ R3, R42, R37 ;  /* 0x000000252a037221 */ /* 0x000fce0000010000 */
.L_x_3742:
[----:B------:R-:W-:Y:S05]  /*3a70*/  BSYNC.RECONVERGENT B0 ;  /* 0x0000000000007941 */ /* 0x000fea0003800200 */
.L_x_3732:
[----:B------:R-:W-:-:S04]  /*3a80*/  HFMA2 R29, -RZ, RZ, 0, 0 ;  /* 0x00000000ff1d7431 */ /* 0x000fc800000001ff */
[----:B0-----:R-:W-:Y:S05]  /*3a90*/  RET.REL.NODEC R28 `(_Z25multi_tensor_apply_kernelI18TensorListMetadataILi4ELb0EEN18transformer_engine17multi_tensor_adam11AdamFunctorI6__halfffiEEJffffffNS3_10adamMode_tEfEEvlPViT_T0_DpT1_) ;  /* 0xffffffc41c587950 */ /* 0x001fea0003c3ffff */
.L_x_3743:
        /* <DEDUP_REMOVED lines=14> */
.L_x_5951:


//--------------------- .text._Z25multi_tensor_apply_kernelI18TensorListMetadataILi4ELb0EEN18transformer_engine17multi_tensor_adam11AdamFunctorIf13__nv_bfloat16fiEEJffffffNS3_10adamMode_tEfEEvlPViT_T0_DpT1_ --------------------------
	.section	.text._Z25multi_tensor_apply_kernelI18TensorListMetadataILi4ELb0EEN18transformer_engine17multi_tensor_adam11AdamFunctorIf13__nv_bfloat16fiEEJffffffNS3_10adamMode_tEfEEvlPViT_T0_DpT1_,"ax",@progbits
	.align	128
        .global         _Z25multi_tensor_apply_kernelI18TensorListMetadataILi4ELb0EEN18transformer_engine17multi_tensor_adam11AdamFunctorIf13__nv_bfloat16fiEEJffffffNS3_10adamMode_tEfEEvlPViT_T0_DpT1_
        .type           _Z25multi_tensor_apply_kernelI18TensorListMetadataILi4ELb0EEN18transformer_engine17multi_tensor_adam11AdamFunctorIf13__nv_bfloat16fiEEJffffffNS3_10adamMode_tEfEEvlPViT_T0_DpT1_,@function
        .size           _Z25multi_tensor_apply_kernelI18TensorListMetadataILi4ELb0EEN18transformer_engine17multi_tensor_adam11AdamFunctorIf13__nv_bfloat16fiEEJffffffNS3_10adamMode_tEfEEvlPViT_T0_DpT1_,(.L_x_5953 - _Z25multi_tensor_apply_kernelI18TensorListMetadataILi4ELb0EEN18transformer_engine17multi_tensor_adam11AdamFunctorIf13__nv_bfloat16fiEEJffffffNS3_10adamMode_tEfEEvlPViT_T0_DpT1_)
        .other          _Z25multi_tensor_apply_kernelI18TensorListMetadataILi4ELb0EEN18transformer_engine17multi_tensor_adam11AdamFunctorIf13__nv_bfloat16fiEEJffffffNS3_10adamMode_tEfEEvlPViT_T0_DpT1_,@"STO_CUDA_ENTRY STV_DEFAULT"
_Z25multi_tensor_apply_kernelI18TensorListMetadataILi4ELb0EEN18transformer_engine17multi_tensor_adam11AdamFunctorIf13__nv_bfloat16fiEEJffffffNS3_10adamMode_tEfEEvlPViT_T0_DpT1_:
.text._Z25multi_tensor_apply_kernelI18TensorListMetadataILi4ELb0EEN18transformer_engine17multi_tensor_adam11AdamFunctorIf13__nv_bfloat16fiEEJffffffNS3_10adamMode_tEfEEvlPViT_T0_DpT1_:
        /* <DEDUP_REMOVED lines=28> */
[----:B------:R-:W0:Y:S01]  /*01c0*/  LDCU UR5, c[0x0][0x360] ;  /* 0x00006c00ff0577ac */ /* 0x000e220008000800 */
[----:B--2---:R-:W-:Y:S01]  /*01d0*/  IADD3 R24, P1, PT, R26, UR10, RZ ;  /* 0x0000000a1a187c10 */ /* 0x004fe2000ff3e0ff */
[----:B------:R-:W1:Y:S01]  /*01e0*/  LDCU.64 UR14, c[0x0][0x358] ;  /* 0x00006b00ff0e77ac */ /* 0x000e620008000a00 */
[----:B------:R-:W-:-:S02]  /*01f0*/  IADD3.X R23, PT, PT, R0, UR9, RZ, P0, !PT ;  /* 0x0000000900177c10 */ /* 0x000fc400087fe4ff */
[----:B---3--:R-:W-:Y:S02]  /*0200*/  IADD3 R26, P2, PT, R26, UR12, RZ ;  /* 0x0000000c1a1a7c10 */ /* 0x008fe4000ff5e0ff */
[C---:B------:R-:W-:Y:S02]  /*0210*/  IADD3.X R25, PT, PT, R0.reuse, UR11, RZ, P1, !PT ;  /* 0x0000000b00197c10 */ /* 0x040fe40008ffe4ff */
        /* <DEDUP_REMOVED lines=8> */
.L_x_3781:
[----:B-12---:R-:W-:Y:S01]  /*02a0*/  IADD3 R9, PT, PT, R7, UR4, RZ ;  /* 0x0000000407097c10 */ /* 0x006fe2000fffe0ff */
[----:B------:R-:W-:Y:S01]  /*02b0*/  HFMA2 R0, -RZ, RZ, 0, 0 ;  /* 0x00000000ff007431 */ /* 0x000fe200000001ff */
[----:B------:R-:W-:Y:S02]  /*02c0*/  MOV R43, RZ ;  /* 0x000000ff002b7202 */ /* 0x000fe40000000f00 */
[C---:B------:R-:W-:Y:S02]  /*02d0*/  ISETP.GE.AND P2, PT, R9.reuse, R6, PT ;  /* 0x000000060900720c */ /* 0x040fe40003f46270 */
[----:B0-----:R-:W-:-:S04]  /*02e0*/  IADD3 R11, PT, PT, R9, UR5, RZ ;  /* 0x00000005090b7c10 */ /* 0x001fc8000fffe0ff */
[----:B------:R-:W-:-:S07]  /*02f0*/  ISETP.GE.AND P3, PT, R11, R6, PT ;  /* 0x000000060b00720c */ /* 0x000fce0003f66270 */
[----:B------:R-:W-:Y:S01]  /*0300*/  @!P2 IADD3 R2, P0, PT, R4, R9, RZ ;  /* 0x000000090402a210 */ /* 0x000fe20007f1e0ff */
[----:B------:R-:W-:-:S03]  /*0310*/  @!P2 IMAD.WIDE R16, R9, 0x4, R24 ;  /* 0x000000040910a825 */ /* 0x000fc600078e0218 */
[C---:B------:R-:W-:Y:S01]  /*0320*/  @!P2 LEA.HI.X.SX32 R3, R9.reuse, R5, 0x1, P0 ;  /* 0x000000050903a211 */ /* 0x040fe200000f0eff */
[----:B------:R-:W-:Y:S01]  /*0330*/  @!P2 IMAD.WIDE R28, R9, 0x4, R26 ;  /* 0x00000004091ca825 */ /* 0x000fe200078e021a */
[C---:B------:R-:W-:Y:S01]  /*0340*/  @!P2 LEA R18, P0, R2.reuse, UR6, 0x1 ;  /* 0x000000060212ac11 */ /* 0x040fe2000f8008ff */
[----:B-1----:R0:W2:Y:S01]  /*0350*/  @!P2 LDG.E R0, desc[UR14][R16.64] ;  /* 0x0000000e1000a981 */ /* 0x0020a2000c1e1900 */
[----:B------:R-:W-:Y:S02]  /*0360*/  IADD3 R13, PT, PT, R11, UR5, RZ ;  /* 0x000000050b0d7c10 */ /* 0x000fe4000fffe0ff */
[----:B------:R-:W-:Y:S01]  /*0370*/  @!P2 LEA.HI.X R19, R2, UR7, R3, 0x1, P0 ;  /* 0x000000070213ac11 */ /* 0x000fe200080f0c03 */
[----:B------:R1:W3:Y:S01]  /*0380*/  @!P2 LDG.E R43, desc[UR14][R28.64] ;  /* 0x0000000e1c2ba981 */ /* 0x0002e2000c1e1900 */
[----:B------:R-:W-:Y:S02]  /*0390*/  @!P3 IADD3 R8, P4, PT, R4, R11, RZ ;  /* 0x0000000b0408b210 */ /* 0x000fe40007f9e0ff */
[----:B------:R-:W-:-:S02]  /*03a0*/  CS2R R32, SRZ ;  /* 0x0000000000207805 */ /* 0x000fc4000001ff00 */
[C---:B------:R-:W-:Y:S01]  /*03b0*/  IADD3 R15, PT, PT, R13.reuse, UR5, RZ ;  /* 0x000000050d0f7c10 */ /* 0x040fe2000fffe0ff */
[----:B------:R-:W4:Y:S01]  /*03c0*/  @!P2 LDG.E.U16 R14, desc[UR14][R18.64] ;  /* 0x0000000e120ea981 */ /* 0x000f22000c1e1500 */
[-C--:B------:R-:W-:Y:S01]  /*03d0*/  ISETP.GE.AND P1, PT, R13, R6.reuse, PT ;  /* 0x000000060d00720c */ /* 0x080fe20003f26270 */
[----:B------:R-:W-:Y:S01]  /*03e0*/  @!P2 IMAD.WIDE R2, R9, 0x4, R22 ;  /* 0x000000040902a825 */ /* 0x000fe200078e0216 */
[----:B0-----:R-:W-:Y:S02]  /*03f0*/  @!P3 LEA.HI.X.SX32 R17, R11, R5, 0x1, P4 ;  /* 0x000000050b11b211 */ /* 0x001fe400020f0eff */
[----:B------:R-:W-:Y:S02]  /*0400*/  CS2R R30, SRZ ;  /* 0x00000000001e7805 */ /* 0x000fe4000001ff00 */
[----:B------:R-:W-:Y:S01]  /*0410*/  ISETP.GE.AND P0, PT, R15, R6, PT ;  /* 0x000000060f00720c */ /* 0x000fe20003f06270 */
[----:B------:R-:W-:Y:S01]  /*0420*/  @!P3 IMAD.WIDE R36, R11, 0x4, R24 ;  /* 0x000000040b24b825 */ /* 0x000fe200078e0218 */
[----:B-1----:R-:W-:Y:S01]  /*0430*/  @!P3 LEA R28, P4, R8, UR6, 0x1 ;  /* 0x00000006081cbc11 */ /* 0x002fe2000f8808ff */
[----:B------:R0:W5:Y:S02]  /*0440*/  @!P2 LDG.E R32, desc[UR14][R2.64] ;  /* 0x0000000e0220a981 */ /* 0x000164000c1e1900 */
[----:B------:R-:W-:-:S02]  /*0450*/  HFMA2 R20, -RZ, RZ, 0, 0 ;  /* 0x00000000ff147431 */ /* 0x000fc400000001ff */
[----:B------:R-:W-:Y:S01]  /*0460*/  @!P3 IMAD.WIDE R38, R11, 0x4, R22 ;  /* 0x000000040b26b825 */ /* 0x000fe200078e0216 */
[----:B------:R-:W-:Y:S01]  /*0470*/  @!P3 LEA.HI.X R29, R8, UR7, R17, 0x1, P4 ;  /* 0x00000007081dbc11 */ /* 0x000fe2000a0f0c11 */
[----:B------:R1:W5:Y:S01]  /*0480*/  @!P3 LDG.E R30, desc[UR14][R36.64] ;  /* 0x0000000e241eb981 */ /* 0x000362000c1e1900 */
[----:B------:R-:W-:-:S03]  /*0490*/  @!P1 IADD3 R12, P5, PT, R4, R13, RZ ;  /* 0x0000000d040c9210 */ /* 0x000fc60007fbe0ff */
[----:B------:R-:W3:Y:S01]  /*04a0*/  @!P3 LDG.E.U16 R19, desc[UR14][R28.64] ;  /* 0x0000000e1c13b981 */ /* 0x000ee2000c1e1500 */
[----:B------:R-:W-:Y:S02]  /*04b0*/  @!P0 IADD3 R10, P4, PT, R4, R15, RZ ;  /* 0x0000000f040a8210 */ /* 0x000fe40007f9e0ff */
[CC--:B0-----:R-:W-:Y:S01]  /*04c0*/  @!P1 LEA.HI.X.SX32 R3, R13.reuse, R5.reuse, 0x1, P5 ;  /* 0x000000050d039211 */ /* 0x0c1fe200028f0eff */
        /* <DEDUP_REMOVED lines=8> */
[----:B-1----:R-:W-:-:S02]  /*0550*/  @!P0 IMAD.WIDE R36, R15, 0x4, R24 ;  /* 0x000000040f248825 */ /* 0x002fc400078e0218 */
[----:B------:R0:W3:Y:S04]  /*0560*/  @!P1 LDG.E.U16 R42, desc[UR14][R2.64] ;  /* 0x0000000e022a9981 */ /* 0x0000e8000c1e1500 */
[----:B------:R-:W3:Y:S04]  /*0570*/  @!P0 LDG.E.U16 R44, desc[UR14][R44.64] ;  /* 0x0000000e2c2c8981 */ /* 0x000ee8000c1e1500 */
[----:B------:R-:W5:Y:S01]  /*0580*/  @!P0 LDG.E R12, desc[UR14][R36.64] ;  /* 0x0000000e240c8981 */ /* 0x000f62000c1e1900 */
[--C-:B------:R-:W-:Y:S01]  /*0590*/  @!P3 IMAD.WIDE R16, R11, 0x4, R26.reuse ;  /* 0x000000040b10b825 */ /* 0x100fe200078e021a */
[----:B0-----:R-:W0:Y:S04]  /*05a0*/  LDC.64 R2, c[0x0][0xef0] ;  /* 0x0003bc00ff027b82 */ /* 0x001e280000000a00 */
[----:B------:R1:W5:Y:S01]  /*05b0*/  @!P3 LDG.E R33, desc[UR14][R16.64] ;  /* 0x0000000e1021b981 */ /* 0x000362000c1e1900 */
[----:B------:R-:W-:Y:S01]  /*05c0*/  @!P0 IMAD.WIDE R28, R15, 0x4, R26 ;  /* 0x000000040f1c8825 */ /* 0x000fe200078e021a */
[----:B-1----:R-:W-:-:S06]  /*05d0*/  MOV R17, RZ ;  /* 0x000000ff00117202 */ /* 0x002fcc0000000f00 */
[----:B------:R1:W5:Y:S02]  /*05e0*/  @!P0 LDG.E R17, desc[UR14][R28.64] ;  /* 0x0000000e1c118981 */ /* 0x000364000c1e1900 */
[----:B-1----:R-:W1:Y:S01]  /*05f0*/  LDC R29, c[0x0][0xeec] ;  /* 0x0003bb00ff1d7b82 */ /* 0x002e620000000800 */
[----:B------:R-:W-:Y:S01]  /*0600*/  HFMA2 R45, -RZ, RZ, 0, 0 ;  /* 0x00000000ff2d7431 */ /* 0x000fe200000001ff */
[----:B0-----:R-:W0:Y:S01]  /*0610*/  MUFU.RCP R28, R3 ;  /* 0x00000003001c7308 */ /* 0x001e220000001000 */
[----:B------:R-:W-:Y:S02]  /*0620*/  MOV R8, RZ ;  /* 0x000000ff00087202 */ /* 0x000fe40000000f00 */
[----:B------:R-:W-:-:S04]  /*0630*/  MOV R10, RZ ;  /* 0x000000ff000a7202 */ /* 0x000fc80000000f00 */
[----:B------:R0:W5:Y:S01]  /*0640*/  @!P1 LDG.E R8, desc[UR14][R34.64] ;  /* 0x0000000e22089981 */ /* 0x000162000c1e1900 */
[----:B------:R-:W-:-:S04]  /*0650*/  @!P1 IMAD.WIDE R38, R13, 0x4, R26 ;  /* 0x000000040d269825 */ /* 0x000fc800078e021a */
[----:B------:R-:W-:Y:S01]  /*0660*/  HFMA2 R18, -RZ, RZ, 0, 0 ;  /* 0x00000000ff127431 */ /* 0x000fe200000001ff */
[----:B------:R0:W5:Y:S02]  /*0670*/  @!P1 LDG.E R31, desc[UR14][R38.64] ;  /* 0x0000000e261f9981 */ /* 0x000164000c1e1900 */
[----:B0-----:R-:W-:-:S05]  /*0680*/  @!P0 IMAD.WIDE R34, R15, 0x4, R22 ;  /* 0x000000040f228825 */ /* 0x001fca00078e0216 */
[----:B------:R0:W5:Y:S01]  /*0690*/  @!P0 LDG.E R10, desc[UR14][R34.64] ;  /* 0x0000000e220a8981 */ /* 0x000162000c1e1900 */
[----:B------:R-:W-:Y:S01]  /*06a0*/  FFMA R39, R28, -R3, 1 ;  /* 0x3f8000001c277423 */ /* 0x000fe20000000803 */
[----:B------:R-:W-:Y:S01]  /*06b0*/  FADD R16, -R2, 1 ;  /* 0x3f80000002107421 */ /* 0x000fe20000000100 */
[----:B0-----:R-:W-:Y:S02]  /*06c0*/  MOV R35, RZ ;  /* 0x000000ff00237202 */ /* 0x001fe40000000f00 */
[----:B------:R-:W-:Y:S01]  /*06d0*/  FFMA R39, R28, R39, R28 ;  /* 0x000000271c277223 */ /* 0x000fe2000000001c */
[----:B------:R-:W-:Y:S01]  /*06e0*/  @!P1 IMAD.WIDE R40, R13, 0x4, R24 ;  /* 0x000000040d289825 */ /* 0x000fe200078e0218 */
[----:B------:R-:W-:Y:S04]  /*06f0*/  BSSY.RECONVERGENT B2, `(.L_x_3745) ;  /* 0x0000019000027945 */ /* 0x000fe80003800200 */
[----:B------:R0:W5:Y:S01]  /*0700*/  @!P1 LDG.E R18, desc[UR14][R40.64] ;  /* 0x0000000e28129981 */ /* 0x000162000c1e1900 */
[----:B----4-:R-:W-:Y:S01]  /*0710*/  @!P2 SHF.L.U32 R45, R14, 0x10, RZ ;  /* 0x000000100e2da819 */ /* 0x010fe200000006ff */
[----:B-1----:R-:W-:-:S04]  /*0720*/  FADD R14, -R29, 1 ;  /* 0x3f8000001d0e7421 */ /* 0x002fc80000000100 */
[----:B------:R-:W-:-:S04]  /*0730*/  FMUL R21, R14, R45 ;  /* 0x0000002d0e157220 */ /* 0x000fc80000400000 */
[----:B--2---:R-:W-:Y:S01]  /*0740*/  FFMA R0, R0, R29, R21 ;  /* 0x0000001d00007223 */ /* 0x004fe20000000015 */
[----:B---3--:R-:W-:-:S03]  /*0750*/  @!P3 SHF.L.U32 R35, R19, 0x10, RZ ;  /* 0x000000101323b819 */ /* 0x008fc600000006ff */
[----:B------:R-:W1:Y:S01]  /*0760*/  FCHK P3, R0, R3 ;  /* 0x0000000300007302 */ /* 0x000e620000060000 */
[----:B------:R-:W-:Y:S01]  /*0770*/  FMUL R28, R16, R45 ;  /* 0x0000002d101c7220 */ /* 0x000fe20000400000 */
[----:B------:R-:W-:Y:S01]  /*0780*/  FFMA R34, R0, R39, RZ ;  /* 0x0000002700227223 */ /* 0x000fe200000000ff */
[----:B------:R-:W-:Y:S02]  /*0790*/  HFMA2 R21, -RZ, RZ, 0, 0 ;  /* 0x00000000ff157431 */ /* 0x000fe400000001ff */
[----:B------:R-:W-:Y:S01]  /*07a0*/  FMUL R28, R28, R45 ;  /* 0x0000002d1c1c7220 */ /* 0x000fe20000400000 */
[----:B0-----:R-:W-:Y:S01]  /*07b0*/  FFMA R41, R34, -R3, R0 ;  /* 0x8000000322297223 */ /* 0x001fe20000000000 */
[----:B------:R-:W-:Y:S02]  /*07c0*/  MOV R19, RZ ;  /* 0x000000ff00137202 */ /* 0x000fe40000000f00 */
[----:B------:R-:W-:Y:S01]  /*07d0*/  FFMA R2, R43, R2, R28 ;  /* 0x000000022b027223 */ /* 0x000fe2000000001c */
[----:B------:R-:W-:Y:S01]  /*07e0*/  FFMA R41, R39, R41, R34 ;  /* 0x0000002927297223 */ /* 0x000fe20000000022 */
[----:B------:R-:W-:-:S02]  /*07f0*/  @!P1 SHF.L.U32 R21, R42, 0x10, RZ ;  /* 0x000000102a159819 */ /* 0x000fc400000006ff */
[----:B------:R-:W-:Y:S01]  /*0800*/  @!P0 SHF.L.U32 R19, R44, 0x10, RZ ;  /* 0x000000102c138819 */ /* 0x000fe200000006ff */
[----:B-1----:R-:W-:Y:S06]  /*0810*/  @!P3 BRA `(.L_x_3746) ;  /* 0x000000000018b947 */ /* 0x002fec0003800000 */
[----:B------:R-:W0:Y:S01]  /*0820*/  LDCU UR11, c[0x0][0xef4] ;  /* 0x0001de80ff0b77ac */ /* 0x000e220008000800 */
[----:B------:R-:W-:Y:S02]  /*0830*/  MOV R40, R0 ;  /* 0x0000000000287202 */ /* 0x000fe40000000f00 */
[----:B------:R-:W-:Y:S02]  /*0840*/  MOV R28, 0x870 ;  /* 0x00000870001c7802 */ /* 0x000fe40000000f00 */
[----:B0-----:R-:W-:-:S07]  /*0850*/  MOV R38, UR11 ;  /* 0x0000000b00267c02 */ /* 0x001fce0008000f00 */
[----:B-----5:R-:W-:Y:S05]  /*0860*/  CALL.REL.NOINC `($__internal_85_$__cuda_sm3x_div_rn_noftz_f32_slowpath) ;  /* 0x0000002800d47944 */ /* 0x020fea0003c00000 */
[----:B------:R-:W-:-:S07]  /*0870*/  MOV R41, R3 ;  /* 0x0000000300297202 */ /* 0x000fce0000000f00 */
.L_x_3746:
[----:B------:R-:W-:Y:S05]  /*0880*/  BSYNC.RECONVERGENT B2 ;  /* 0x0000000000027941 */ /* 0x000fea0003800200 */
.L_x_3745:
        /* <DEDUP_REMOVED lines=14> */
[----:B-----5:R-:W-:Y:S05]  /*0970*/  CALL.REL.NOINC `($__internal_85_$__cuda_sm3x_div_rn_noftz_f32_slowpath) ;  /* 0x0000002800907944 */ /* 0x020fea0003c00000 */
.L_x_3748:
[----:B------:R-:W-:Y:S05]  /*0980*/  BSYNC.RECONVERGENT B2 ;  /* 0x0000000000027941 */ /* 0x000fea0003800200 */
.L_x_3747:
[----:B------:R-:W-:Y:S01]  /*0990*/  IADD3 R29, PT, PT, R3, -0xd000000, RZ ;  /* 0xf3000000031d7810 */ /* 0x000fe20007ffe0ff */
[----:B------:R0:W1:Y:S01]  /*09a0*/  MUFU.RSQ R28, R3 ;  /* 0x00000003001c7308 */ /* 0x0000620000001400 */
[----:B------:R-:W-:Y:S02]  /*09b0*/  BSSY.RECONVERGENT B0, `(.L_x_3749) ;  /* 0x000000a000007945 */ /* 0x000fe40003800200 */
[----:B------:R-:W-:-:S13]  /*09c0*/  ISETP.GT.U32.AND P0, PT, R29, 0x727fffff, PT ;  /* 0x727fffff1d00780c */ /* 0x000fda0003f04070 */
[----:B0-----:R-:W-:Y:S05]  /*09d0*/  @!P0 BRA `(.L_x_3750) ;  /* 0x00000000000c8947 */ /* 0x001fea0003800000 */
[----:B-1----:R-:W-:-:S07]  /*09e0*/  MOV R28, 0xa00 ;  /* 0x00000a00001c7802 */ /* 0x002fce0000000f00 */
[----:B-----5:R-:W-:Y:S05]  /*09f0*/  CALL.REL.NOINC `($__internal_84_$__cuda_sm20_sqrt_rn_f32_slowpath) ;  /* 0x00000028001c7944 */ /* 0x020fea0003c00000 */
[----:B------:R-:W-:Y:S05]  /*0a00*/  BRA `(.L_x_3751) ;  /* 0x0000000000107947 */ /* 0x000fea0003800000 */
.L_x_3750:
[C---:B-1----:R-:W-:Y:S01]  /*0a10*/  FMUL.FTZ R34, R28.reuse, R3 ;  /* 0x000000031c227220 */ /* 0x042fe20000410000 */
[----:B------:R-:W-:-:S03]  /*0a20*/  FMUL.FTZ R28, R28, 0.5 ;  /* 0x3f0000001c1c7820 */ /* 0x000fc60000410000 */
[----:B------:R-:W-:-:S04]  /*0a30*/  FFMA R3, -R34, R34, R3 ;  /* 0x0000002222037223 */ /* 0x000fc80000000103 */
[----:B------:R-:W-:-:S07]  /*0a40*/  FFMA R34, R3, R28, R34 ;  /* 0x0000001c03227223 */ /* 0x000fce0000000022 */
.L_x_3751:
[----:B------:R-:W-:Y:S05]  /*0a50*/  BSYNC.RECONVERGENT B0 ;  /* 0x0000000000007941 */ /* 0x000fea0003800200 */
.L_x_3749:
        /* <DEDUP_REMOVED lines=12> */
[----:B-----5:R-:W-:Y:S05]  /*0b20*/  CALL.REL.NOINC `($__internal_85_$__cuda_sm3x_div_rn_noftz_f32_slowpath) ;  /* 0x0000002800247944 */ /* 0x020fea0003c00000 */
[----:B------:R-:W-:-:S07]  /*0b30*/  MOV R37, R3 ;  /* 0x0000000300257202 */ /* 0x000fce0000000f00 */
.L_x_3753:
[----:B------:R-:W-:Y:S05]  /*0b40*/  BSYNC.RECONVERGENT B2 ;  /* 0x0000000000027941 */ /* 0x000fea0003800200 */
.L_x_3752:
        /* <DEDUP_REMOVED lines=21> */
[----:B------:R-:W-:Y:S05]  /*0ca0*/  CALL.REL.NOINC `($__internal_85_$__cuda_sm3x_div_rn_noftz_f32_slowpath) ;  /* 0x0000002400c47944 */ /* 0x000fea0003c00000 */
[----:B------:R-:W-:-:S07]  /*0cb0*/  MOV R35, R3 ;  /* 0x0000000300237202 */ /* 0x000fce0000000f00 */
.L_x_3755:
[----:B------:R-:W-:Y:S05]  /*0cc0*/  BSYNC.RECONVERGENT B2 ;  /* 0x0000000000027941 */ /* 0x000fea0003800200 */
.L_x_3754:
        /* <DEDUP_REMOVED lines=14> */
[----:B------:R-:W-:Y:S05]  /*0db0*/  CALL.REL.NOINC `($__internal_85_$__cuda_sm3x_div_rn_noftz_f32_slowpath) ;  /* 0x0000002400807944 */ /* 0x000fea0003c00000 */
.L_x_3757:
[----:B------:R-:W-:Y:S05]  /*0dc0*/  BSYNC.RECONVERGENT B2 ;  /* 0x0000000000027941 */ /* 0x000fea0003800200 */
.L_x_3756:
[----:B------:R-:W-:Y:S01]  /*0dd0*/  IADD3 R29, PT, PT, R3, -0xd000000, RZ ;  /* 0xf3000000031d7810 */ /* 0x000fe20007ffe0ff */
[----:B------:R0:W1:Y:S01]  /*0de0*/  MUFU.RSQ R28, R3 ;  /* 0x00000003001c7308 */ /* 0x0000620000001400 */
[----:B------:R-:W-:Y:S02]  /*0df0*/  BSSY.RECONVERGENT B0, `(.L_x_3758) ;  /* 0x000000a000007945 */ /* 0x000fe40003800200 */
[----:B------:R-:W-:-:S13]  /*0e00*/  ISETP.GT.U32.AND P0, PT, R29, 0x727fffff, PT ;  /* 0x727fffff1d00780c */ /* 0x000fda0003f04070 */
[----:B0-----:R-:W-:Y:S05]  /*0e10*/  @!P0 BRA `(.L_x_3759) ;  /* 0x00000000000c8947 */ /* 0x001fea0003800000 */
[----:B-1----:R-:W-:-:S07]  /*0e20*/  MOV R28, 0xe40 ;  /* 0x00000e40001c7802 */ /* 0x002fce0000000f00 */
[----:B------:R-:W-:Y:S05]  /*0e30*/  CALL.REL.NOINC `($__internal_84_$__cuda_sm20_sqrt_rn_f32_slowpath) ;  /* 0x00000024000c7944 */ /* 0x000fea0003c00000 */
[----:B------:R-:W-:Y:S05]  /*0e40*/  BRA `(.L_x_3760) ;  /* 0x0000000000107947 */ /* 0x000fea0003800000 */
.L_x_3759:
[C---:B-1----:R-:W-:Y:S01]  /*0e50*/  FMUL.FTZ R34, R28.reuse, R3 ;  /* 0x000000031c227220 */ /* 0x042fe20000410000 */
[----:B------:R-:W-:-:S03]  /*0e60*/  FMUL.FTZ R28, R28, 0.5 ;  /* 0x3f0000001c1c7820 */ /* 0x000fc60000410000 */
[----:B------:R-:W-:-:S04]  /*0e70*/  FFMA R3, -R34, R34, R3 ;  /* 0x0000002222037223 */ /* 0x000fc80000000103 */
[----:B------:R-:W-:-:S07]  /*0e80*/  FFMA R34, R3, R28, R34 ;  /* 0x0000001c03227223 */ /* 0x000fce0000000022 */
.L_x_3760:
[----:B------:R-:W-:Y:S05]  /*0e90*/  BSYNC.RECONVERGENT B0 ;  /* 0x0000000000007941 */ /* 0x000fea0003800200 */
.L_x_3758:
        /* <DEDUP_REMOVED lines=12> */
[----:B------:R-:W-:Y:S05]  /*0f60*/  CALL.REL.NOINC `($__internal_85_$__cuda_sm3x_div_rn_noftz_f32_slowpath) ;  /* 0x0000002400147944 */ /* 0x000fea0003c00000 */
[----:B------:R-:W-:-:S07]  /*0f70*/  MOV R37, R3 ;  /* 0x0000000300257202 */ /* 0x000fce0000000f00 */
.L_x_3762:
[----:B------:R-:W-:Y:S05]  /*0f80*/  BSYNC.RECONVERGENT B2 ;  /* 0x0000000000027941 */ /* 0x000fea0003800200 */
.L_x_3761:
        /* <DEDUP_REMOVED lines=23> */
.L_x_3764:
[----:B------:R-:W-:Y:S05]  /*1100*/  BSYNC.RECONVERGENT B2 ;  /* 0x0000000000027941 */ /* 0x000fea0003800200 */
.L_x_3763:
        /* <DEDUP_REMOVED lines=15> */
.L_x_3766:
[----:B------:R-:W-:Y:S05]  /*1200*/  BSYNC.RECONVERGENT B2 ;  /* 0x0000000000027941 */ /* 0x000fea0003800200 */
.L_x_3765:
        /* <DEDUP_REMOVED lines=8> */
.L_x_3768:
[C---:B-1----:R-:W-:Y:S01]  /*1290*/  FMUL.FTZ R34, R28.reuse, R3 ;  /* 0x000000031c227220 */ /* 0x042fe20000410000 */
[----:B------:R-:W-:-:S03]  /*12a0*/  FMUL.FTZ R21, R28, 0.5 ;  /* 0x3f0000001c157820 */ /* 0x000fc60000410000 */
[----:B------:R-:W-:-:S04]  /*12b0*/  FFMA R3, -R34, R34, R3 ;  /* 0x0000002222037223 */ /* 0x000fc80000000103 */
[----:B------:R-:W-:-:S07]  /*12c0*/  FFMA R34, R3, R21, R34 ;  /* 0x0000001503227223 */ /* 0x000fce0000000022 */
.L_x_3769:
[----:B------:R-:W-:Y:S05]  /*12d0*/  BSYNC.RECONVERGENT B0 ;  /* 0x0000000000007941 */ /* 0x000fea0003800200 */
.L_x_3767:
        /* <DEDUP_REMOVED lines=14> */
.L_x_3771:
[----:B------:R-:W-:Y:S05]  /*13c0*/  BSYNC.RECONVERGENT B2 ;  /* 0x0000000000027941 */ /* 0x000fea0003800200 */
.L_x_3770:
        /* <DEDUP_REMOVED lines=23> */
.L_x_3773:
[----:B------:R-:W-:Y:S05]  /*1540*/  BSYNC.RECONVERGENT B2 ;  /* 0x0000000000027941 */ /* 0x000fea0003800200 */
.L_x_3772:
        /* <DEDUP_REMOVED lines=15> */
.L_x_3775:
[----:B------:R-:W-:Y:S05]  /*1640*/  BSYNC.RECONVERGENT B2 ;  /* 0x0000000000027941 */ /* 0x000fea0003800200 */
.L_x_3774:
[----:B------:R-:W-:Y:S01]  /*1650*/  IADD3 R19, PT, PT, R3, -0xd000000, RZ ;  /* 0xf300000003137810 */ /* 0x000fe20007ffe0ff */
[----:B------:R0:W1:Y:S01]  /*1660*/  MUFU.RSQ R16, R3 ;  /* 0x0000000300107308 */ /* 0x0000620000001400 */
[----:B------:R-:W-:Y:S02]  /*1670*/  BSSY.RECONVERGENT B0, `(.L_x_3776) ;  /* 0x000000a000007945 */ /* 0x000fe40003800200 */
[----:B------:R-:W-:-:S13]  /*1680*/  ISETP.GT.U32.AND P0, PT, R19, 0x727fffff, PT ;  /* 0x727fffff1300780c */ /* 0x000fda0003f04070 */
[----:B0-----:R-:W-:Y:S05]  /*1690*/  @!P0 BRA `(.L_x_3777) ;  /* 0x00000000000c8947 */ /* 0x001fea0003800000 */
[----:B------:R-:W-:-:S07]  /*16a0*/  MOV R28, 0x16c0 ;  /* 0x000016c0001c7802 */ /* 0x000fce0000000f00 */
[----:B-1----:R-:W-:Y:S05]  /*16b0*/  CALL.REL.NOINC `($__internal_84_$__cuda_sm20_sqrt_rn_f32_slowpath) ;  /* 0x0000001800ec7944 */ /* 0x002fea0003c00000 */
[----:B------:R-:W-:Y:S05]  /*16c0*/  BRA `(.L_x_3778) ;  /* 0x0000000000107947 */ /* 0x000fea0003800000 */
.L_x_3777:
[C---:B-1----:R-:W-:Y:S01]  /*16d0*/  FMUL.FTZ R34, R16.reuse, R3 ;  /* 0x0000000310227220 */ /* 0x042fe20000410000 */
[----:B------:R-:W-:-:S03]  /*16e0*/  FMUL.FTZ R16, R16, 0.5 ;  /* 0x3f00000010107820 */ /* 0x000fc60000410000 */
[----:B------:R-:W-:-:S04]  /*16f0*/  FFMA R3, -R34, R34, R3 ;  /* 0x0000002222037223 */ /* 0x000fc80000000103 */
[----:B------:R-:W-:-:S07]  /*1700*/  FFMA R34, R3, R16, R34 ;  /* 0x0000001003227223 */ /* 0x000fce0000000022 */
.L_x_3778:
[----:B------:R-:W-:Y:S05]  /*1710*/  BSYNC.RECONVERGENT B0 ;  /* 0x0000000000007941 */ /* 0x000fea0003800200 */
.L_x_3776:
        /* <DEDUP_REMOVED lines=13> */
.L_x_3780:
[----:B------:R-:W-:Y:S05]  /*17f0*/  BSYNC.RECONVERGENT B2 ;  /* 0x0000000000027941 */ /* 0x000fea0003800200 */
.L_x_3779:
[-C--:B------:R-:W-:Y:S01]  /*1800*/  ISETP.GE.AND P0, PT, R11, R6.reuse, PT ;  /* 0x000000060b00720c */ /* 0x080fe20003f06270 */
[----:B------:R-:W-:Y:S01]  /*1810*/  @!P2 IMAD.WIDE R28, R9, 0x4, R22 ;  /* 0x00000004091ca825 */ /* 0x000fe200078e0216 */
[----:B------:R-:W-:-:S03]  /*1820*/  ISETP.GE.AND P1, PT, R13, R6, PT ;  /* 0x000000060d00720c */ /* 0x000fc60003f26270 */
[----:B------:R-:W-:Y:S01]  /*1830*/  FFMA R3, R10, UR9, R3 ;  /* 0x000000090a037c23 */ /* 0x000fe20008000003 */
[----:B------:R-:W-:Y:S01]  /*1840*/  ISETP.GE.AND P3, PT, R15, R6, PT ;  /* 0x000000060f00720c */ /* 0x000fe20003f66270 */
[----:B------:R-:W-:Y:S01]  /*1850*/  @!P2 IMAD.WIDE R20, R9, 0x4, R24 ;  /* 0x000000040914a825 */ /* 0x000fe200078e0218 */
[----:B------:R-:W-:Y:S03]  /*1860*/  @!P2 STG.E desc[UR14][R28.64], R32 ;  /* 0x000000201c00a986 */ /* 0x000fe6000c10190e */
[----:B------:R-:W-:Y:S01]  /*1870*/  FFMA R3, -R3, UR10, R10 ;  /* 0x0000000a03037c23 */ /* 0x000fe2000800010a */
[----:B------:R-:W-:Y:S01]  /*1880*/  ULEA UR4, UR5, UR4, 0x2 ;  /* 0x0000000405047291 */ /* 0x000fe2000f8e10ff */
[----:B------:R-:W-:Y:S01]  /*1890*/  @!P2 IMAD.WIDE R40, R9, 0x4, R26 ;  /* 0x000000040928a825 */ /* 0x000fe200078e021a */
[----:B------:R0:W-:Y:S03]  /*18a0*/  @!P2 STG.E desc[UR14][R20.64], R0 ;  /* 0x000000001400a986 */ /* 0x0001e6000c10190e */
[C---:B------:R-:W-:Y:S01]  /*18b0*/  @!P0 IMAD.WIDE R38, R11.reuse, 0x4, R22 ;  /* 0x000000040b268825 */ /* 0x040fe200078e0216 */
[----:B------:R-:W-:Y:S03]  /*18c0*/  @!P2 STG.E desc[UR14][R40.64], R2 ;  /* 0x000000022800a986 */ /* 0x000fe6000c10190e */
[C---:B------:R-:W-:Y:S01]  /*18d0*/  @!P0 IMAD.WIDE R36, R11.reuse, 0x4, R24 ;  /* 0x000000040b248825 */ /* 0x040fe200078e0218 */
[----:B------:R-:W-:Y:S03]  /*18e0*/  @!P0 STG.E desc[UR14][R38.64], R35 ;  /* 0x0000002326008986 */ /* 0x000fe6000c10190e */
[----:B------:R-:W-:Y:S01]  /*18f0*/  @!P0 IMAD.WIDE R42, R11, 0x4, R26 ;  /* 0x000000040b2a8825 */ /* 0x000fe200078e021a */
[----:B------:R-:W-:Y:S03]  /*1900*/  @!P0 STG.E desc[UR14][R36.64], R30 ;  /* 0x0000001e24008986 */ /* 0x000fe6000c10190e */
[----:B------:R-:W-:Y:S01]  /*1910*/  @!P1 IMAD.WIDE R10, R13, 0x4, R22 ;  /* 0x000000040d0a9825 */ /* 0x000fe200078e0216 */
[----:B------:R-:W-:Y:S01]  /*1920*/  @!P0 STG.E desc[UR14][R42.64], R33 ;  /* 0x000000212a008986 */ /* 0x000fe2000c10190e */
[----:B------:R-:W-:-:S02]  /*1930*/  ISETP.LE.AND P0, PT, R6, UR4, PT ;  /* 0x0000000406007c0c */ /* 0x000fc4000bf03270 */
[C---:B0-----:R-:W-:Y:S01]  /*1940*/  @!P1 IMAD.WIDE R20, R13.reuse, 0x4, R24 ;  /* 0x000000040d149825 */ /* 0x041fe200078e0218 */
        /* <DEDUP_REMOVED lines=8> */
[----:B------:R1:W-:Y:S04]  /*19d0*/  @!P3 STG.E desc[UR14][R8.64], R12 ;  /* 0x0000000c0800b986 */ /* 0x0003e8000c10190e */
[----:B------:R1:W-:Y:S01]  /*19e0*/  @!P3 STG.E desc[UR14][R14.64], R17 ;  /* 0x000000110e00b986 */ /* 0x0003e2000c10190e */
[----:B------:R-:W-:Y:S05]  /*19f0*/  @!P0 BRA `(.L_x_3781) ;  /* 0xffffffe800288947 */ /* 0x000fea000383ffff */
[----:B------:R-:W-:Y:S05]  /*1a00*/  EXIT ;  /* 0x000000000000794d */ /* 0x000fea0003800000 */
.L_x_3744:
[----:B------:R-:W2:Y:S01]  /*1a10*/  S2R R0, SR_TID.X ;  /* 0x0000000000007919 */ /* 0x000ea20000002100 */
[----:B------:R-:W3:Y:S01]  /*1a20*/  LDCU UR10, c[0x0][0xefc] ;  /* 0x0001df80ff0a77ac */ /* 0x000ee20008000800 */
[----:B------:R-:W4:Y:S01]  /*1a30*/  LDCU UR11, c[0x0][0xf00] ;  /* 0x0001e000ff0b77ac */ /* 0x000f220008000800 */
[----:B------:R-:W0:Y:S01]  /*1a40*/  LDCU UR8, c[0x0][0xf08] ;  /* 0x0001e100ff0877ac */ /* 0x000e220008000800 */
[----:B------:R-:W-:-:S05]  /*1a50*/  UMOV UR4, URZ ;  /* 0x000000ff00047c82 */ /* 0x000fca0008000000 */
.L_x_3826:
[----:B-12---:R-:W-:Y:S02]  /*1a60*/  IADD3 R21, PT, PT, R0, UR4, RZ ;  /* 0x0000000400157c10 */ /* 0x006fe4000fffe0ff */
[----:B0-----:R-:W-:Y:S01]  /*1a70*/  CS2R R30, SRZ ;  /* 0x00000000001e7805 */ /* 0x001fe2000001ff00 */
[----:B------:R-:W-:Y:S01]  /*1a80*/  HFMA2 R14, -RZ, RZ, 0, 0 ;  /* 0x00000000ff0e7431 */ /* 0x000fe200000001ff */
[C---:B------:R-:W-:Y:S02]  /*1a90*/  ISETP.GE.AND P3, PT, R21.reuse, R6, PT ;  /* 0x000000061500720c */ /* 0x040fe40003f66270 */
[----:B0-----:R-:W-:-:S04]  /*1aa0*/  IADD3 R19, PT, PT, R21, UR5, RZ ;  /* 0x0000000515137c10 */ /* 0x001fc8000fffe0ff */
[C---:B------:R-:W-:Y:S02]  /*1ab0*/  ISETP.GE.AND P2, PT, R19.reuse, R6, PT ;  /* 0x000000061300720c */ /* 0x040fe40003f46270 */
[----:B------:R-:W-:-:S04]  /*1ac0*/  IADD3 R17, PT, PT, R19, UR5, RZ ;  /* 0x0000000513117c10 */ /* 0x000fc8000fffe0ff */
[----:B------:R-:W-:Y:S01]  /*1ad0*/  IADD3 R15, PT, PT, R17, UR5, RZ ;  /* 0x00000005110f7c10 */ /* 0x000fe2000fffe0ff */
[----:B---3--:R-:W-:Y:S01]  /*1ae0*/  @!P3 IMAD.WIDE R8, R21, 0x4, R22 ;  /* 0x000000041508b825 */ /* 0x008fe200078e0216 */
[----:B------:R-:W-:Y:S02]  /*1af0*/  @!P3 IADD3 R12, P0, PT, R4, R21, RZ ;  /* 0x00000015040cb210 */ /* 0x000fe40007f1e0ff */
[-C--:B------:R-:W-:Y:S01]  /*1b00*/  ISETP.GE.AND P1, PT, R17, R6.reuse, PT ;  /* 0x000000061100720c */ /* 0x080fe20003f26270 */
[C---:B------:R-:W-:Y:S01]  /*1b10*/  @!P3 IMAD.WIDE R10, R21.reuse, 0x4, R24 ;  /* 0x00000004150ab825 */ /* 0x040fe200078e0218 */
[----:B------:R-:W-:Y:S01]  /*1b20*/  @!P3 LEA.HI.X.SX32 R13, R21, R5, 0x1, P0 ;  /* 0x00000005150db211 */ /* 0x000fe200000f0eff */
[----:B-1----:R0:W2:Y:S01]  /*1b30*/  @!P3 LDG.E R30, desc[UR14][R8.64] ;  /* 0x0000000e081eb981 */ /* 0x0020a2000c1e1900 */
[----:B------:R-:W-:Y:S02]  /*1b40*/  ISETP.GE.AND P0, PT, R15, R6, PT ;  /* 0x000000060f00720c */ /* 0x000fe40003f06270 */
[----:B------:R-:W-:Y:S01]  /*1b50*/  @!P3 LEA R28, P4, R12, UR6, 0x1 ;  /* 0x000000060c1cbc11 */ /* 0x000fe2000f8808ff */
[----:B------:R1:W5:Y:S01]  /*1b60*/  @!P3 LDG.E R14, desc[UR14][R10.64] ;  /* 0x0000000e0a0eb981 */ /* 0x000362000c1e1900 */
[----:B------:R-:W-:Y:S01]  /*1b70*/  @!P2 IADD3 R7, P5, PT, R4, R19, RZ ;  /* 0x000000130407a210 */ /* 0x000fe20007fbe0ff */
[----:B------:R-:W-:Y:S01]  /*1b80*/  @!P2 IMAD.WIDE R2, R19, 0x4, R22 ;  /* 0x000000041302a825 */ /* 0x000fe200078e0216 */
[----:B------:R-:W-:-:S03]  /*1b90*/  @!P3 LEA.HI.X R29, R12, UR7, R13, 0x1, P4 ;  /* 0x000000070c1dbc11 */ /* 0x000fc6000a0f0c0d */
[----:B------:R-:W-:Y:S01]  /*1ba0*/  HFMA2 R18, -RZ, RZ, 0, 0 ;  /* 0x00000000ff127431 */ /* 0x000fe200000001ff */
[----:B------:R-:W-:Y:S02]  /*1bb0*/  @!P2 LEA R12, P4, R7, UR6, 0x1 ;  /* 0x00000006070cac11 */ /* 0x000fe4000f8808ff */
[----:B------:R-:W-:Y:S01]  /*1bc0*/  MOV R20, RZ ;  /* 0x000000ff00147202 */ /* 0x000fe20000000f00 */
[----:B------:R3:W4:Y:S01]  /*1bd0*/  @!P3 LDG.E.U16 R37, desc[UR14][R28.64] ;  /* 0x0000000e1c25b981 */ /* 0x000722000c1e1500 */
[----:B0-----:R-:W-:Y:S02]  /*1be0*/  @!P2 LEA.HI.X.SX32 R8, R19, R5, 0x1, P5 ;  /* 0x000000051308a211 */ /* 0x001fe400028f0eff */
[----:B------:R-:W-:Y:S02]  /*1bf0*/  CS2R R40, SRZ ;  /* 0x0000000000287805 */ /* 0x000fe4000001ff00 */
[C---:B------:R-:W-:Y:S01]  /*1c00*/  @!P1 IADD3 R9, P5, PT, R4.reuse, R17, RZ ;  /* 0x0000001104099210 */ /* 0x040fe20007fbe0ff */
[----:B------:R-:W-:Y:S01]  /*1c10*/  @!P1 IMAD.WIDE R32, R17, 0x4, R22 ;  /* 0x0000000411209825 */ /* 0x000fe200078e0216 */
[----:B------:R-:W-:Y:S01]  /*1c20*/  @!P2 LEA.HI.X R13, R7, UR7, R8, 0x1, P4 ;  /* 0x00000007070dac11 */ /* 0x000fe2000a0f0c08 */
[----:B------:R0:W5:Y:S01]  /*1c30*/  @!P2 LDG.E R20, desc[UR14][R2.64] ;  /* 0x0000000e0214a981 */ /* 0x000162000c1e1900 */
[----:B------:R-:W-:-:S02]  /*1c40*/  @!P0 IADD3 R7, P4, PT, R4, R15, RZ ;  /* 0x0000000f04078210 */ /* 0x000fc40007f9e0ff */
[-C--:B------:R-:W-:Y:S01]  /*1c50*/  @!P1 LEA.HI.X.SX32 R34, R17, R5.reuse, 0x1, P5 ;  /* 0x0000000511229211 */ /* 0x080fe200028f0eff */
[----:B------:R-:W5:Y:S01]  /*1c60*/  @!P2 LDG.E.U16 R39, desc[UR14][R12.64] ;  /* 0x0000000e0c27a981 */ /* 0x000f62000c1e1500 */
[----:B-1----:R-:W-:Y:S02]  /*1c70*/  @!P1 LEA R10, P5, R9, UR6, 0x1 ;  /* 0x00000006090a9c11 */ /* 0x002fe4000f8a08ff */
[----:B------:R-:W-:Y:S01]  /*1c80*/  @!P0 LEA.HI.X.SX32 R16, R15, R5, 0x1, P4 ;  /* 0x000000050f108211 */ /* 0x000fe200020f0eff */
[----:B---3--:R-:W-:Y:S01]  /*1c90*/  @!P2 IMAD.WIDE R28, R19, 0x4, R24 ;  /* 0x00000004131ca825 */ /* 0x008fe200078e0218 */
[----:B------:R-:W-:Y:S01]  /*1ca0*/  @!P0 LEA R8, P4, R7, UR6, 0x1 ;  /* 0x0000000607088c11 */ /* 0x000fe2000f8808ff */
[----:B------:R1:W3:Y:S01]  /*1cb0*/  @!P1 LDG.E R18, desc[UR14][R32.64] ;  /* 0x0000000e20129981 */ /* 0x0002e2000c1e1900 */
[----:B------:R-:W-:Y:S02]  /*1cc0*/  @!P1 LEA.HI.X R11, R9, UR7, R34, 0x1, P5 ;  /* 0x00000007090b9c11 */ /* 0x000fe4000a8f0c22 */
[----:B------:R-:W-:Y:S01]  /*1cd0*/  @!P0 LEA.HI.X R9, R7, UR7, R16, 0x1, P4 ;  /* 0x0000000707098c11 */ /* 0x000fe2000a0f0c10 */
[----:B0-----:R-:W-:Y:S01]  /*1ce0*/  @!P0 IMAD.WIDE R2, R15, 0x4, R22 ;  /* 0x000000040f028825 */ /* 0x001fe200078e0216 */
[----:B------:R-:W-:Y:S01]  /*1cf0*/  MOV R16, RZ ;  /* 0x000000ff00107202 */ /* 0x000fe20000000f00 */
[----:B------:R-:W3:Y:S04]  /*1d00*/  @!P1 LDG.E.U16 R36, desc[UR14][R10.64] ;  /* 0x0000000e0a249981 */ /* 0x000ee8000c1e1500 */
[----:B------:R-:W3:Y:S04]  /*1d10*/  @!P0 LDG.E.U16 R38, desc[UR14][R8.64] ;  /* 0x0000000e08268981 */ /* 0x000ee8000c1e1500 */
[----:B------:R0:W3:Y:S01]  /*1d20*/  @!P2 LDG.E R40, desc[UR14][R28.64] ;  /* 0x0000000e1c28a981 */ /* 0x0000e2000c1e1900 */
[----:B------:R-:W-:-:S03]  /*1d30*/  HFMA2 R7, -RZ, RZ, 0, 0 ;  /* 0x00000000ff077431 */ /* 0x000fc600000001ff */
[----:B------:R0:W3:Y:S01]  /*1d40*/  @!P0 LDG.E R16, desc[UR14][R2.64] ;  /* 0x0000000e02108981 */ /* 0x0000e2000c1e1900 */
[--C-:B------:R-:W-:Y:S01]  /*1d50*/  @!P0 IMAD.WIDE R34, R15, 0x4, R24.reuse ;  /* 0x000000040f228825 */ /* 0x100fe200078e0218 */
[----:B------:R-:W-:Y:S02]  /*1d60*/  MOV R44, RZ ;  /* 0x000000ff002c7202 */ /* 0x000fe40000000f00 */
[----:B------:R-:W-:Y:S01]  /*1d70*/  CS2R R42, SRZ ;  /* 0x00000000002a7805 */ /* 0x000fe2000001ff00 */
[----:B-1----:R-:W-:Y:S01]  /*1d80*/  @!P1 IMAD.WIDE R32, R17, 0x4, R24 ;  /* 0x0000000411209825 */ /* 0x002fe200078e0218 */
[----:B0-----:R-:W0:Y:S01]  /*1d90*/  LDC R29, c[0x0][0xeec] ;  /* 0x0003bb00ff1d7b82 */ /* 0x001e220000000800 */
[----:B------:R-:W3:Y:S02]  /*1da0*/  @!P0 LDG.E R7, desc[UR14][R34.64] ;  /* 0x0000000e22078981 */ /* 0x000ee4000c1e1900 */
[--C-:B------:R-:W-:Y:S02]  /*1db0*/  @!P2 IMAD.WIDE R8, R19, 0x4, R26.reuse ;  /* 0x000000041308a825 */ /* 0x100fe400078e021a */
[----:B------:R1:W3:Y:S02]  /*1dc0*/  @!P1 LDG.E R31, desc[UR14][R32.64] ;  /* 0x0000000e201f9981 */ /* 0x0002e4000c1e1900 */
[--C-:B------:R-:W-:Y:S01]  /*1dd0*/  @!P3 IMAD.WIDE R2, R21, 0x4, R26.reuse ;  /* 0x000000041502b825 */ /* 0x100fe200078e021a */
[----:B------:R-:W0:Y:S01]  /*1de0*/  LDC R28, c[0x0][0xef0] ;  /* 0x0003bc00ff1c7b82 */ /* 0x000e220000000800 */
[----:B------:R-:W3:Y:S02]  /*1df0*/  @!P2 LDG.E R43, desc[UR14][R8.64] ;  /* 0x0000000e082ba981 */ /* 0x000ee4000c1e1900 */
[----:B------:R-:W-:-:S02]  /*1e00*/  @!P1 IMAD.WIDE R10, R17, 0x4, R26 ;  /* 0x00000004110a9825 */ /* 0x000fc400078e021a */
[----:B------:R2:W3:Y:S02]  /*1e10*/  @!P3 LDG.E R44, desc[UR14][R2.64] ;  /* 0x0000000e022cb981 */ /* 0x0004e4000c1e1900 */
[----:B------:R-:W-:Y:S02]  /*1e20*/  @!P0 IMAD.WIDE R12, R15, 0x4, R26 ;  /* 0x000000040f0c8825 */ /* 0x000fe400078e021a */
[----:B------:R-:W3:Y:S04]  /*1e30*/  @!P1 LDG.E R42, desc[UR14][R10.64] ;  /* 0x0000000e0a2a9981 */ /* 0x000ee8000c1e1900 */
[----:B------:R5:W3:Y:S01]  /*1e40*/  @!P0 LDG.E R41, desc[UR14][R12.64] ;  /* 0x0000000e0c298981 */ /* 0x000ae2000c1e1900 */
[----:B-1----:R-:W-:Y:S01]  /*1e50*/  HFMA2 R33, -RZ, RZ, 0, 0 ;  /* 0x00000000ff217431 */ /* 0x002fe200000001ff */
[----:B------:R-:W-:Y:S01]  /*1e60*/  MOV R35, RZ ;  /* 0x000000ff00237202 */ /* 0x000fe20000000f00 */
[----:B0-----:R-:W-:Y:S01]  /*1e70*/  FADD R32, -R29, 1 ;  /* 0x3f8000001d207421 */ /* 0x001fe20000000100 */
[----:B------:R-:W-:Y:S01]  /*1e80*/  FADD R34, -R28, 1 ;  /* 0x3f8000001c227421 */ /* 0x000fe20000000100 */
[----:B------:R-:W-:Y:S01]  /*1e90*/  BSSY.RECONVERGENT B2, `(.L_x_3782) ;  /* 0x0000064000027945 */ /* 0x000fe20003800200 */
[----:B----4-:R-:W-:Y:S01]  /*1ea0*/  @!P3 SHF.L.U32 R33, R37, 0x10, RZ ;  /* 0x000000102521b819 */ /* 0x010fe200000006ff */
[----:B------:R-:W-:-:S04]  /*1eb0*/  HFMA2 R37, -RZ, RZ, 0, 0 ;  /* 0x00000000ff257431 */ /* 0x000fc800000001ff */
[----:B--2---:R-:W-:Y:S01]  /*1ec0*/  FFMA R2, R30, UR8, R33 ;  /* 0x000000081e027c23 */ /* 0x004fe20008000021 */
[----:B-----5:R-:W-:-:S03]  /*1ed0*/  @!P2 SHF.L.U32 R35, R39, 0x10, RZ ;  /* 0x000000102723a819 */ /* 0x020fc600000006ff */
[----:B------:R-:W-:Y:S01]  /*1ee0*/  FMUL R9, R32, R2 ;  /* 0x0000000220097220 */ /* 0x000fe20000400000 */
[----:B------:R-:W-:Y:S01]  /*1ef0*/  MOV R33, RZ ;  /* 0x000000ff00217202 */ /* 0x000fe20000000f00 */
[----:B------:R-:W-:-:S04]  /*1f00*/  FFMA R3, R20, UR8, R35 ;  /* 0x0000000814037c23 */ /* 0x000fc80008000023 */
[----:B------:R-:W-:Y:S01]  /*1f10*/  FMUL R13, R32, R3 ;  /* 0x00000003200d7220 */ /* 0x000fe20000400000 */
[----:B---3--:R-:W-:Y:S02]  /*1f20*/  @!P1 SHF.L.U32 R37, R36, 0x10, RZ ;  /* 0x0000001024259819 */ /* 0x008fe400000006ff */
        /* <DEDUP_REMOVED lines=25> */
[----:B------:R-:W-:Y:S01]  /*20c0*/  IMAD.WIDE R32, R21, 0x4, R22 ;  /* 0x0000000415207825 */ /* 0x000fe200078e0216 */
        /* <DEDUP_REMOVED lines=13> */
.L_x_3785:
[----:B------:R-:W-:Y:S05]  /*21a0*/  BSYNC.RECONVERGENT B3 ;  /* 0x0000000000037941 */ /* 0x000fea0003800200 */
.L_x_3784:
        /* <DEDUP_REMOVED lines=8> */
.L_x_3787:
[C---:B-1----:R-:W-:Y:S01]  /*2230*/  FMUL.FTZ R34, R2.reuse, R3 ;  /* 0x0000000302227220 */ /* 0x042fe20000410000 */
[----:B------:R-:W-:-:S03]  /*2240*/  FMUL.FTZ R2, R2, 0.5 ;  /* 0x3f00000002027820 */ /* 0x000fc60000410000 */
[----:B------:R-:W-:-:S04]  /*2250*/  FFMA R3, -R34, R34, R3 ;  /* 0x0000002222037223 */ /* 0x000fc80000000103 */
[----:B------:R-:W-:-:S07]  /*2260*/  FFMA R34, R3, R2, R34 ;  /* 0x0000000203227223 */ /* 0x000fce0000000022 */
.L_x_3788:
[----:B------:R-:W-:Y:S05]  /*2270*/  BSYNC.RECONVERGENT B0 ;  /* 0x0000000000007941 */ /* 0x000fea0003800200 */
.L_x_3786:
        /* <DEDUP_REMOVED lines=17> */
.L_x_3790:
[----:B------:R-:W-:Y:S05]  /*2390*/  BSYNC.RECONVERGENT B3 ;  /* 0x0000000000037941 */ /* 0x000fea0003800200 */
.L_x_3789:
        /* <DEDUP_REMOVED lines=12> */
.L_x_3792:
[----:B------:R-:W-:Y:S05]  /*2460*/  BSYNC.RECONVERGENT B3 ;  /* 0x0000000000037941 */ /* 0x000fea0003800200 */
.L_x_3791:
[----:B------:R-:W-:Y:S01]  /*2470*/  FFMA R31, -R3, UR11, R30 ;  /* 0x0000000b031f7c23 */ /* 0x000fe2000800011e */
[----:B------:R-:W-:-:S04]  /*2480*/  IMAD.WIDE R2, R21, 0x4, R24 ;  /* 0x0000000415027825 */ /* 0x000fc800078e0218 */
[----:B------:R-:W-:Y:S01]  /*2490*/  IMAD.WIDE R28, R21, 0x4, R26 ;  /* 0x00000004151c7825 */ /* 0x000fe200078e021a */
[----:B------:R0:W-:Y:S04]  /*24a0*/  STG.E desc[UR14][R32.64], R31 ;  /* 0x0000001f20007986 */ /* 0x0001e8000c10190e */
[----:B------:R0:W-:Y:S04]  /*24b0*/  STG.E desc[UR14][R2.64], R14 ;  /* 0x0000000e02007986 */ /* 0x0001e8000c10190e */
[----:B------:R0:W-:Y:S02]  /*24c0*/  STG.E desc[UR14][R28.64], R13 ;  /* 0x0000000d1c007986 */ /* 0x0001e4000c10190e */
.L_x_3783:
[----:B------:R-:W-:Y:S05]  /*24d0*/  BSYNC.RECONVERGENT B2 ;  /* 0x0000000000027941 */ /* 0x000fea0003800200 */
.L_x_3782:
[----:B------:R-:W-:Y:S01]  /*24e0*/  ISETP.GE.AND P0, PT, R19, R6, PT ;  /* 0x000000061300720c */ /* 0x000fe20003f06270 */
[----:B------:R-:W-:-:S12]  /*24f0*/  BSSY.RECONVERGENT B2, `(.L_x_3793) ;  /* 0x0000045000027945 */ /* 0x000fd80003800200 */
[----:B------:R-:W-:Y:S05]  /*2500*/  @P0 BRA `(.L_x_3794) ;  /* 0x00000004000c0947 */ /* 0x000fea0003800000 */
[----:B0-----:R-:W0:Y:S01]  /*2510*/  LDC R28, c[0x0][0xef8] ;  /* 0x0003be00ff1c7b82 */ /* 0x001e220000000800 */
        /* <DEDUP_REMOVED lines=15> */
.L_x_3796:
[----:B------:R-:W-:Y:S05]  /*2610*/  BSYNC.RECONVERGENT B3 ;  /* 0x0000000000037941 */ /* 0x000fea0003800200 */
.L_x_3795:
        /* <DEDUP_REMOVED lines=8> */
.L_x_3798:
[C---:B-1----:R-:W-:Y:S01]  /*26a0*/  FMUL.FTZ R34, R2.reuse, R3 ;  /* 0x0000000302227220 */ /* 0x042fe20000410000 */
[----:B------:R-:W-:-:S03]  /*26b0*/  FMUL.FTZ R2, R2, 0.5 ;  /* 0x3f00000002027820 */ /* 0x000fc60000410000 */
[----:B------:R-:W-:-:S04]  /*26c0*/  FFMA R3, -R34, R34, R3 ;  /* 0x0000002222037223 */ /* 0x000fc80000000103 */
[----:B------:R-:W-:-:S07]  /*26d0*/  FFMA R34, R3, R2, R34 ;  /* 0x0000000203227223 */ /* 0x000fce0000000022 */
.L_x_3799:
[----:B------:R-:W-:Y:S05]  /*26e0*/  BSYNC.RECONVERGENT B0 ;  /* 0x0000000000007941 */ /* 0x000fea0003800200 */
.L_x_3797:
        /* <DEDUP_REMOVED lines=17> */
.L_x_3801:
[----:B------:R-:W-:Y:S05]  /*2800*/  BSYNC.RECONVERGENT B3 ;  /* 0x0000000000037941 */ /* 0x000fea0003800200 */
.L_x_3800:
        /* <DEDUP_REMOVED lines=12> */
.L_x_3803:
[----:B------:R-:W-:Y:S05]  /*28d0*/  BSYNC.RECONVERGENT B3 ;  /* 0x0000000000037941 */ /* 0x000fea0003800200 */
.L_x_3802:
[----:B------:R-:W-:Y:S01]  /*28e0*/  FFMA R13, -R3, UR11, R20 ;  /* 0x0000000b030d7c23 */ /* 0x000fe20008000114 */
[----:B------:R-:W-:-:S04]  /*28f0*/  IMAD.WIDE R2, R19, 0x4, R24 ;  /* 0x0000000413027825 */ /* 0x000fc800078e0218 */
[----:B------:R-:W-:Y:S01]  /*2900*/  IMAD.WIDE R20, R19, 0x4, R26 ;  /* 0x0000000413147825 */ /* 0x000fe200078e021a */
[----:B------:R1:W-:Y:S04]  /*2910*/  STG.E desc[UR14][R30.64], R13 ;  /* 0x0000000d1e007986 */ /* 0x0003e8000c10190e */
[----:B------:R1:W-:Y:S04]  /*2920*/  STG.E desc[UR14][R2.64], R12 ;  /* 0x0000000c02007986 */ /* 0x0003e8000c10190e */
[----:B------:R1:W-:Y:S02]  /*2930*/  STG.E desc[UR14][R20.64], R11 ;  /* 0x0000000b14007986 */ /* 0x0003e4000c10190e */
.L_x_3794:
[----:B------:R-:W-:Y:S05]  /*2940*/  BSYNC.RECONVERGENT B2 ;  /* 0x0000000000027941 */ /* 0x000fea0003800200 */
.L_x_3793:
[----:B------:R-:W-:Y:S01]  /*2950*/  ISETP.GE.AND P0, PT, R17, R6, PT ;  /* 0x000000061100720c */ /* 0x000fe20003f06270 */
[----:B------:R-:W-:-:S12]  /*2960*/  BSSY.RECONVERGENT B2, `(.L_x_3804) ;  /* 0x0000045000027945 */ /* 0x000fd80003800200 */
[----:B------:R-:W-:Y:S05]  /*2970*/  @P0 BRA `(.L_x_3805) ;  /* 0x00000004000c0947 */ /* 0x000fea0003800000 */
[----:B-1----:R-:W1:Y:S01]  /*2980*/  LDC R20, c[0x0][0xef8] ;  /* 0x0003be00ff147b82 */ /* 0x002e620000000800 */
[----:B------:R-:W-:Y:S01]  /*2990*/  BSSY.RECONVERGENT B3, `(.L_x_3806) ;  /* 0x000000f000037945 */ /* 0x000fe20003800200 */
[----:B0-----:R-:W-:Y:S01]  /*29a0*/  IMAD.WIDE R12, R17, 0x4, R22 ;  /* 0x00000004110c7825 */ /* 0x001fe200078e0216 */
        /* <DEDUP_REMOVED lines=13> */
.L_x_3807:
[----:B------:R-:W-:Y:S05]  /*2a80*/  BSYNC.RECONVERGENT B3 ;  /* 0x0000000000037941 */ /* 0x000fea0003800200 */
.L_x_3806:
        /* <DEDUP_REMOVED lines=8> */
.L_x_3809:
[C---:B-1----:R-:W-:Y:S01]  /*2b10*/  FMUL.FTZ R34, R2.reuse, R3 ;  /* 0x0000000302227220 */ /* 0x042fe20000410000 */
[----:B------:R-:W-:-:S03]  /*2b20*/  FMUL.FTZ R2, R2, 0.5 ;  /* 0x3f00000002027820 */ /* 0x000fc60000410000 */
[----:B------:R-:W-:-:S04]  /*2b30*/  FFMA R3, -R34, R34, R3 ;  /* 0x0000002222037223 */ /* 0x000fc80000000103 */
[----:B------:R-:W-:-:S07]  /*2b40*/  FFMA R34, R3, R2, R34 ;  /* 0x0000000203227223 */ /* 0x000fce0000000022 */
.L_x_3810:
[----:B------:R-:W-:Y:S05]  /*2b50*/  BSYNC.RECONVERGENT B0 ;  /* 0x0000000000007941 */ /* 0x000fea0003800200 */
.L_x_3808:
        /* <DEDUP_REMOVED lines=17> */
.L_x_3812:
[----:B------:R-:W-:Y:S05]  /*2c70*/  BSYNC.RECONVERGENT B3 ;  /* 0x0000000000037941 */ /* 0x000fea0003800200 */
.L_x_3811:
        /* <DEDUP_REMOVED lines=12> */
.L_x_3814:
[----:B------:R-:W-:Y:S05]  /*2d40*/  BSYNC.RECONVERGENT B3 ;  /* 0x0000000000037941 */ /* 0x000fea0003800200 */
.L_x_3813:
[----:B------:R-:W-:Y:S01]  /*2d50*/  FFMA R11, -R3, UR11, R18 ;  /* 0x0000000b030b7c23 */ /* 0x000fe20008000112 */
[----:B------:R-:W-:-:S04]  /*2d60*/  IMAD.WIDE R2, R17, 0x4, R24 ;  /* 0x0000000411027825 */ /* 0x000fc800078e0218 */
[----:B------:R-:W-:Y:S01]  /*2d70*/  IMAD.WIDE R18, R17, 0x4, R26 ;  /* 0x0000000411127825 */ /* 0x000fe200078e021a */
[----:B------:R2:W-:Y:S04]  /*2d80*/  STG.E desc[UR14][R12.64], R11 ;  /* 0x0000000b0c007986 */ /* 0x0005e8000c10190e */
[----:B------:R2:W-:Y:S04]  /*2d90*/  STG.E desc[UR14][R2.64], R10 ;  /* 0x0000000a02007986 */ /* 0x0005e8000c10190e */
[----:B------:R2:W-:Y:S02]  /*2da0*/  STG.E desc[UR14][R18.64], R9 ;  /* 0x0000000912007986 */ /* 0x0005e4000c10190e */
.L_x_3805:
[----:B------:R-:W-:Y:S05]  /*2db0*/  BSYNC.RECONVERGENT B2 ;  /* 0x0000000000027941 */ /* 0x000fea0003800200 */
.L_x_3804:
[----:B------:R-:W-:Y:S01]  /*2dc0*/  ISETP.GE.AND P0, PT, R15, R6, PT ;  /* 0x000000060f00720c */ /* 0x000fe20003f06270 */
[----:B------:R-:W-:-:S12]  /*2dd0*/  BSSY.RECONVERGENT B2, `(.L_x_3815) ;  /* 0x0000045000027945 */ /* 0x000fd80003800200 */
[----:B------:R-:W-:Y:S05]  /*2de0*/  @P0 BRA `(.L_x_3816) ;  /* 0x00000004000c0947 */ /* 0x000fea0003800000 */
[----:B0-----:R-:W0:Y:S01]  /*2df0*/  LDC R14, c[0x0][0xef8] ;  /* 0x0003be00ff0e7b82 */ /* 0x001e220000000800 */
[----:B------:R-:W-:Y:S01]  /*2e00*/  BSSY.RECONVERGENT B3, `(.L_x_3817) ;  /* 0x000000f000037945 */ /* 0x000fe20003800200 */
[----:B-12---:R-:W-:Y:S01]  /*2e10*/  IMAD.WIDE R10, R15, 0x4, R22 ;  /* 0x000000040f0a7825 */ /* 0x006fe200078e0216 */
        /* <DEDUP_REMOVED lines=13> */
.L_x_3818:
[----:B------:R-:W-:Y:S05]  /*2ef0*/  BSYNC.RECONVERGENT B3 ;  /* 0x0000000000037941 */ /* 0x000fea0003800200 */
.L_x_3817:
        /* <DEDUP_REMOVED lines=8> */
.L_x_3820:
[C---:B-1----:R-:W-:Y:S01]  /*2f80*/  FMUL.FTZ R34, R2.reuse, R3 ;  /* 0x0000000302227220 */ /* 0x042fe20000410000 */
[----:B------:R-:W-:-:S03]  /*2f90*/  FMUL.FTZ R2, R2, 0.5 ;  /* 0x3f00000002027820 */ /* 0x000fc60000410000 */
[----:B------:R-:W-:-:S04]  /*2fa0*/  FFMA R3, -R34, R34, R3 ;  /* 0x0000002222037223 */ /* 0x000fc80000000103 */
[----:B------:R-:W-:-:S07]  /*2fb0*/  FFMA R34, R3, R2, R34 ;  /* 0x0000000203227223 */ /* 0x000fce0000000022 */
.L_x_3821:
[----:B------:R-:W-:Y:S05]  /*2fc0*/  BSYNC.RECONVERGENT B0 ;  /* 0x0000000000007941 */ /* 0x000fea0003800200 */
.L_x_3819:
        /* <DEDUP_REMOVED lines=17> */
.L_x_3823:
[----:B------:R-:W-:Y:S05]  /*30e0*/  BSYNC.RECONVERGENT B3 ;  /* 0x0000000000037941 */ /* 0x000fea0003800200 */
.L_x_3822:
        /* <DEDUP_REMOVED lines=12> */
.L_x_3825:
[----:B------:R-:W-:Y:S05]  /*31b0*/  BSYNC.RECONVERGENT B3 ;  /* 0x0000000000037941 */ /* 0x000fea0003800200 */
.L_x_3824:
[----:B------:R-:W-:Y:S01]  /*31c0*/  FFMA R9, -R3, UR11, R16 ;  /* 0x0000000b03097c23 */ /* 0x000fe20008000110 */
[----:B------:R-:W-:-:S04]  /*31d0*/  IMAD.WIDE R2, R15, 0x4, R24 ;  /* 0x000000040f027825 */ /* 0x000fc800078e0218 */
[----:B------:R-:W-:Y:S01]  /*31e0*/  IMAD.WIDE R12, R15, 0x4, R26 ;  /* 0x000000040f0c7825 */ /* 0x000fe200078e021a */
[----:B------:R3:W-:Y:S04]  /*31f0*/  STG.E desc[UR14][R10.64], R9 ;  /* 0x000000090a007986 */ /* 0x0007e8000c10190e */
[----:B------:R3:W-:Y:S04]  /*3200*/  STG.E desc[UR14][R2.64], R8 ;  /* 0x0000000802007986 */ /* 0x0007e8000c10190e */
[----:B------:R3:W-:Y:S02]  /*3210*/  STG.E desc[UR14][R12.64], R7 ;  /* 0x000000070c007986 */ /* 0x0007e4000c10190e */
.L_x_3816:
[----:B------:R-:W-:Y:S05]  /*3220*/  BSYNC.RECONVERGENT B2 ;  /* 0x0000000000027941 */ /* 0x000fea0003800200 */
.L_x_3815:
[----:B------:R-:W-:-:S06]  /*3230*/  ULEA UR4, UR5, UR4, 0x2 ;  /* 0x0000000405047291 */ /* 0x000fcc000f8e10ff */
[----:B------:R-:W-:-:S13]  /*3240*/  ISETP.LE.AND P0, PT, R6, UR4, PT ;  /* 0x0000000406007c0c */ /* 0x000fda000bf03270 */
[----:B------:R-:W-:Y:S05]  /*3250*/  @!P0 BRA `(.L_x_3826) ;  /* 0xffffffe800008947 */ /* 0x000fea000383ffff */
[----:B------:R-:W-:Y:S05]  /*3260*/  EXIT ;  /* 0x000000000000794d */ /* 0x000fea0003800000 */
        .weak           $__internal_84_$__cuda_sm20_sqrt_rn_f32_slowpath
        .type           $__internal_84_$__cuda_sm20_sqrt_rn_f32_slowpath,@function
        .size           $__internal_84_$__cuda_sm20_sqrt_rn_f32_slowpath,($__internal_85_$__cuda_sm3x_div_rn_noftz_f32_slowpath - $__internal_84_$__cuda_sm20_sqrt_rn_f32_slowpath)
$__internal_84_$__cuda_sm20_sqrt_rn_f32_slowpath:
        /* <DEDUP_REMOVED lines=19> */
.L_x_3827:
[----:B------:R-:W-:-:S04]  /*33a0*/  HFMA2 R29, -RZ, RZ, 0, 0 ;  /* 0x00000000ff1d7431 */ /* 0x000fc800000001ff */
[----:B------:R-:W-:Y:S05]  /*33b0*/  RET.REL.NODEC R28 `(_Z25multi_tensor_apply_kernelI18TensorListMetadataILi4ELb0EEN18transformer_engine17multi_tensor_adam11AdamFunctorIf13__nv_bfloat16fiEEJffffffNS3_10adamMode_tEfEEvlPViT_T0_DpT1_) ;  /* 0xffffffcc1c107950 */ /* 0x000fea0003c3ffff */
        .weak           $__internal_85_$__cuda_sm3x_div_rn_noftz_f32_slowpath
        .type           $__internal_85_$__cuda_sm3x_div_rn_noftz_f32_slowpath,@function
        .size           $__internal_85_$__cuda_sm3x_div_rn_noftz_f32_slowpath,(.L_x_5953 - $__internal_85_$__cuda_sm3x_div_rn_noftz_f32_slowpath)
$__internal_85_$__cuda_sm3x_div_rn_noftz_f32_slowpath:
        /* <DEDUP_REMOVED lines=34> */
.L_x_3829:
        /* <DEDUP_REMOVED lines=51> */
.L_x_3836:
[----:B------:R-:W-:-:S04]  /*3910*/  LOP3.LUT R3, R3, 0x80000000, RZ, 0xc0, !PT ;  /* 0x8000000003037812 */ /* 0x000fc800078ec0ff */
[----:B------:R-:W-:Y:S01]  /*3920*/  LOP3.LUT R3, R3, 0x7f800000, RZ, 0xfc, !PT ;  /* 0x7f80000003037812 */ /* 0x000fe200078efcff */
[----:B------:R-:W-:Y:S06]  /*3930*/  BRA `(.L_x_3837) ;  /* 0x0000000000047947 */ /* 0x000fec0003800000 */
.L_x_3835:
[----:B------:R-:W-:-:S07]  /*3940*/  LEA R3, R36, R3, 0x17 ;  /* 0x0000000324037211 */ /* 0x000fce00078eb8ff */
.L_x_3837:
[----:B------:R-:W-:Y:S05]  /*3950*/  BSYNC.RECONVERGENT B1 ;  /* 0x0000000000017941 */ /* 0x000fea0003800200 */
.L_x_3834:
[----:B------:R-:W-:Y:S05]  /*3960*/  BRA `(.L_x_3838) ;  /* 0x0000000000207947 */ /* 0x000fea0003800000 */
.L_x_3833:
[----:B------:R-:W-:-:S04]  /*3970*/  LOP3.LUT R38, R38, 0x80000000, R40, 0x48, !PT ;  /* 0x8000000026267812 */ /* 0x000fc800078e4828 */
[----:B------:R-:W-:Y:S01]  /*3980*/  LOP3.LUT R3, R38, 0x7f800000, RZ, 0xfc, !PT ;  /* 0x7f80000026037812 */ /* 0x000fe200078efcff */
[----:B------:R-:W-:Y:S06]  /*3990*/  BRA `(.L_x_3838) ;  /* 0x0000000000147947 */ /* 0x000fec0003800000 */
.L_x_3832:
[----:B------:R-:W-:Y:S01]  /*39a0*/  LOP3.LUT R3, R38, 0x80000000, R40, 0x48, !PT ;  /* 0x8000000026037812 */ /* 0x000fe200078e4828 */
[----:B------:R-:W-:Y:S06]  /*39b0*/  BRA `(.L_x_3838) ;  /* 0x00000000000c7947 */ /* 0x000fec0003800000 */
.L_x_3831:
[----:B------:R-:W0:Y:S01]  /*39c0*/  MUFU.RSQ R3, -QNAN ;  /* 0xffc0000000037908 */ /* 0x000e220000001400 */
[----:B------:R-:W-:Y:S05]  /*39d0*/  BRA `(.L_x_3838) ;  /* 0x0000000000047947 */ /* 0x000fea0003800000 */
.L_x_3830:
[----:B------:R-:W-:-:S07]  /*39e0*/  FADD.FTZ R3, R40, R38 ;  /* 0x0000002628037221 */ /* 0x000fce0000010000 */
.L_x_3838:
[----:B------:R-:W-:Y:S05]  /*39f0*/  BSYNC.RECONVERGENT B0 ;  /* 0x0000000000007941 */ /* 0x000fea0003800200 */
.L_x_3828:
[----:B------:R-:W-:-:S04]  /*3a00*/  HFMA2 R29, -RZ, RZ, 0, 0 ;  /* 0x00000000ff1d7431 */ /* 0x000fc800000001ff */
[----:B0-----:R-:W-:Y:S05]  /*3a10*/  RET.REL.NODEC R28 `(_Z25multi_tensor_apply_kernelI18TensorListMetadataILi4ELb0EEN18transformer_engine17multi_tensor_adam11AdamFunctorIf13__nv_bfloat16fiEEJffffffNS3_10adamMode_tEfEEvlPViT_T0_DpT1_) ;  /* 0xffffffc41c787950 */ /* 0x001fea0003c3ffff */
.L_x_3839:
        /* <DEDUP_REMOVED lines=14> */
.L_x_5953:


//--------------------- .text._Z25multi_tensor_apply_kernelI18TensorListMetadataILi4ELb0EEN18transformer_engine17multi_tensor_adam11AdamFunctorIf6__halffiEEJffffffNS3_10adamMode_tEfEEvlPViT_T0_DpT1_ --------------------------
	.section	.text._Z25multi_tensor_apply_kernelI18TensorListMetadataILi4ELb0EEN18transformer_engine17multi_tensor_adam11AdamFunctorIf6__halffiEEJffffffNS3_10adamMode_tEfEEvlPViT_T0_DpT1_,"ax",@progbits
	.align	128
        .global         _Z25multi_tensor_apply_kernelI18TensorListMetadataILi4ELb0EEN18transformer_engine17multi_tensor_adam11AdamFunctorIf6__halffiEEJffffffNS3_10adamMode_tEfEEvlPViT_T0_DpT1_
        .type           _Z25multi_tensor_apply_kernelI18TensorListMetadataILi4ELb0EEN18transformer_engine17multi_tensor_adam11AdamFunctorIf6__halffiEEJffffffNS3_10adamMode_tEfEEvlPViT_T0_DpT1_,@function
        .size           _Z25multi_tensor_apply_kernelI18TensorListMetadataILi4ELb0EEN18transformer_engine17multi_tensor_adam11AdamFunctorIf6__halffiEEJffffffNS3_10adamMode_tEfEEvlPViT_T0_DpT1_,(.L_x_5955 - _Z25multi_tensor_apply_kernelI18TensorListMetadataILi4ELb0EEN18transformer_engine17multi_tensor_adam11AdamFunctorIf6__halffiEEJffffffNS3_10adamMode_tEfEEvlPViT_T0_DpT1_)
        .other          _Z25multi_tensor_apply_kernelI18TensorListMetadataILi4ELb0EEN18transformer_engine17multi_tensor_adam11AdamFunctorIf6__halffiEEJffffffNS3_10adamMode_tEfEEvlPViT_T0_DpT1_,@"STO_CUDA_ENTRY STV_DEFAULT"
_Z25multi_tensor_apply_kernelI18TensorListMetadataILi4ELb0EEN18transformer_engine17multi_tensor_adam11AdamFunctorIf6__halffiEEJffffffNS3_10adamMode_tEfEEvlPViT_T0_DpT1_:
.text._Z25multi_tensor_apply_kernelI18TensorListMetadataILi4ELb0EEN18transformer_engine17multi_tensor_adam11AdamFunctorIf6__halffiEEJffffffNS3_10adamMode_tEfEEvlPViT_T0_DpT1_:
        /* <DEDUP_REMOVED lines=42> */
.L_x_3877:
[----:B-12---:R-:W-:Y:S01]  /*02a0*/  IADD3 R9, PT, PT, R7, UR4, RZ ;  /* 0x0000000407097c10 */ /* 0x006fe2000fffe0ff */
[----:B------:R-:W-:Y:S01]  /*02b0*/  HFMA2 R0, -RZ, RZ, 0, 0 ;  /* 0x00000000ff007431 */ /* 0x000fe200000001ff */
[----:B------:R-:W-:Y:S02]  /*02c0*/  MOV R43, RZ ;  /* 0x000000ff002b7202 */ /* 0x000fe40000000f00 */
[----:B------:R-:W-:Y:S02]  /*02d0*/  CS2R R32, SRZ ;  /* 0x0000000000207805 */ /* 0x000fe4000001ff00 */
[C---:B------:R-:W-:Y:S02]  /*02e0*/  ISETP.GE.AND P2, PT, R9.reuse, R6, PT ;  /* 0x000000060900720c */ /* 0x040fe40003f46270 */
[----:B0-----:R-:W-:-:S04]  /*02f0*/  IADD3 R11, PT, PT, R9, UR5, RZ ;  /* 0x00000005090b7c10 */ /* 0x001fc8000fffe0ff */
        /* <DEDUP_REMOVED lines=8> */
[----:B-1----:R0:W2:Y:S01]  /*0380*/  @!P2 LDG.E R43, desc[UR14][R34.64] ;  /* 0x0000000e222ba981 */ /* 0x0020a2000c1e1900 */
        /* <DEDUP_REMOVED lines=9> */
[----:B------:R-:W4:Y:S01]  /*0420*/  @!P2 LDG.E.U16 R14, desc[UR14][R18.64] ;  /* 0x0000000e120ea981 */ /* 0x000f22000c1e1500 */
[----:B------:R-:W-:Y:S02]  /*0430*/  ISETP.GE.AND P0, PT, R15, R6, PT ;  /* 0x000000060f00720c */ /* 0x000fe40003f06270 */
[----:B0-----:R-:W-:Y:S01]  /*0440*/  @!P3 LEA R34, P5, R10, UR6, 0x1 ;  /* 0x000000060a22bc11 */ /* 0x001fe2000f8a08ff */
[----:B------:R0:W5:Y:S01]  /*0450*/  @!P3 LDG.E R20, desc[UR14][R16.64] ;  /* 0x0000000e1014b981 */ /* 0x000162000c1e1900 */
[----:B------:R-:W-:Y:S02]  /*0460*/  @!P1 IADD3 R8, P4, PT, R4, R13, RZ ;  /* 0x0000000d04089210 */ /* 0x000fe40007f9e0ff */
[----:B------:R-:W-:Y:S02]  /*0470*/  @!P3 LEA.HI.X R35, R10, UR7, R21, 0x1, P5 ;  /* 0x000000070a23bc11 */ /* 0x000fe4000a8f0c15 */
[----:B-1----:R-:W-:Y:S02]  /*0480*/  @!P1 LEA.HI.X.SX32 R3, R13, R5, 0x1, P4 ;  /* 0x000000050d039211 */ /* 0x002fe400020f0eff */
[C---:B------:R-:W-:Y:S01]  /*0490*/  @!P1 LEA R2, P4, R8.reuse, UR6, 0x1 ;  /* 0x0000000608029c11 */ /* 0x040fe2000f8808ff */
[----:B------:R-:W2:Y:S03]  /*04a0*/  @!P3 LDG.E.U16 R16, desc[UR14][R34.64] ;  /* 0x0000000e2210b981 */ /* 0x000ea6000c1e1500 */
[----:B------:R-:W-:-:S02]  /*04b0*/  @!P1 LEA.HI.X R3, R8, UR7, R3, 0x1, P4 ;  /* 0x0000000708039c11 */ /* 0x000fc4000a0f0c03 */
[----:B------:R-:W-:Y:S02]  /*04c0*/  @!P0 IADD3 R10, P4, PT, R4, R15, RZ ;  /* 0x0000000f040a8210 */ /* 0x000fe40007f9e0ff */
[----:B------:R-:W-:Y:S01]  /*04d0*/  CS2R R30, SRZ ;  /* 0x00000000001e7805 */ /* 0x000fe2000001ff00 */
[----:B------:R-:W-:-:S04]  /*04e0*/  @!P3 IMAD.WIDE R38, R11, 0x4, R24 ;  /* 0x000000040b26b825 */ /* 0x000fc800078e0218 */
[----:B------:R-:W-:Y:S01]  /*04f0*/  HFMA2 R12, -RZ, RZ, 0, 0 ;  /* 0x00000000ff0c7431 */ /* 0x000fe200000001ff */
[----:B------:R-:W-:Y:S01]  /*0500*/  @!P0 LEA.HI.X.SX32 R21, R15, R5, 0x1, P4 ;  /* 0x000000050f158211 */ /* 0x000fe200020f0eff */
[----:B------:R1:W2:Y:S01]  /*0510*/  @!P1 LDG.E.U16 R42, desc[UR14][R2.64] ;  /* 0x0000000e022a9981 */ /* 0x0002a2000c1e1500 */
        /* <DEDUP_REMOVED lines=8> */
[----:B0-----:R-:W-:Y:S01]  /*05a0*/  MOV R17, RZ ;  /* 0x000000ff00117202 */ /* 0x001fe20000000f00 */
[----:B------:R-:W2:Y:S01]  /*05b0*/  @!P0 LDG.E.U16 R44, desc[UR14][R44.64] ;  /* 0x0000000e2c2c8981 */ /* 0x000ea2000c1e1500 */
[----:B-1----:R-:W0:Y:S01]  /*05c0*/  LDC.64 R2, c[0x0][0xef0] ;  /* 0x0003bc00ff027b82 */ /* 0x002e220000000a00 */
        /* <DEDUP_REMOVED lines=20> */
[----:B----4-:R-:W-:Y:S02]  /*0710*/  @!P2 HADD2.F32 R45, -RZ, R14.H0_H0 ;  /* 0x2000000eff2da230 */ /* 0x010fe40000004100 */
[----:B-1----:R-:W-:-:S04]  /*0720*/  FADD R14, -R28, 1 ;  /* 0x3f8000001c0e7421 */ /* 0x002fc80000000100 */
[----:B------:R-:W-:-:S04]  /*0730*/  FMUL R19, R14, R45 ;  /* 0x0000002d0e137220 */ /* 0x000fc80000400000 */
[----:B---3--:R-:W-:Y:S01]  /*0740*/  FFMA R0, R0, R28, R19 ;  /* 0x0000001c00007223 */ /* 0x008fe20000000013 */
[----:B--2---:R-:W-:-:S03]  /*0750*/  @!P3 HADD2.F32 R35, -RZ, R16.H0_H0 ;  /* 0x20000010ff23b230 */ /* 0x004fc60000004100 */
        /* <DEDUP_REMOVED lines=16> */
[----:B-----5:R-:W-:Y:S05]  /*0860*/  CALL.REL.NOINC `($__internal_87_$__cuda_sm3x_div_rn_noftz_f32_slowpath) ;  /* 0x0000002800d07944 */ /* 0x020fea0003c00000 */
[----:B------:R-:W-:-:S07]  /*0870*/  MOV R41, R3 ;  /* 0x0000000300297202 */ /* 0x000fce0000000f00 */
.L_x_3842:
[----:B------:R-:W-:Y:S05]  /*0880*/  BSYNC.RECONVERGENT B2 ;  /* 0x0000000000027941 */ /* 0x000fea0003800200 */
.L_x_3841:
        /* <DEDUP_REMOVED lines=14> */
[----:B-----5:R-:W-:Y:S05]  /*0970*/  CALL.REL.NOINC `($__internal_87_$__cuda_sm3x_div_rn_noftz_f32_slowpath) ;  /* 0x00000028008c7944 */ /* 0x020fea0003c00000 */
.L_x_3844:
[----:B------:R-:W-:Y:S05]  /*0980*/  BSYNC.RECONVERGENT B2 ;  /* 0x0000000000027941 */ /* 0x000fea0003800200 */
.L_x_3843:
[----:B------:R-:W-:Y:S01]  /*0990*/  IADD3 R29, PT, PT, R3, -0xd000000, RZ ;  /* 0xf3000000031d7810 */ /* 0x000fe20007ffe0ff */
[----:B------:R0:W1:Y:S01]  /*09a0*/  MUFU.RSQ R28, R3 ;  /* 0x00000003001c7308 */ /* 0x0000620000001400 */
[----:B------:R-:W-:Y:S02]  /*09b0*/  BSSY.RECONVERGENT B0, `(.L_x_3845) ;  /* 0x000000a000007945 */ /* 0x000fe40003800200 */
[----:B------:R-:W-:-:S13]  /*09c0*/  ISETP.GT.U32.AND P0, PT, R29, 0x727fffff, PT ;  /* 0x727fffff1d00780c */ /* 0x000fda0003f04070 */
[----:B0-----:R-:W-:Y:S05]  /*09d0*/  @!P0 BRA `(.L_x_3846) ;  /* 0x00000000000c8947 */ /* 0x001fea0003800000 */
[----:B-1----:R-:W-:-:S07]  /*09e0*/  MOV R28, 0xa00 ;  /* 0x00000a00001c7802 */ /* 0x002fce0000000f00 */
[----:B-----5:R-:W-:Y:S05]  /*09f0*/  CALL.REL.NOINC `($__internal_86_$__cuda_sm20_sqrt_rn_f32_slowpath) ;  /* 0x0000002800187944 */ /* 0x020fea0003c00000 */
[----:B------:R-:W-:Y:S05]  /*0a00*/  BRA `(.L_x_3847) ;  /* 0x0000000000107947 */ /* 0x000fea0003800000 */
.L_x_3846:
[C---:B-1----:R-:W-:Y:S01]  /*0a10*/  FMUL.FTZ R34, R28.reuse, R3 ;  /* 0x000000031c227220 */ /* 0x042fe20000410000 */
[----:B------:R-:W-:-:S03]  /*0a20*/  FMUL.FTZ R28, R28, 0.5 ;  /* 0x3f0000001c1c7820 */ /* 0x000fc60000410000 */
[----:B------:R-:W-:-:S04]  /*0a30*/  FFMA R3, -R34, R34, R3 ;  /* 0x0000002222037223 */ /* 0x000fc80000000103 */
[----:B------:R-:W-:-:S07]  /*0a40*/  FFMA R34, R3, R28, R34 ;  /* 0x0000001c03227223 */ /* 0x000fce0000000022 */
.L_x_3847:
[----:B------:R-:W-:Y:S05]  /*0a50*/  BSYNC.RECONVERGENT B0 ;  /* 0x0000000000007941 */ /* 0x000fea0003800200 */
.L_x_3845:
        /* <DEDUP_REMOVED lines=12> */
[----:B-----5:R-:W-:Y:S05]  /*0b20*/  CALL.REL.NOINC `($__internal_87_$__cuda_sm3x_div_rn_noftz_f32_slowpath) ;  /* 0x0000002800207944 */ /* 0x020fea0003c00000 */
[----:B------:R-:W-:-:S07]  /*0b30*/  MOV R37, R3 ;  /* 0x0000000300257202 */ /* 0x000fce0000000f00 */
.L_x_3849:
[----:B------:R-:W-:Y:S05]  /*0b40*/  BSYNC.RECONVERGENT B2 ;  /* 0x0000000000027941 */ /* 0x000fea0003800200 */
.L_x_3848:
        /* <DEDUP_REMOVED lines=21> */
[----:B------:R-:W-:Y:S05]  /*0ca0*/  CALL.REL.NOINC `($__internal_87_$__cuda_sm3x_div_rn_noftz_f32_slowpath) ;  /* 0x0000002400c07944 */ /* 0x000fea0003c00000 */
[----:B------:R-:W-:-:S07]  /*0cb0*/  MOV R35, R3 ;  /* 0x0000000300237202 */ /* 0x000fce0000000f00 */
.L_x_3851:
[----:B------:R-:W-:Y:S05]  /*0cc0*/  BSYNC.RECONVERGENT B2 ;  /* 0x0000000000027941 */ /* 0x000fea0003800200 */
.L_x_3850:
        /* <DEDUP_REMOVED lines=14> */
[----:B------:R-:W-:Y:S05]  /*0db0*/  CALL.REL.NOINC `($__internal_87_$__cuda_sm3x_div_rn_noftz_f32_slowpath) ;  /* 0x00000024007c7944 */ /* 0x000fea0003c00000 */
.L_x_3853:
[----:B------:R-:W-:Y:S05]  /*0dc0*/  BSYNC.RECONVERGENT B2 ;  /* 0x0000000000027941 */ /* 0x000fea0003800200 */
.L_x_3852:
[----:B------:R-:W-:Y:S01]  /*0dd0*/  IADD3 R29, PT, PT, R3, -0xd000000, RZ ;  /* 0xf3000000031d7810 */ /* 0x000fe20007ffe0ff */
[----:B------:R0:W1:Y:S01]  /*0de0*/  MUFU.RSQ R28, R3 ;  /* 0x00000003001c7308 */ /* 0x0000620000001400 */
[----:B------:R-:W-:Y:S02]  /*0df0*/  BSSY.RECONVERGENT B0, `(.L_x_3854) ;  /* 0x000000a000007945 */ /* 0x000fe40003800200 */
[----:B------:R-:W-:-:S13]  /*0e00*/  ISETP.GT.U32.AND P0, PT, R29, 0x727fffff, PT ;  /* 0x727fffff1d00780c */ /* 0x000fda0003f04070 */
[----:B0-----:R-:W-:Y:S05]  /*0e10*/  @!P0 BRA `(.L_x_3855) ;  /* 0x00000000000c8947 */ /* 0x001fea0003800000 */
[----:B-1----:R-:W-:-:S07]  /*0e20*/  MOV R28, 0xe40 ;  /* 0x00000e40001c7802 */ /* 0x002fce0000000f00 */
[----:B------:R-:W-:Y:S05]  /*0e30*/  CALL.REL.NOINC `($__internal_86_$__cuda_sm20_sqrt_rn_f32_slowpath) ;  /* 0x0000002400087944 */ /* 0x000fea0003c00000 */
[----:B------:R-:W-:Y:S05]  /*0e40*/  BRA `(.L_x_3856) ;  /* 0x0000000000107947 */ /* 0x000fea0003800000 */
.L_x_3855:
[C---:B-1----:R-:W-:Y:S01]  /*0e50*/  FMUL.FTZ R34, R28.reuse, R3 ;  /* 0x000000031c227220 */ /* 0x042fe20000410000 */
[----:B------:R-:W-:-:S03]  /*0e60*/  FMUL.FTZ R28, R28, 0.5 ;  /* 0x3f0000001c1c7820 */ /* 0x000fc60000410000 */
[----:B------:R-:W-:-:S04]  /*0e70*/  FFMA R3, -R34, R34, R3 ;  /* 0x0000002222037223 */ /* 0x000fc80000000103 */
[----:B------:R-:W-:-:S07]  /*0e80*/  FFMA R34, R3, R28, R34 ;  /* 0x0000001c03227223 */ /* 0x000fce0000000022 */
.L_x_3856:
[----:B------:R-:W-:Y:S05]  /*0e90*/  BSYNC.RECONVERGENT B0 ;  /* 0x0000000000007941 */ /* 0x000fea0003800200 */
.L_x_3854:
        /* <DEDUP_REMOVED lines=12> */
[----:B------:R-:W-:Y:S05]  /*0f60*/  CALL.REL.NOINC `($__internal_87_$__cuda_sm3x_div_rn_noftz_f32_slowpath) ;  /* 0x0000002400107944 */ /* 0x000fea0003c00000 */
[----:B------:R-:W-:-:S07]  /*0f70*/  MOV R37, R3 ;  /* 0x0000000300257202 */ /* 0x000fce0000000f00 */
.L_x_3858:
[----:B------:R-:W-:Y:S05]  /*0f80*/  BSYNC.RECONVERGENT B2 ;  /* 0x0000000000027941 */ /* 0x000fea0003800200 */
.L_x_3857:
        /* <DEDUP_REMOVED lines=23> */
.L_x_3860:
[----:B------:R-:W-:Y:S05]  /*1100*/  BSYNC.RECONVERGENT B2 ;  /* 0x0000000000027941 */ /* 0x000fea0003800200 */
.L_x_3859:
        /* <DEDUP_REMOVED lines=15> */
.L_x_3862:
[----:B------:R-:W-:Y:S05]  /*1200*/  BSYNC.RECONVERGENT B2 ;  /* 0x0000000000027941 */ /* 0x000fea0003800200 */
.L_x_3861:
        /* <DEDUP_REMOVED lines=8> */
.L_x_3864:
[C---:B-1----:R-:W-:Y:S01]  /*1290*/  FMUL.FTZ R34, R28.reuse, R3 ;  /* 0x000000031c227220 */ /* 0x042fe20000410000 */
[----:B------:R-:W-:-:S03]  /*12a0*/  FMUL.FTZ R21, R28, 0.5 ;  /* 0x3f0000001c157820 */ /* 0x000fc60000410000 */
[----:B------:R-:W-:-:S04]  /*12b0*/  FFMA R3, -R34, R34, R3 ;  /* 0x0000002222037223 */ /* 0x000fc80000000103 */
[----:B------:R-:W-:-:S07]  /*12c0*/  FFMA R34, R3, R21, R34 ;  /* 0x0000001503227223 */ /* 0x000fce0000000022 */
.L_x_3865:
[----:B------:R-:W-:Y:S05]  /*12d0*/  BSYNC.RECONVERGENT B0 ;  /* 0x0000000000007941 */ /* 0x000fea0003800200 */
.L_x_3863:
        /* <DEDUP_REMOVED lines=14> */
.L_x_3867:
[----:B------:R-:W-:Y:S05]  /*13c0*/  BSYNC.RECONVERGENT B2 ;  /* 0x0000000000027941 */ /* 0x000fea0003800200 */
.L_x_3866:
        /* <DEDUP_REMOVED lines=23> */
.L_x_3869:
[----:B------:R-:W-:Y:S05]  /*1540*/  BSYNC.RECONVERGENT B2 ;  /* 0x0000000000027941 */ /* 0x000fea0003800200 */
.L_x_3868:
        /* <DEDUP_REMOVED lines=15> */
.L_x_3871:
[----:B------:R-:W-:Y:S05]  /*1640*/  BSYNC.RECONVERGENT B2 ;  /* 0x0000000000027941 */ /* 0x000fea0003800200 */
.L_x_3870:
[----:B------:R-:W-:Y:S01]  /*1650*/  IADD3 R19, PT, PT, R3, -0xd000000, RZ ;  /* 0xf300000003137810 */ /* 0x000fe20007ffe0ff */
[----:B------:R0:W1:Y:S01]  /*1660*/  MUFU.RSQ R16, R3 ;  /* 0x0000000300107308 */ /* 0x0000620000001400 */
[----:B------:R-:W-:Y:S02]  /*1670*/  BSSY.RECONVERGENT B0, `(.L_x_3872) ;  /* 0x000000a000007945 */ /* 0x000fe40003800200 */
[----:B------:R-:W-:-:S13]  /*1680*/  ISETP.GT.U32.AND P0, PT, R19, 0x727fffff, PT ;  /* 0x727fffff1300780c */ /* 0x000fda0003f04070 */
[----:B0-----:R-:W-:Y:S05]  /*1690*/  @!P0 BRA `(.L_x_3873) ;  /* 0x00000000000c8947 */ /* 0x001fea0003800000 */
[----:B------:R-:W-:-:S07]  /*16a0*/  MOV R28, 0x16c0 ;  /* 0x000016c0001c7802 */ /* 0x000fce0000000f00 */
[----:B-1----:R-:W-:Y:S05]  /*16b0*/  CALL.REL.NOINC `($__internal_86_$__cuda_sm20_sqrt_rn_f32_slowpath) ;  /* 0x0000001800e87944 */ /* 0x002fea0003c00000 */
[----:B------:R-:W-:Y:S05]  /*16c0*/  BRA `(.L_x_3874) ;  /* 0x0000000000107947 */ /* 0x000fea0003800000 */
.L_x_3873:
[C---:B-1----:R-:W-:Y:S01]  /*16d0*/  FMUL.FTZ R34, R16.reuse, R3 ;  /* 0x0000000310227220 */ /* 0x042fe20000410000 */
[----:B------:R-:W-:-:S03]  /*16e0*/  FMUL.FTZ R16, R16, 0.5 ;  /* 0x3f00000010107820 */ /* 0x000fc60000410000 */
[----:B------:R-:W-:-:S04]  /*16f0*/  FFMA R3, -R34, R34, R3 ;  /* 0x0000002222037223 */ /* 0x000fc80000000103 */
[----:B------:R-:W-:-:S07]  /*1700*/  FFMA R34, R3, R16, R34 ;  /* 0x0000001003227223 */ /* 0x000fce0000000022 */
.L_x_3874:
[----:B------:R-:W-:Y:S05]  /*1710*/  BSYNC.RECONVERGENT B0 ;  /* 0x0000000000007941 */ /* 0x000fea0003800200 */
.L_x_3872:
        /* <DEDUP_REMOVED lines=13> */
.L_x_3876:
[----:B------:R-:W-:Y:S05]  /*17f0*/  BSYNC.RECONVERGENT B2 ;  /* 0x0000000000027941 */ /* 0x000fea0003800200 */
.L_x_3875:
        /* <DEDUP_REMOVED lines=33> */
.L_x_3840:
[----:B------:R-:W2:Y:S01]  /*1a10*/  S2R R0, SR_TID.X ;  /* 0x0000000000007919 */ /* 0x000ea20000002100 */
[----:B------:R-:W3:Y:S01]  /*1a20*/  LDCU UR10, c[0x0][0xefc] ;  /* 0x0001df80ff0a77ac */ /* 0x000ee20008000800 */
[----:B------:R-:W4:Y:S01]  /*1a30*/  LDCU UR11, c[0x0][0xf00] ;  /* 0x0001e000ff0b77ac */ /* 0x000f220008000800 */
[----:B------:R-:W0:Y:S01]  /*1a40*/  LDCU UR8, c[0x0][0xf08] ;  /* 0x0001e100ff0877ac */ /* 0x000e220008000800 */
[----:B------:R-:W-:-:S05]  /*1a50*/  UMOV UR4, URZ ;  /* 0x000000ff00047c82 */ /* 0x000fca0008000000 */
.L_x_3922:
        /* <DEDUP_REMOVED lines=48> */
[----:B------:R-:W-:Y:S02]  /*1d60*/  CS2R R44, SRZ ;  /* 0x00000000002c7805 */ /* 0x000fe4000001ff00 */
[----:B------:R-:W-:Y:S01]  /*1d70*/  CS2R R42, SRZ ;  /* 0x00000000002a7805 */ /* 0x000fe2000001ff00 */
[----:B-1----:R-:W-:Y:S01]  /*1d80*/  @!P1 IMAD.WIDE R32, R17, 0x4, R24 ;  /* 0x0000000411209825 */ /* 0x002fe200078e0218 */
[----:B0-----:R-:W0:Y:S01]  /*1d90*/  LDC R29, c[0x0][0xeec] ;  /* 0x0003bb00ff1d7b82 */ /* 0x001e220000000800 */
[----:B------:R1:W3:Y:S02]  /*1da0*/  @!P0 LDG.E R7, desc[UR14][R34.64] ;  /* 0x0000000e22078981 */ /* 0x0002e4000c1e1900 */
        /* <DEDUP_REMOVED lines=15> */
[----:B----4-:R-:W-:Y:S01]  /*1ea0*/  @!P3 HADD2.F32 R33, -RZ, R37.H0_H0 ;  /* 0x20000025ff21b230 */ /* 0x010fe20000004100 */
[----:B------:R-:W-:-:S04]  /*1eb0*/  MOV R37, RZ ;  /* 0x000000ff00257202 */ /* 0x000fc80000000f00 */
[----:B--2---:R-:W-:Y:S01]  /*1ec0*/  FFMA R2, R30, UR8, R33 ;  /* 0x000000081e027c23 */ /* 0x004fe20008000021 */
[----:B-----5:R-:W-:-:S03]  /*1ed0*/  @!P2 HADD2.F32 R35, -RZ, R36.H0_H0 ;  /* 0x20000024ff23a230 */ /* 0x020fc60000004100 */
[----:B------:R-:W-:Y:S02]  /*1ee0*/  FMUL R9, R32, R2 ;  /* 0x0000000220097220 */ /* 0x000fe40000400000 */
[----:B------:R-:W-:-:S04]  /*1ef0*/  FFMA R3, R20, UR8, R35 ;  /* 0x0000000814037c23 */ /* 0x000fc80008000023 */
[----:B------:R-:W-:Y:S01]  /*1f00*/  FMUL R13, R32, R3 ;  /* 0x00000003200d7220 */ /* 0x000fe20000400000 */
[----:B---3--:R-:W-:Y:S02]  /*1f10*/  @!P1 HADD2.F32 R37, -RZ, R39.H0_H0 ;  /* 0x20000027ff259230 */ /* 0x008fe40000004100 */
        /* <DEDUP_REMOVED lines=39> */
.L_x_3881:
[----:B------:R-:W-:Y:S05]  /*2190*/  BSYNC.RECONVERGENT B3 ;  /* 0x0000000000037941 */ /* 0x000fea0003800200 */
.L_x_3880:
        /* <DEDUP_REMOVED lines=8> */
.L_x_3883:
[C---:B-1----:R-:W-:Y:S01]  /*2220*/  FMUL.FTZ R34, R2.reuse, R3 ;  /* 0x0000000302227220 */ /* 0x042fe20000410000 */
[----:B------:R-:W-:-:S03]  /*2230*/  FMUL.FTZ R2, R2, 0.5 ;  /* 0x3f00000002027820 */ /* 0x000fc60000410000 */
[----:B------:R-:W-:-:S04]  /*2240*/  FFMA R3, -R34, R34, R3 ;  /* 0x0000002222037223 */ /* 0x000fc80000000103 */
[----:B------:R-:W-:-:S07]  /*2250*/  FFMA R34, R3, R2, R34 ;  /* 0x0000000203227223 */ /* 0x000fce0000000022 */
.L_x_3884:
[----:B------:R-:W-:Y:S05]  /*2260*/  BSYNC.RECONVERGENT B0 ;  /* 0x0000000000007941 */ /* 0x000fea0003800200 */
.L_x_3882:
        /* <DEDUP_REMOVED lines=17> */
.L_x_3886:
[----:B------:R-:W-:Y:S05]  /*2380*/  BSYNC.RECONVERGENT B3 ;  /* 0x0000000000037941 */ /* 0x000fea0003800200 */
.L_x_3885:
        /* <DEDUP_REMOVED lines=12> */
.L_x_3888:
[----:B------:R-:W-:Y:S05]  /*2450*/  BSYNC.RECONVERGENT B3 ;  /* 0x0000000000037941 */ /* 0x000fea0003800200 */
.L_x_3887:
[----:B------:R-:W-:Y:S01]  /*2460*/  FFMA R31, -R3, UR11, R30 ;  /* 0x0000000b031f7c23 */ /* 0x000fe2000800011e */
[----:B------:R-:W-:-:S04]  /*2470*/  IMAD.WIDE R2, R21, 0x4, R24 ;  /* 0x0000000415027825 */ /* 0x000fc800078e0218 */
[----:B------:R-:W-:Y:S01]  /*2480*/  IMAD.WIDE R28, R21, 0x4, R26 ;  /* 0x00000004151c7825 */ /* 0x000fe200078e021a */
[----:B------:R0:W-:Y:S04]  /*2490*/  STG.E desc[UR14][R32.64], R31 ;  /* 0x0000001f20007986 */ /* 0x0001e8000c10190e */
[----:B------:R0:W-:Y:S04]  /*24a0*/  STG.E desc[UR14][R2.64], R14 ;  /* 0x0000000e02007986 */ /* 0x0001e8000c10190e */
[----:B------:R0:W-:Y:S02]  /*24b0*/  STG.E desc[UR14][R28.64], R13 ;  /* 0x0000000d1c007986 */ /* 0x0001e4000c10190e */
.L_x_3879:
[----:B------:R-:W-:Y:S05]  /*24c0*/  BSYNC.RECONVERGENT B2 ;  /* 0x0000000000027941 */ /* 0x000fea0003800200 */
.L_x_3878:
        /* <DEDUP_REMOVED lines=19> */
.L_x_3892:
[----:B------:R-:W-:Y:S05]  /*2600*/  BSYNC.RECONVERGENT B3 ;  /* 0x0000000000037941 */ /* 0x000fea0003800200 */
.L_x_3891:
        /* <DEDUP_REMOVED lines=8> */
.L_x_3894:
[C---:B-1----:R-:W-:Y:S01]  /*2690*/  FMUL.FTZ R34, R2.reuse, R3 ;  /* 0x0000000302227220 */ /* 0x042fe20000410000 */
[----:B------:R-:W-:-:S03]  /*26a0*/  FMUL.FTZ R2, R2, 0.5 ;  /* 0x3f00000002027820 */ /* 0x000fc60000410000 */
[----:B------:R-:W-:-:S04]  /*26b0*/  FFMA R3, -R34, R34, R3 ;  /* 0x0000002222037223 */ /* 0x000fc80000000103 */
[----:B------:R-:W-:-:S07]  /*26c0*/  FFMA R34, R3, R2, R34 ;  /* 0x0000000203227223 */ /* 0x000fce0000000022 */
.L_x_3895:
[----:B------:R-:W-:Y:S05]  /*26d0*/  BSYNC.RECONVERGENT B0 ;  /* 0x0000000000007941 */ /* 0x000fea0003800200 */
.L_x_3893:
        /* <DEDUP_REMOVED lines=17> */
.L_x_3897:
[----:B------:R-:W-:Y:S05]  /*27f0*/  BSYNC.RECONVERGENT B3 ;  /* 0x0000000000037941 */ /* 0x000fea0003800200 */
.L_x_3896:
        /* <DEDUP_REMOVED lines=12> */
.L_x_3899:
[----:B------:R-:W-:Y:S05]  /*28c0*/  BSYNC.RECONVERGENT B3 ;  /* 0x0000000000037941 */ /* 0x000fea0003800200 */
.L_x_3898:
[----:B------:R-:W-:Y:S01]  /*28d0*/  FFMA R13, -R3, UR11, R20 ;  /* 0x0000000b030d7c23 */ /* 0x000fe20008000114 */
[----:B------:R-:W-:-:S04]  /*28e0*/  IMAD.WIDE R2, R19, 0x4, R24 ;  /* 0x0000000413027825 */ /* 0x000fc800078e0218 */
[----:B------:R-:W-:Y:S01]  /*28f0*/  IMAD.WIDE R20, R19, 0x4, R26 ;  /* 0x0000000413147825 */ /* 0x000fe200078e021a */
[----:B------:R1:W-:Y:S04]  /*2900*/  STG.E desc[UR14][R30.64], R13 ;  /* 0x0000000d1e007986 */ /* 0x0003e8000c10190e */
[----:B------:R1:W-:Y:S04]  /*2910*/  STG.E desc[UR14][R2.64], R12 ;  /* 0x0000000c02007986 */ /* 0x0003e8000c10190e */
[----:B------:R1:W-:Y:S02]  /*2920*/  STG.E desc[UR14][R20.64], R11 ;  /* 0x0000000b14007986 */ /* 0x0003e4000c10190e */
.L_x_3890:
[----:B------:R-:W-:Y:S05]  /*2930*/  BSYNC.RECONVERGENT B2 ;  /* 0x0000000000027941 */ /* 0x000fea0003800200 */
.L_x_3889:
        /* <DEDUP_REMOVED lines=19> */
.L_x_3903:
[----:B------:R-:W-:Y:S05]  /*2a70*/  BSYNC.RECONVERGENT B3 ;  /* 0x0000000000037941 */ /* 0x000fea0003800200 */
.L_x_3902:
        /* <DEDUP_REMOVED lines=8> */
.L_x_3905:
[C---:B-1----:R-:W-:Y:S01]  /*2b00*/  FMUL.FTZ R34, R2.reuse, R3 ;  /* 0x0000000302227220 */ /* 0x042fe20000410000 */
[----:B------:R-:W-:-:S03]  /*2b10*/  FMUL.FTZ R2, R2, 0.5 ;  /* 0x3f00000002027820 */ /* 0x000fc60000410000 */
[----:B------:R-:W-:-:S04]  /*2b20*/  FFMA R3, -R34, R34, R3 ;  /* 0x0000002222037223 */ /* 0x000fc80000000103 */
[----:B------:R-:W-:-:S07]  /*2b30*/  FFMA R34, R3, R2, R34 ;  /* 0x0000000203227223 */ /* 0x000fce0000000022 */
.L_x_3906:
[----:B------:R-:W-:Y:S05]  /*2b40*/  BSYNC.RECONVERGENT B0 ;  /* 0x0000000000007941 */ /* 0x000fea0003800200 */
.L_x_3904:
        /* <DEDUP_REMOVED lines=17> */
.L_x_3908:
[----:B------:R-:W-:Y:S05]  /*2c60*/  BSYNC.RECONVERGENT B3 ;  /* 0x0000000000037941 */ /* 0x000fea0003800200 */
.L_x_3907:
        /* <DEDUP_REMOVED lines=12> */
.L_x_3910:
[----:B------:R-:W-:Y:S05]  /*2d30*/  BSYNC.RECONVERGENT B3 ;  /* 0x0000000000037941 */ /* 0x000fea0003800200 */
.L_x_3909:
[----:B------:R-:W-:Y:S01]  /*2d40*/  FFMA R11, -R3, UR11, R18 ;  /* 0x0000000b030b7c23 */ /* 0x000fe20008000112 */
[----:B------:R-:W-:-:S04]  /*2d50*/  IMAD.WIDE R2, R17, 0x4, R24 ;  /* 0x0000000411027825 */ /* 0x000fc800078e0218 */
[----:B------:R-:W-:Y:S01]  /*2d60*/  IMAD.WIDE R18, R17, 0x4, R26 ;  /* 0x0000000411127825 */ /* 0x000fe200078e021a */
[----:B------:R2:W-:Y:S04]  /*2d70*/  STG.E desc[UR14][R12.64], R11 ;  /* 0x0000000b0c007986 */ /* 0x0005e8000c10190e */
[----:B------:R2:W-:Y:S04]  /*2d80*/  STG.E desc[UR14][R2.64], R10 ;  /* 0x0000000a02007986 */ /* 0x0005e8000c10190e */
[----:B------:R2:W-:Y:S02]  /*2d90*/  STG.E desc[UR14][R18.64], R9 ;  /* 0x0000000912007986 */ /* 0x0005e4000c10190e */
.L_x_3901:
[----:B------:R-:W-:Y:S05]  /*2da0*/  BSYNC.RECONVERGENT B2 ;  /* 0x0000000000027941 */ /* 0x000fea0003800200 */
.L_x_3900:
        /* <DEDUP_REMOVED lines=19> */
.L_x_3914:
[----:B------:R-:W-:Y:S05]  /*2ee0*/  BSYNC.RECONVERGENT B3 ;  /* 0x0000000000037941 */ /* 0x000fea0003800200 */
.L_x_3913:
        /* <DEDUP_REMOVED lines=8> */
.L_x_3916:
[C---:B-1----:R-:W-:Y:S01]  /*2f70*/  FMUL.FTZ R34, R2.reuse, R3 ;  /* 0x0000000302227220 */ /* 0x042fe20000410000 */
[----:B------:R-:W-:-:S03]  /*2f80*/  FMUL.FTZ R2, R2, 0.5 ;  /* 0x3f00000002027820 */ /* 0x000fc60000410000 */
[----:B------:R-:W-:-:S04]  /*2f90*/  FFMA R3, -R34, R34, R3 ;  /* 0x0000002222037223 */ /* 0x000fc80000000103 */
[----:B------:R-:W-:-:S07]  /*2fa0*/  FFMA R34, R3, R2, R34 ;  /* 0x0000000203227223 */ /* 0x000fce0000000022 */
.L_x_3917:
[----:B------:R-:W-:Y:S05]  /*2fb0*/  BSYNC.RECONVERGENT B0 ;  /* 0x0000000000007941 */ /* 0x000fea0003800200 */
.L_x_3915:
        /* <DEDUP_REMOVED lines=17> */
.L_x_3919:
[----:B------:R-:W-:Y:S05]  /*30d0*/  BSYNC.RECONVERGENT B3 ;  /* 0x0000000000037941 */ /* 0x000fea0003800200 */
.L_x_3918:
        /* <DEDUP_REMOVED lines=12> */
.L_x_3921:
[----:B------:R-:W-:Y:S05]  /*31a0*/  BSYNC.RECONVERGENT B3 ;  /* 0x0000000000037941 */ /* 0x000fea0003800200 */
.L_x_3920:
[----:B------:R-:W-:Y:S01]  /*31b0*/  FFMA R9, -R3, UR11, R16 ;  /* 0x0000000b03097c23 */ /* 0x000fe20008000110 */
[----:B------:R-:W-:-:S04]  /*31c0*/  IMAD.WIDE R2, R15, 0x4, R24 ;  /* 0x000000040f027825 */ /* 0x000fc800078e0218 */
[----:B------:R-:W-:Y:S01]  /*31d0*/  IMAD.WIDE R12, R15, 0x4, R26 ;  /* 0x000000040f0c7825 */ /* 0x000fe200078e021a */
[----:B------:R3:W-:Y:S04]  /*31e0*/  STG.E desc[UR14][R10.64], R9 ;  /* 0x000000090a007986 */ /* 0x0007e8000c10190e */
[----:B------:R3:W-:Y:S04]  /*31f0*/  STG.E desc[UR14][R2.64], R8 ;  /* 0x0000000802007986 */ /* 0x0007e8000c10190e */
[----:B------:R3:W-:Y:S02]  /*3200*/  STG.E desc[UR14][R12.64], R7 ;  /* 0x000000070c007986 */ /* 0x0007e4000c10190e */
.L_x_3912:
[----:B------:R-:W-:Y:S05]  /*3210*/  BSYNC.RECONVERGENT B2 ;  /* 0x0000000000027941 */ /* 0x000fea0003800200 */
.L_x_3911:
[----:B------:R-:W-:-:S06]  /*3220*/  ULEA UR4, UR5, UR4, 0x2 ;  /* 0x0000000405047291 */ /* 0x000fcc000f8e10ff */
[----:B------:R-:W-:-:S13]  /*3230*/  ISETP.LE.AND P0, PT, R6, UR4, PT ;  /* 0x0000000406007c0c */ /* 0x000fda000bf03270 */
[----:B------:R-:W-:Y:S05]  /*3240*/  @!P0 BRA `(.L_x_3922) ;  /* 0xffffffe800048947 */ /* 0x000fea000383ffff */
[----:B------:R-:W-:Y:S05]  /*3250*/  EXIT ;  /* 0x000000000000794d */ /* 0x000fea0003800000 */
        .weak           $__internal_86_$__cuda_sm20_sqrt_rn_f32_slowpath
        .type           $__internal_86_$__cuda_sm20_sqrt_rn_f32_slowpath,@function
        .size           $__internal_86_$__cuda_sm20_sqrt_rn_f32_slowpath,($__internal_87_$__cuda_sm3x_div_rn_noftz_f32_slowpath - $__internal_86_$__cuda_sm20_sqrt_rn_f32_slowpath)
$__internal_86_$__cuda_sm20_sqrt_rn_f32_slowpath:
        /* <DEDUP_REMOVED lines=19> */
.L_x_3923:
[----:B------:R-:W-:-:S04]  /*3390*/  HFMA2 R29, -RZ, RZ, 0, 0 ;  /* 0x00000000ff1d7431 */ /* 0x000fc800000001ff */
[----:B------:R-:W-:Y:S05]  /*33a0*/  RET.REL.NODEC R28 `(_Z25multi_tensor_apply_kernelI18TensorListMetadataILi4ELb0EEN18transformer_engine17multi_tensor_adam11AdamFunctorIf6__halffiEEJffffffNS3_10adamMode_tEfEEvlPViT_T0_DpT1_) ;  /* 0xffffffcc1c147950 */ /* 0x000fea0003c3ffff */
        .weak           $__internal_87_$__cuda_sm3x_div_rn_noftz_f32_slowpath
        .type           $__internal_87_$__cuda_sm3x_div_rn_noftz_f32_slowpath,@function
        .size           $__internal_87_$__cuda_sm3x_div_rn_noftz_f32_slowpath,(.L_x_5955 - $__internal_87_$__cuda_sm3x_div_rn_noftz_f32_slowpath)
$__internal_87_$__cuda_sm3x_div_rn_noftz_f32_slowpath:
        /* <DEDUP_REMOVED lines=34> */
.L_x_3925:
        /* <DEDUP_REMOVED lines=51> */
.L_x_3932:
[----:B------:R-:W-:-:S04]  /*3900*/  LOP3.LUT R3, R3, 0x80000000, RZ, 0xc0, !PT ;  /* 0x8000000003037812 */ /* 0x000fc800078ec0ff */
[----:B------:R-:W-:Y:S01]  /*3910*/  LOP3.LUT R3, R3, 0x7f800000, RZ, 0xfc, !PT ;  /* 0x7f80000003037812 */ /* 0x000fe200078efcff */
[----:B------:R-:W-:Y:S06]  /*3920*/  BRA `(.L_x_3933) ;  /* 0x0000000000047947 */ /* 0x000fec0003800000 */
.L_x_3931:
[----:B------:R-:W-:-:S07]  /*3930*/  LEA R3, R36, R3, 0x17 ;  /* 0x0000000324037211 */ /* 0x000fce00078eb8ff */
.L_x_3933:
[----:B------:R-:W-:Y:S05]  /*3940*/  BSYNC.RECONVERGENT B1 ;  /* 0x0000000000017941 */ /* 0x000fea0003800200 */
.L_x_3930:
[----:B------:R-:W-:Y:S05]  /*3950*/  BRA `(.L_x_3934) ;  /* 0x0000000000207947 */ /* 0x000fea0003800000 */
.L_x_3929:
[----:B------:R-:W-:-:S04]  /*3960*/  LOP3.LUT R38, R38, 0x80000000, R40, 0x48, !PT ;  /* 0x8000000026267812 */ /* 0x000fc800078e4828 */
[----:B------:R-:W-:Y:S01]  /*3970*/  LOP3.LUT R3, R38, 0x7f800000, RZ, 0xfc, !PT ;  /* 0x7f80000026037812 */ /* 0x000fe200078efcff */
[----:B------:R-:W-:Y:S06]  /*3980*/  BRA `(.L_x_3934) ;  /* 0x0000000000147947 */ /* 0x000fec0003800000 */
.L_x_3928:
[----:B------:R-:W-:Y:S01]  /*3990*/  LOP3.LUT R3, R38, 0x80000000, R40, 0x48, !PT ;  /* 0x8000000026037812 */ /* 0x000fe200078e4828 */
[----:B------:R-:W-:Y:S06]  /*39a0*/  BRA `(.L_x_3934) ;  /* 0x00000000000c7947 */ /* 0x000fec0003800000 */
.L_x_3927:
[----:B------:R-:W0:Y:S01]  /*39b0*/  MUFU.RSQ R3, -QNAN ;  /* 0xffc0000000037908 */ /* 0x000e220000001400 */
[----:B------:R-:W-:Y:S05]  /*39c0*/  BRA `(.L_x_3934) ;  /* 0x0000000000047947 */ /* 0x000fea0003800000 */
.L_x_3926:
[----:B------:R-:W-:-:S07]  /*39d0*/  FADD.FTZ R3, R40, R38 ;  /* 0x0000002628037221 */ /* 0x000fce0000010000 */
.L_x_3934:
[----:B------:R-:W-:Y:S05]  /*39e0*/  BSYNC.RECONVERGENT B0 ;  /* 0x0000000000007941 */ /* 0x000fea0003800200 */
.L_x_3924:
[----:B------:R-:W-:-:S04]  /*39f0*/  HFMA2 R29, -RZ, RZ, 0, 0 ;  /* 0x00000000ff1d7431 */ /* 0x000fc800000001ff */
[----:B0-----:R-:W-:Y:S05]  /*3a00*/  RET.REL.NODEC R28 `(_Z25multi_tensor_apply_kernelI18TensorListMetadataILi4ELb0EEN18transformer_engine17multi_tensor_adam11AdamFunctorIf6__halffiEEJffffffNS3_10adamMode_tEfEEvlPViT_T0_DpT1_) ;  /* 0xffffffc41c7c7950 */ /* 0x001fea0003c3ffff */
.L_x_3935:
        /* <DEDUP_REMOVED lines=15> */
.L_x_5955:


//--------------------- .text._Z25multi_tensor_apply_kernelI18TensorListMetadataILi4ELb0EEN18transformer_engine17multi_tensor_adam11AdamFunctorIfffiEEJffffffNS3_10adamMode_tEfEEvlPViT_T0_DpT1_ --------------------------
	.section	.text._Z25multi_tensor_apply_kernelI18TensorListMetadataILi4ELb0EEN18transformer_engine17multi_tensor_adam11AdamFunctorIfffiEEJffffffNS3_10adamMode_tEfEEvlPViT_T0_DpT1_,"ax",@progbits
	.align	128
        .global         _Z25multi_tensor_apply_kernelI18TensorListMetadataILi4ELb0EEN18transformer_engine17multi_tensor_adam11AdamFunctorIfffiEEJffffffNS3_10adamMode_tEfEEvlPViT_T0_DpT1_
        .type           _Z25multi_tensor_apply_kernelI18TensorListMetadataILi4ELb0EEN18transformer_engine17multi_tensor_adam11AdamFunctorIfffiEEJffffffNS3_10adamMode_tEfEEvlPViT_T0_DpT1_,@function
        .size           _Z25multi_tensor_apply_kernelI18TensorListMetadataILi4ELb0EEN18transformer_engine17multi_tensor_adam11AdamFunctorIfffiEEJffffffNS3_10adamMode_tEfEEvlPViT_T0_DpT1_,(.L_x_5957 - _Z25multi_tensor_apply_kernelI18TensorListMetadataILi4ELb0EEN18transformer_engine17multi_tensor_adam11AdamFunctorIfffiEEJffffffNS3_10adamMode_tEfEEvlPViT_T0_DpT1_)
        .other          _Z25multi_tensor_apply_kernelI18TensorListMetadataILi4ELb0EEN18transformer_engine17multi_tensor_adam11AdamFunctorIfffiEEJffffffNS3_10adamMode_tEfEEvlPViT_T0_DpT1_,@"STO_CUDA_ENTRY STV_DEFAULT"
_Z25multi_tensor_apply_kernelI18TensorListMetadataILi4ELb0EEN18transformer_engine17multi_tensor_adam11AdamFunctorIfffiEEJffffffNS3_10adamMode_tEfEEvlPViT_T0_DpT1_:
.text._Z25multi_tensor_apply_kernelI18TensorListMetadataILi4ELb0EEN18transformer_engine17multi_tensor_adam11AdamFunctorIfffiEEJffffffNS3_10adamMode_tEfEEvlPViT_T0_DpT1_:
        /* <DEDUP_REMOVED lines=42> */
.L_x_3973:
[----:B-12---:R-:W-:Y:S01]  /*02a0*/  IADD3 R9, PT, PT, R7, UR4, RZ ;  /* 0x0000000407097c10 */ /* 0x006fe2000fffe0ff */
[----:B------:R-:W-:Y:S01]  /*02b0*/  HFMA2 R0, -RZ, RZ, 0, 0 ;  /* 0x00000000ff007431 */ /* 0x000fe200000001ff */
[----:B------:R-:W-:Y:S02]  /*02c0*/  MOV R20, RZ ;  /* 0x000000ff00147202 */ /* 0x000fe40000000f00 */
[C---:B------:R-:W-:Y:S02]  /*02d0*/  ISETP.GE.AND P2, PT, R9.reuse, R6, PT ;  /* 0x000000060900720c */ /* 0x040fe40003f46270 */
[----:B0-----:R-:W-:-:S04]  /*02e0*/  IADD3 R11, PT, PT, R9, UR5, RZ ;  /* 0x00000005090b7c10 */ /* 0x001fc8000fffe0ff */
[----:B------:R-:W-:Y:S02]  /*02f0*/  ISETP.GE.AND P0, PT, R11, R6, PT ;  /* 0x000000060b00720c */ /* 0x000fe40003f06270 */
[----:B------:R-:W-:-:S05]  /*0300*/  CS2R R30, SRZ ;  /* 0x00000000001e7805 */ /* 0x000fca000001ff00 */
[----:B------:R-:W-:-:S05]  /*0310*/  @!P2 IMAD.WIDE R2, R9, 0x4, R24 ;  /* 0x000000040902a825 */ /* 0x000fca00078e0218 */
[----:B-1----:R0:W2:Y:S01]  /*0320*/  @!P2 LDG.E R0, desc[UR14][R2.64] ;  /* 0x0000000e0200a981 */ /* 0x0020a2000c1e1900 */
[----:B------:R-:W-:-:S04]  /*0330*/  @!P0 IMAD.WIDE R42, R11, 0x4, R24 ;  /* 0x000000040b2a8825 */ /* 0x000fc800078e0218 */
[----:B------:R-:W-:Y:S01]  /*0340*/  HFMA2 R35, -RZ, RZ, 0, 0 ;  /* 0x00000000ff237431 */ /* 0x000fe200000001ff */
[----:B------:R-:W-:Y:S02]  /*0350*/  IADD3 R13, PT, PT, R11, UR5, RZ ;  /* 0x000000050b0d7c10 */ /* 0x000fe4000fffe0ff */
[----:B------:R-:W-:Y:S01]  /*0360*/  CS2R R32, SRZ ;  /* 0x0000000000207805 */ /* 0x000fe2000001ff00 */
[----:B------:R-:W-:Y:S01]  /*0370*/  @!P2 IMAD.WIDE R36, R9, 0x4, R26 ;  /* 0x000000040924a825 */ /* 0x000fe200078e021a */
[----:B------:R1:W5:Y:S03]  /*0380*/  @!P0 LDG.E R30, desc[UR14][R42.64] ;  /* 0x0000000e2a1e8981 */ /* 0x000366000c1e1900 */
[--C-:B------:R-:W-:Y:S01]  /*0390*/  @!P0 IMAD.WIDE R38, R11, 0x4, R22.reuse ;  /* 0x000000040b268825 */ /* 0x100fe200078e0216 */
[----:B0-----:R-:W-:Y:S01]  /*03a0*/  @!P2 IADD3 R3, P3, PT, R4, R9, RZ ;  /* 0x000000090403a210 */ /* 0x001fe20007f7e0ff */
[----:B------:R-:W3:Y:S01]  /*03b0*/  @!P2 LDG.E R35, desc[UR14][R36.64] ;  /* 0x0000000e2423a981 */ /* 0x000ee2000c1e1900 */
[----:B------:R-:W-:Y:S01]  /*03c0*/  IADD3 R15, PT, PT, R13, UR5, RZ ;  /* 0x000000050d0f7c10 */ /* 0x000fe2000fffe0ff */
[C---:B------:R-:W-:Y:S01]  /*03d0*/  @!P2 IMAD.WIDE R28, R9.reuse, 0x4, R22 ;  /* 0x00000004091ca825 */ /* 0x040fe200078e0216 */
[----:B------:R-:W-:Y:S01]  /*03e0*/  @!P2 LEA.HI.X.SX32 R10, R9, R5, 0x1, P3 ;  /* 0x00000005090aa211 */ /* 0x000fe200018f0eff */
[----:B------:R0:W5:Y:S01]  /*03f0*/  @!P0 LDG.E R20, desc[UR14][R38.64] ;  /* 0x0000000e26148981 */ /* 0x000162000c1e1900 */
[----:B------:R-:W-:-:S02]  /*0400*/  @!P2 LEA R2, P4, R3, UR6, 0x2 ;  /* 0x000000060302ac11 */ /* 0x000fc4000f8810ff */
[----:B-1----:R-:W-:Y:S01]  /*0410*/  MOV R42, RZ ;  /* 0x000000ff002a7202 */ /* 0x002fe20000000f00 */
        /* <DEDUP_REMOVED lines=8> */
[C---:B0-----:R-:W-:Y:S02]  /*04a0*/  @!P0 LEA R38, P4, R14.reuse, UR6, 0x2 ;  /* 0x000000060e268c11 */ /* 0x041fe4000f8810ff */
[----:B------:R-:W-:Y:S02]  /*04b0*/  MOV R10, RZ ;  /* 0x000000ff000a7202 */ /* 0x000fe40000000f00 */
[----:B------:R-:W-:Y:S01]  /*04c0*/  @!P0 LEA.HI.X R39, R14, UR7, R19, 0x2, P4 ;  /* 0x000000070e278c11 */ /* 0x000fe2000a0f1413 */
[----:B-1----:R-:W-:Y:S01]  /*04d0*/  @!P3 IMAD.WIDE R28, R15, 0x4, R22 ;  /* 0x000000040f1cb825 */ /* 0x002fe200078e0216 */
[----:B------:R-:W-:-:S04]  /*04e0*/  @!P3 IADD3 R14, P4, PT, R4, R15, RZ ;  /* 0x0000000f040eb210 */ /* 0x000fc80007f9e0ff */
[----:B------:R0:W5:Y:S01]  /*04f0*/  @!P3 LDG.E R10, desc[UR14][R28.64] ;  /* 0x0000000e1c0ab981 */ /* 0x000162000c1e1900 */
[C---:B----4-:R-:W-:Y:S01]  /*0500*/  @!P3 LEA.HI.X.SX32 R3, R15.reuse, R5, 0x1, P4 ;  /* 0x000000050f03b211 */ /* 0x050fe200020f0eff */
[----:B------:R-:W-:-:S04]  /*0510*/  @!P3 IMAD.WIDE R44, R15, 0x4, R24 ;  /* 0x000000040f2cb825 */ /* 0x000fc800078e0218 */
[----:B------:R-:W-:Y:S01]  /*0520*/  HFMA2 R18, -RZ, RZ, 0, 0 ;  /* 0x00000000ff127431 */ /* 0x000fe200000001ff */
[----:B------:R1:W5:Y:S01]  /*0530*/  @!P3 LDG.E R12, desc[UR14][R44.64] ;  /* 0x0000000e2c0cb981 */ /* 0x000362000c1e1900 */
[----:B0-----:R-:W-:-:S04]  /*0540*/  @!P3 LEA R28, P4, R14, UR6, 0x2 ;  /* 0x000000060e1cbc11 */ /* 0x001fc8000f8810ff */
[----:B------:R-:W-:Y:S02]  /*0550*/  @!P3 LEA.HI.X R29, R14, UR7, R3, 0x2, P4 ;  /* 0x000000070e1dbc11 */ /* 0x000fe4000a0f1403 */
[----:B------:R-:W0:Y:S01]  /*0560*/  LDC.64 R2, c[0x0][0xef0] ;  /* 0x0003bc00ff027b82 */ /* 0x000e220000000a00 */
[----:B------:R-:W-:-:S05]  /*0570*/  @!P0 IMAD.WIDE R16, R11, 0x4, R26 ;  /* 0x000000040b108825 */ /* 0x000fca00078e021a */
[----:B------:R4:W5:Y:S02]  /*0580*/  @!P0 LDG.E R33, desc[UR14][R16.64] ;  /* 0x0000000e10218981 */ /* 0x000964000c1e1900 */
[----:B-1----:R-:W1:Y:S01]  /*0590*/  LDC R44, c[0x0][0xeec] ;  /* 0x0003bb00ff2c7b82 */ /* 0x002e620000000800 */
[C---:B------:R-:W-:Y:S01]  /*05a0*/  @!P1 IMAD.WIDE R40, R13.reuse, 0x4, R24 ;  /* 0x000000040d289825 */ /* 0x040fe200078e0218 */
[----:B------:R-:W-:Y:S02]  /*05b0*/  MOV R8, RZ ;  /* 0x000000ff00087202 */ /* 0x000fe40000000f00 */
[----:B------:R-:W-:Y:S01]  /*05c0*/  @!P1 IADD3 R19, P5, PT, R4, R13, RZ ;  /* 0x0000000d04139210 */ /* 0x000fe20007fbe0ff */
[C---:B------:R-:W-:Y:S01]  /*05d0*/  @!P1 IMAD.WIDE R36, R13.reuse, 0x4, R22 ;  /* 0x000000040d249825 */ /* 0x040fe200078e0216 */
[----:B------:R4:W5:Y:S03]  /*05e0*/  @!P1 LDG.E R18, desc[UR14][R40.64] ;  /* 0x0000000e28129981 */ /* 0x000966000c1e1900 */
[--C-:B----4-:R-:W-:Y:S01]  /*05f0*/  @!P1 IMAD.WIDE R16, R13, 0x4, R26.reuse ;  /* 0x000000040d109825 */ /* 0x110fe200078e021a */
[----:B------:R-:W5:Y:S04]  /*0600*/  @!P1 LDG.E R8, desc[UR14][R36.64] ;  /* 0x0000000e24089981 */ /* 0x000f68000c1e1900 */
[----:B------:R4:W5:Y:S01]  /*0610*/  @!P1 LDG.E R31, desc[UR14][R16.64] ;  /* 0x0000000e101f9981 */ /* 0x000962000c1e1900 */
[----:B------:R-:W-:Y:S01]  /*0620*/  @!P3 IMAD.WIDE R40, R15, 0x4, R26 ;  /* 0x000000040f28b825 */ /* 0x000fe200078e021a */
[----:B------:R-:W-:-:S02]  /*0630*/  @!P1 LEA.HI.X.SX32 R34, R13, R5, 0x1, P5 ;  /* 0x000000050d229211 */ /* 0x000fc400028f0eff */
[----:B----4-:R-:W-:Y:S02]  /*0640*/  CS2R R16, SRZ ;  /* 0x0000000000107805 */ /* 0x010fe4000001ff00 */
[----:B------:R-:W-:-:S04]  /*0650*/  @!P1 LEA R36, P5, R19, UR6, 0x2 ;  /* 0x0000000613249c11 */ /* 0x000fc8000f8a10ff */
[----:B------:R4:W5:Y:S01]  /*0660*/  @!P3 LDG.E R17, desc[UR14][R40.64] ;  /* 0x0000000e2811b981 */ /* 0x000962000c1e1900 */
[----:B------:R-:W-:Y:S01]  /*0670*/  @!P1 LEA.HI.X R37, R19, UR7, R34, 0x2, P5 ;  /* 0x0000000713259c11 */ /* 0x000fe2000a8f1422 */
[----:B-1----:R-:W-:Y:S01]  /*0680*/  FADD R19, -R44, 1 ;  /* 0x3f8000002c137421 */ /* 0x002fe20000000100 */
[----:B------:R-:W-:Y:S01]  /*0690*/  HFMA2 R34, -RZ, RZ, 0, 0 ;  /* 0x00000000ff227431 */ /* 0x000fe200000001ff */
[----:B------:R-:W-:Y:S01]  /*06a0*/  MOV R14, RZ ;  /* 0x000000ff000e7202 */ /* 0x000fe20000000f00 */
[----:B0-----:R-:W-:Y:S01]  /*06b0*/  FADD R21, -R2, 1 ;  /* 0x3f80000002157421 */ /* 0x001fe20000000100 */
[----:B------:R0:W5:Y:S01]  /*06c0*/  @!P1 LDG.E R16, desc[UR14][R36.64] ;  /* 0x0000000e24109981 */ /* 0x000162000c1e1900 */
[----:B----4-:R-:W1:Y:S03]  /*06d0*/  MUFU.RCP R40, R3 ;  /* 0x0000000300287308 */ /* 0x010e660000001000 */
        /* <DEDUP_REMOVED lines=9> */
[----:B----4-:R-:W-:-:S03]  /*0770*/  FFMA R28, R0, R43, RZ ;  /* 0x0000002b001c7223 */ /* 0x010fc600000000ff */
[----:B------:R-:W-:Y:S01]  /*0780*/  FMUL R42, R37, R42 ;  /* 0x0000002a252a7220 */ /* 0x000fe20000400000 */
[----:B------:R-:W-:-:S03]  /*0790*/  FFMA R41, R28, -R3, R0 ;  /* 0x800000031c297223 */ /* 0x000fc60000000000 */
[----:B---3--:R-:W-:Y:S01]  /*07a0*/  FFMA R2, R35, R2, R42 ;  /* 0x0000000223027223 */ /* 0x008fe2000000002a */
[----:B------:R-:W-:Y:S01]  /*07b0*/  FFMA R41, R43, R41, R28 ;  /* 0x000000292b297223 */ /* 0x000fe2000000001c */
[----:B-1----:R-:W-:Y:S06]  /*07c0*/  @!P0 BRA `(.L_x_3938) ;  /* 0x0000000000188947 */ /* 0x002fec0003800000 */
[----:B------:R-:W0:Y:S01]  /*07d0*/  LDCU UR11, c[0x0][0xef4] ;  /* 0x0001de80ff0b77ac */ /* 0x000e220008000800 */
[----:B------:R-:W-:Y:S02]  /*07e0*/  MOV R42, R0 ;  /* 0x00000000002a7202 */ /* 0x000fe40000000f00 */
[----:B------:R-:W-:Y:S02]  /*07f0*/  MOV R28, 0x820 ;  /* 0x00000820001c7802 */ /* 0x000fe40000000f00 */
[----:B0-----:R-:W-:-:S07]  /*0800*/  MOV R37, UR11 ;  /* 0x0000000b00257c02 */ /* 0x001fce0008000f00 */
[----:B-----5:R-:W-:Y:S05]  /*0810*/  CALL.REL.NOINC `($__internal_89_$__cuda_sm3x_div_rn_noftz_f32_slowpath) ;  /* 0x0000002800c07944 */ /* 0x020fea0003c00000 */
[----:B------:R-:W-:-:S07]  /*0820*/  MOV R41, R3 ;  /* 0x0000000300297202 */ /* 0x000fce0000000f00 */
.L_x_3938:
[----:B------:R-:W-:Y:S05]  /*0830*/  BSYNC.RECONVERGENT B2 ;  /* 0x0000000000027941 */ /* 0x000fea0003800200 */
.L_x_3937:
        /* <DEDUP_REMOVED lines=14> */
[----:B-----5:R-:W-:Y:S05]  /*0920*/  CALL.REL.NOINC `($__internal_89_$__cuda_sm3x_div_rn_noftz_f32_slowpath) ;  /* 0x00000028007c7944 */ /* 0x020fea0003c00000 */
.L_x_3940:
[----:B------:R-:W-:Y:S05]  /*0930*/  BSYNC.RECONVERGENT B2 ;  /* 0x0000000000027941 */ /* 0x000fea0003800200 */
.L_x_3939:
[----:B------:R-:W-:Y:S01]  /*0940*/  IADD3 R29, PT, PT, R3, -0xd000000, RZ ;  /* 0xf3000000031d7810 */ /* 0x000fe20007ffe0ff */
[----:B------:R0:W1:Y:S01]  /*0950*/  MUFU.RSQ R28, R3 ;  /* 0x00000003001c7308 */ /* 0x0000620000001400 */
[----:B------:R-:W-:Y:S02]  /*0960*/  BSSY.RECONVERGENT B0, `(.L_x_3941) ;  /* 0x000000a000007945 */ /* 0x000fe40003800200 */
[----:B------:R-:W-:-:S13]  /*0970*/  ISETP.GT.U32.AND P0, PT, R29, 0x727fffff, PT ;  /* 0x727fffff1d00780c */ /* 0x000fda0003f04070 */
[----:B0-----:R-:W-:Y:S05]  /*0980*/  @!P0 BRA `(.L_x_3942) ;  /* 0x00000000000c8947 */ /* 0x001fea0003800000 */
[----:B-1----:R-:W-:-:S07]  /*0990*/  MOV R28, 0x9b0 ;  /* 0x000009b0001c7802 */ /* 0x002fce0000000f00 */
[----:B-----5:R-:W-:Y:S05]  /*09a0*/  CALL.REL.NOINC `($__internal_88_$__cuda_sm20_sqrt_rn_f32_slowpath) ;  /* 0x0000002800087944 */ /* 0x020fea0003c00000 */
[----:B------:R-:W-:Y:S05]  /*09b0*/  BRA `(.L_x_3943) ;  /* 0x0000000000107947 */ /* 0x000fea0003800000 */
.L_x_3942:
[C---:B-1----:R-:W-:Y:S01]  /*09c0*/  FMUL.FTZ R38, R28.reuse, R3 ;  /* 0x000000031c267220 */ /* 0x042fe20000410000 */
[----:B------:R-:W-:-:S03]  /*09d0*/  FMUL.FTZ R28, R28, 0.5 ;  /* 0x3f0000001c1c7820 */ /* 0x000fc60000410000 */
[----:B------:R-:W-:-:S04]  /*09e0*/  FFMA R3, -R38, R38, R3 ;  /* 0x0000002626037223 */ /* 0x000fc80000000103 */
[----:B------:R-:W-:-:S07]  /*09f0*/  FFMA R38, R3, R28, R38 ;  /* 0x0000001c03267223 */ /* 0x000fce0000000026 */
.L_x_3943:
[----:B------:R-:W-:Y:S05]  /*0a00*/  BSYNC.RECONVERGENT B0 ;  /* 0x0000000000007941 */ /* 0x000fea0003800200 */
.L_x_3941:
        /* <DEDUP_REMOVED lines=12> */
[----:B-----5:R-:W-:Y:S05]  /*0ad0*/  CALL.REL.NOINC `($__internal_89_$__cuda_sm3x_div_rn_noftz_f32_slowpath) ;  /* 0x0000002800107944 */ /* 0x020fea0003c00000 */
[----:B------:R-:W-:-:S07]  /*0ae0*/  MOV R35, R3 ;  /* 0x0000000300237202 */ /* 0x000fce0000000f00 */
.L_x_3945:
[----:B------:R-:W-:Y:S05]  /*0af0*/  BSYNC.RECONVERGENT B2 ;  /* 0x0000000000027941 */ /* 0x000fea0003800200 */
.L_x_3944:
        /* <DEDUP_REMOVED lines=21> */
[----:B------:R-:W-:Y:S05]  /*0c50*/  CALL.REL.NOINC `($__internal_89_$__cuda_sm3x_div_rn_noftz_f32_slowpath) ;  /* 0x0000002400b07944 */ /* 0x000fea0003c00000 */
[----:B------:R-:W-:-:S07]  /*0c60*/  MOV R34, R3 ;  /* 0x0000000300227202 */ /* 0x000fce0000000f00 */
.L_x_3947:
[----:B------:R-:W-:Y:S05]  /*0c70*/  BSYNC.RECONVERGENT B2 ;  /* 0x0000000000027941 */ /* 0x000fea0003800200 */
.L_x_3946:
        /* <DEDUP_REMOVED lines=14> */
[----:B------:R-:W-:Y:S05]  /*0d60*/  CALL.REL.NOINC `($__internal_89_$__cuda_sm3x_div_rn_noftz_f32_slowpath) ;  /* 0x00000024006c7944 */ /* 0x000fea0003c00000 */
.L_x_3949:
[----:B------:R-:W-:Y:S05]  /*0d70*/  BSYNC.RECONVERGENT B2 ;  /* 0x0000000000027941 */ /* 0x000fea0003800200 */
.L_x_3948:
[----:B------:R-:W-:Y:S01]  /*0d80*/  IADD3 R29, PT, PT, R3, -0xd000000, RZ ;  /* 0xf3000000031d7810 */ /* 0x000fe20007ffe0ff */
[----:B------:R0:W1:Y:S01]  /*0d90*/  MUFU.RSQ R28, R3 ;  /* 0x00000003001c7308 */ /* 0x0000620000001400 */
[----:B------:R-:W-:Y:S02]  /*0da0*/  BSSY.RECONVERGENT B0, `(.L_x_3950) ;  /* 0x000000a000007945 */ /* 0x000fe40003800200 */
[----:B------:R-:W-:-:S13]  /*0db0*/  ISETP.GT.U32.AND P0, PT, R29, 0x727fffff, PT ;  /* 0x727fffff1d00780c */ /* 0x000fda0003f04070 */
[----:B0-----:R-:W-:Y:S05]  /*0dc0*/  @!P0 BRA `(.L_x_3951) ;  /* 0x00000000000c8947 */ /* 0x001fea0003800000 */
[----:B-1----:R-:W-:-:S07]  /*0dd0*/  MOV R28, 0xdf0 ;  /* 0x00000df0001c7802 */ /* 0x002fce0000000f00 */
[----:B------:R-:W-:Y:S05]  /*0de0*/  CALL.REL.NOINC `($__internal_88_$__cuda_sm20_sqrt_rn_f32_slowpath) ;  /* 0x0000002000f87944 */ /* 0x000fea0003c00000 */
[----:B------:R-:W-:Y:S05]  /*0df0*/  BRA `(.L_x_3952) ;  /* 0x0000000000107947 */ /* 0x000fea0003800000 */
.L_x_3951:
[C---:B-1----:R-:W-:Y:S01]  /*0e00*/  FMUL.FTZ R38, R28.reuse, R3 ;  /* 0x000000031c267220 */ /* 0x042fe20000410000 */
[----:B------:R-:W-:-:S03]  /*0e10*/  FMUL.FTZ R28, R28, 0.5 ;  /* 0x3f0000001c1c7820 */ /* 0x000fc60000410000 */
[----:B------:R-:W-:-:S04]  /*0e20*/  FFMA R3, -R38, R38, R3 ;  /* 0x0000002626037223 */ /* 0x000fc80000000103 */
[----:B------:R-:W-:-:S07]  /*0e30*/  FFMA R38, R3, R28, R38 ;  /* 0x0000001c03267223 */ /* 0x000fce0000000026 */
.L_x_3952:
[----:B------:R-:W-:Y:S05]  /*0e40*/  BSYNC.RECONVERGENT B0 ;  /* 0x0000000000007941 */ /* 0x000fea0003800200 */
.L_x_3950:
        /* <DEDUP_REMOVED lines=12> */
[----:B------:R-:W-:Y:S05]  /*0f10*/  CALL.REL.NOINC `($__internal_89_$__cuda_sm3x_div_rn_noftz_f32_slowpath) ;  /* 0x0000002400007944 */ /* 0x000fea0003c00000 */
[----:B------:R-:W-:-:S07]  /*0f20*/  MOV R35, R3 ;  /* 0x0000000300237202 */ /* 0x000fce0000000f00 */
.L_x_3954:
[----:B------:R-:W-:Y:S05]  /*0f30*/  BSYNC.RECONVERGENT B2 ;  /* 0x0000000000027941 */ /* 0x000fea0003800200 */
.L_x_3953:
        /* <DEDUP_REMOVED lines=23> */
.L_x_3956:
[----:B------:R-:W-:Y:S05]  /*10b0*/  BSYNC.RECONVERGENT B2 ;  /* 0x0000000000027941 */ /* 0x000fea0003800200 */
.L_x_3955:
        /* <DEDUP_REMOVED lines=15> */
.L_x_3958:
[----:B------:R-:W-:Y:S05]  /*11b0*/  BSYNC.RECONVERGENT B2 ;  /* 0x0000000000027941 */ /* 0x000fea0003800200 */
.L_x_3957:
        /* <DEDUP_REMOVED lines=8> */
.L_x_3960:
[C---:B-1----:R-:W-:Y:S01]  /*1240*/  FMUL.FTZ R38, R28.reuse, R3 ;  /* 0x000000031c267220 */ /* 0x042fe20000410000 */
[----:B------:R-:W-:-:S03]  /*1250*/  FMUL.FTZ R28, R28, 0.5 ;  /* 0x3f0000001c1c7820 */ /* 0x000fc60000410000 */
[----:B------:R-:W-:-:S04]  /*1260*/  FFMA R3, -R38, R38, R3 ;  /* 0x0000002626037223 */ /* 0x000fc80000000103 */
[----:B------:R-:W-:-:S07]  /*1270*/  FFMA R38, R3, R28, R38 ;  /* 0x0000001c03267223 */ /* 0x000fce0000000026 */
.L_x_3961:
[----:B------:R-:W-:Y:S05]  /*1280*/  BSYNC.RECONVERGENT B0 ;  /* 0x0000000000007941 */ /* 0x000fea0003800200 */
.L_x_3959:
        /* <DEDUP_REMOVED lines=14> */
.L_x_3963:
[----:B------:R-:W-:Y:S05]  /*1370*/  BSYNC.RECONVERGENT B2 ;  /* 0x0000000000027941 */ /* 0x000fea0003800200 */
.L_x_3962:
        /* <DEDUP_REMOVED lines=23> */
.L_x_3965:
[----:B------:R-:W-:Y:S05]  /*14f0*/  BSYNC.RECONVERGENT B2 ;  /* 0x0000000000027941 */ /* 0x000fea0003800200 */
.L_x_3964:
        /* <DEDUP_REMOVED lines=15> */
.L_x_3967:
[----:B------:R-:W-:Y:S05]  /*15f0*/  BSYNC.RECONVERGENT B2 ;  /* 0x0000000000027941 */ /* 0x000fea0003800200 */
.L_x_3966:
[----:B------:R-:W-:Y:S01]  /*1600*/  IADD3 R19, PT, PT, R3, -0xd000000, RZ ;  /* 0xf300000003137810 */ /* 0x000fe20007ffe0ff */
[----:B------:R0:W1:Y:S01]  /*1610*/  MUFU.RSQ R16, R3 ;  /* 0x0000000300107308 */ /* 0x0000620000001400 */
[----:B------:R-:W-:Y:S02]  /*1620*/  BSSY.RECONVERGENT B0, `(.L_x_3968) ;  /* 0x000000a000007945 */ /* 0x000fe40003800200 */
[----:B------:R-:W-:-:S13]  /*1630*/  ISETP.GT.U32.AND P0, PT, R19, 0x727fffff, PT ;  /* 0x727fffff1300780c */ /* 0x000fda0003f04070 */
[----:B0-----:R-:W-:Y:S05]  /*1640*/  @!P0 BRA `(.L_x_3969) ;  /* 0x00000000000c8947 */ /* 0x001fea0003800000 */
[----:B------:R-:W-:-:S07]  /*1650*/  MOV R28, 0x1670 ;  /* 0x00001670001c7802 */ /* 0x000fce0000000f00 */
[----:B-1----:R-:W-:Y:S05]  /*1660*/  CALL.REL.NOINC `($__internal_88_$__cuda_sm20_sqrt_rn_f32_slowpath) ;  /* 0x0000001800d87944 */ /* 0x002fea0003c00000 */
[----:B------:R-:W-:Y:S05]  /*1670*/  BRA `(.L_x_3970) ;  /* 0x0000000000107947 */ /* 0x000fea0003800000 */
.L_x_3969:
[C---:B-1----:R-:W-:Y:S01]  /*1680*/  FMUL.FTZ R38, R16.reuse, R3 ;  /* 0x0000000310267220 */ /* 0x042fe20000410000 */
[----:B------:R-:W-:-:S03]  /*1690*/  FMUL.FTZ R16, R16, 0.5 ;  /* 0x3f00000010107820 */ /* 0x000fc60000410000 */
[----:B------:R-:W-:-:S04]  /*16a0*/  FFMA R3, -R38, R38, R3 ;  /* 0x0000002626037223 */ /* 0x000fc80000000103 */
[----:B------:R-:W-:-:S07]  /*16b0*/  FFMA R38, R3, R16, R38 ;  /* 0x0000001003267223 */ /* 0x000fce0000000026 */
.L_x_3970:
[----:B------:R-:W-:Y:S05]  /*16c0*/  BSYNC.RECONVERGENT B0 ;  /* 0x0000000000007941 */ /* 0x000fea0003800200 */
.L_x_3968:
        /* <DEDUP_REMOVED lines=13> */
.L_x_3972:
[----:B------:R-:W-:Y:S05]  /*17a0*/  BSYNC.RECONVERGENT B2 ;  /* 0x0000000000027941 */ /* 0x000fea0003800200 */
.L_x_3971:
        /* <DEDUP_REMOVED lines=33> */
.L_x_3936:
[----:B------:R-:W2:Y:S01]  /*19c0*/  S2R R0, SR_TID.X ;  /* 0x0000000000007919 */ /* 0x000ea20000002100 */
[----:B------:R-:W3:Y:S01]  /*19d0*/  LDCU UR10, c[0x0][0xefc] ;  /* 0x0001df80ff0a77ac */ /* 0x000ee20008000800 */
[----:B------:R-:W4:Y:S01]  /*19e0*/  LDCU UR11, c[0x0][0xf00] ;  /* 0x0001e000ff0b77ac */ /* 0x000f220008000800 */
[----:B------:R-:W0:Y:S01]  /*19f0*/  LDCU UR8, c[0x0][0xf08] ;  /* 0x0001e100ff0877ac */ /* 0x000e220008000800 */
[----:B------:R-:W-:-:S05]  /*1a00*/  UMOV UR4, URZ ;  /* 0x000000ff00047c82 */ /* 0x000fca0008000000 */
.L_x_4018:
[----:B-12---:R-:W-:Y:S01]  /*1a10*/  IADD3 R21, PT, PT, R0, UR4, RZ ;  /* 0x0000000400157c10 */ /* 0x006fe2000fffe0ff */
[----:B0-----:R-:W-:Y:S01]  /*1a20*/  HFMA2 R14, -RZ, RZ, 0, 0 ;  /* 0x00000000ff0e7431 */ /* 0x001fe200000001ff */
[----:B------:R-:W-:Y:S02]  /*1a30*/  CS2R R30, SRZ ;  /* 0x00000000001e7805 */ /* 0x000fe4000001ff00 */
[C---:B------:R-:W-:Y:S02]  /*1a40*/  ISETP.GE.AND P0, PT, R21.reuse, R6, PT ;  /* 0x000000061500720c */ /* 0x040fe40003f06270 */
[----:B0-----:R-:W-:-:S04]  /*1a50*/  IADD3 R19, PT, PT, R21, UR5, RZ ;  /* 0x0000000515137c10 */ /* 0x001fc8000fffe0ff */
[C---:B------:R-:W-:Y:S02]  /*1a60*/  ISETP.GE.AND P1, PT, R19.reuse, R6, PT ;  /* 0x000000061300720c */ /* 0x040fe40003f26270 */
[----:B------:R-:W-:-:S05]  /*1a70*/  IADD3 R17, PT, PT, R19, UR5, RZ ;  /* 0x0000000513117c10 */ /* 0x000fca000fffe0ff */
[----:B---3--:R-:W-:Y:S01]  /*1a80*/  @!P0 IADD3 R7, P3, PT, R4, R21, RZ ;  /* 0x0000001504078210 */ /* 0x008fe20007f7e0ff */
[----:B------:R-:W-:Y:S01]  /*1a90*/  @!P0 IMAD.WIDE R2, R21, 0x4, R22 ;  /* 0x0000000415028825 */ /* 0x000fe200078e0216 */
[----:B------:R-:W-:Y:S02]  /*1aa0*/  IADD3 R15, PT, PT, R17, UR5, RZ ;  /* 0x00000005110f7c10 */ /* 0x000fe4000fffe0ff */
[C---:B------:R-:W-:Y:S01]  /*1ab0*/  @!P0 LEA.HI.X.SX32 R10, R21.reuse, R5, 0x1, P3 ;  /* 0x00000005150a8211 */ /* 0x040fe200018f0eff */
[----:B------:R-:W-:Y:S01]  /*1ac0*/  @!P0 IMAD.WIDE R8, R21, 0x4, R24 ;  /* 0x0000000415088825 */ /* 0x000fe200078e0218 */
[----:B------:R-:W-:Y:S01]  /*1ad0*/  @!P0 LEA R28, P3, R7, UR6, 0x2 ;  /* 0x00000006071c8c11 */ /* 0x000fe2000f8610ff */
[----:B-1----:R0:W2:Y:S01]  /*1ae0*/  @!P0 LDG.E R30, desc[UR14][R2.64] ;  /* 0x0000000e021e8981 */ /* 0x0020a2000c1e1900 */
[-C--:B------:R-:W-:Y:S02]  /*1af0*/  ISETP.GE.AND P2, PT, R17, R6.reuse, PT ;  /* 0x000000061100720c */ /* 0x080fe40003f46270 */
[----:B------:R-:W-:Y:S01]  /*1b00*/  @!P0 LEA.HI.X R29, R7, UR7, R10, 0x2, P3 ;  /* 0x00000007071d8c11 */ /* 0x000fe200098f140a */
[----:B------:R1:W5:Y:S01]  /*1b10*/  @!P0 LDG.E R14, desc[UR14][R8.64] ;  /* 0x0000000e080e8981 */ /* 0x000362000c1e1900 */
[----:B------:R-:W-:-:S02]  /*1b20*/  ISETP.GE.AND P3, PT, R15, R6, PT ;  /* 0x000000060f00720c */ /* 0x000fc40003f66270 */
[----:B------:R-:W-:-:S04]  /*1b30*/  @!P1 IADD3 R7, P4, PT, R4, R19, RZ ;  /* 0x0000001304079210 */ /* 0x000fc80007f9e0ff */
[----:B------:R-:W-:Y:S02]  /*1b40*/  @!P1 LEA.HI.X.SX32 R12, R19, R5, 0x1, P4 ;  /* 0x00000005130c9211 */ /* 0x000fe400020f0eff */
[----:B------:R-:W-:-:S04]  /*1b50*/  @!P1 LEA R10, P4, R7, UR6, 0x2 ;  /* 0x00000006070a9c11 */ /* 0x000fc8000f8810ff */
[----:B------:R-:W-:Y:S02]  /*1b60*/  @!P1 LEA.HI.X R11, R7, UR7, R12, 0x2, P4 ;  /* 0x00000007070b9c11 */ /* 0x000fe4000a0f140c */
[C---:B------:R-:W-:Y:S02]  /*1b70*/  @!P2 IADD3 R7, P5, PT, R4.reuse, R17, RZ ;  /* 0x000000110407a210 */ /* 0x040fe40007fbe0ff */
[----:B0-----:R-:W-:Y:S02]  /*1b80*/  @!P3 IADD3 R3, P4, PT, R4, R15, RZ ;  /* 0x0000000f0403b210 */ /* 0x001fe40007f9e0ff */
[----:B------:R-:W-:Y:S01]  /*1b90*/  @!P2 LEA.HI.X.SX32 R38, R17, R5, 0x1, P5 ;  /* 0x000000051126a211 */ /* 0x000fe200028f0eff */
[----:B------:R-:W-:Y:S01]  /*1ba0*/  HFMA2 R18, -RZ, RZ, 0, 0 ;  /* 0x00000000ff127431 */ /* 0x000fe200000001ff */
[----:B-1----:R-:W-:Y:S01]  /*1bb0*/  @!P2 LEA R8, P5, R7, UR6, 0x2 ;  /* 0x000000060708ac11 */ /* 0x002fe2000f8a10ff */
        /* <DEDUP_REMOVED lines=9> */
[----:B------:R-:W2:Y:S01]  /*1c50*/  @!P0 LDG.E R37, desc[UR14][R28.64] ;  /* 0x0000000e1c258981 */ /* 0x000ea2000c1e1900 */
[----:B------:R-:W-:Y:S01]  /*1c60*/  @!P3 LEA.HI.X R3, R3, UR7, R36, 0x2, P4 ;  /* 0x000000070303bc11 */ /* 0x000fe2000a0f1424 */
[----:B------:R-:W-:-:S02]  /*1c70*/  @!P2 IMAD.WIDE R34, R17, 0x4, R22 ;  /* 0x000000041122a825 */ /* 0x000fc400078e0216 */
[----:B------:R0:W3:Y:S02]  /*1c80*/  @!P1 LDG.E R20, desc[UR14][R32.64] ;  /* 0x0000000e20149981 */ /* 0x0000e4000c1e1900 */
[----:B------:R-:W-:Y:S02]  /*1c90*/  @!P3 IMAD.WIDE R12, R15, 0x4, R22 ;  /* 0x000000040f0cb825 */ /* 0x000fe400078e0216 */
[----:B------:R1:W4:Y:S02]  /*1ca0*/  @!P2 LDG.E R18, desc[UR14][R34.64] ;  /* 0x0000000e2212a981 */ /* 0x000324000c1e1900 */
[----:B------:R-:W-:Y:S02]  /*1cb0*/  HFMA2 R36, -RZ, RZ, 0, 0 ;  /* 0x00000000ff247431 */ /* 0x000fe400000001ff */
[----:B------:R-:W5:Y:S04]  /*1cc0*/  @!P3 LDG.E R16, desc[UR14][R12.64] ;  /* 0x0000000e0c10b981 */ /* 0x000f68000c1e1900 */
[----:B------:R-:W3:Y:S04]  /*1cd0*/  @!P1 LDG.E R39, desc[UR14][R10.64] ;  /* 0x0000000e0a279981 */ /* 0x000ee8000c1e1900 */
[----:B------:R-:W4:Y:S04]  /*1ce0*/  @!P2 LDG.E R7, desc[UR14][R8.64] ;  /* 0x0000000e0807a981 */ /* 0x000f28000c1e1900 */
[----:B------:R1:W5:Y:S01]  /*1cf0*/  @!P3 LDG.E R31, desc[UR14][R2.64] ;  /* 0x0000000e021fb981 */ /* 0x000362000c1e1900 */
[----:B0-----:R-:W-:Y:S01]  /*1d00*/  @!P2 IMAD.WIDE R32, R17, 0x4, R24 ;  /* 0x000000041120a825 */ /* 0x001fe200078e0218 */
[----:B------:R-:W-:-:S02]  /*1d10*/  CS2R R40, SRZ ;  /* 0x0000000000287805 */ /* 0x000fc4000001ff00 */
[----:B------:R-:W-:Y:S02]  /*1d20*/  MOV R44, RZ ;  /* 0x000000ff002c7202 */ /* 0x000fe40000000f00 */
[----:B------:R-:W-:Y:S01]  /*1d30*/  CS2R R42, SRZ ;  /* 0x00000000002a7805 */ /* 0x000fe2000001ff00 */
[--C-:B-1----:R-:W-:Y:S01]  /*1d40*/  @!P3 IMAD.WIDE R34, R15, 0x4, R24.reuse ;  /* 0x000000040f22b825 */ /* 0x102fe200078e0218 */
        /* <DEDUP_REMOVED lines=9> */
[----:B0-----:R-:W0:Y:S02]  /*1de0*/  LDC R28, c[0x0][0xef0] ;  /* 0x0003bc00ff1c7b82 */ /* 0x001e240000000800 */
[----:B------:R-:W-:Y:S01]  /*1df0*/  @!P3 IMAD.WIDE R12, R15, 0x4, R26 ;  /* 0x000000040f0cb825 */ /* 0x000fe200078e021a */
[----:B------:R-:W5:Y:S04]  /*1e00*/  @!P2 LDG.E R42, desc[UR14][R10.64] ;  /* 0x0000000e0a2aa981 */ /* 0x000f68000c1e1900 */
[----:B------:R1:W5:Y:S01]  /*1e10*/  @!P3 LDG.E R41, desc[UR14][R12.64] ;  /* 0x0000000e0c29b981 */ /* 0x000362000c1e1900 */
[----:B------:R-:W1:Y:S01]  /*1e20*/  LDC R29, c[0x0][0xeec] ;  /* 0x0003bb00ff1d7b82 */ /* 0x000e620000000800 */
[----:B------:R-:W-:Y:S01]  /*1e30*/  ISETP.GE.AND P0, PT, R21, R6, PT ;  /* 0x000000061500720c */ /* 0x000fe20003f06270 */
[----:B0-----:R-:W-:Y:S01]  /*1e40*/  FADD R34, -R28, 1 ;  /* 0x3f8000001c227421 */ /* 0x001fe20000000100 */
[----:B-1----:R-:W-:Y:S01]  /*1e50*/  FADD R32, -R29, 1 ;  /* 0x3f8000001d207421 */ /* 0x002fe20000000100 */
[----:B------:R-:W-:Y:S01]  /*1e60*/  BSSY.RECONVERGENT B2, `(.L_x_3974) ;  /* 0x000005d000027945 */ /* 0x000fe20003800200 */
[----:B--2---:R-:W-:-:S04]  /*1e70*/  FFMA R37, R30, UR8, R37 ;  /* 0x000000081e257c23 */ /* 0x004fc80008000025 */
[-C--:B------:R-:W-:Y:S01]  /*1e80*/  FMUL R2, R34, R37.reuse ;  /* 0x0000002522027220 */ /* 0x080fe20000400000 */
[----:B------:R-:W-:-:S03]  /*1e90*/  FMUL R33, R32, R37 ;  /* 0x0000002520217220 */ /* 0x000fc60000400000 */
[----:B------:R-:W-:Y:S01]  /*1ea0*/  FMUL R13, R37, R2 ;  /* 0x00000002250d7220 */ /* 0x000fe20000400000 */
[----:B---3--:R-:W-:Y:S01]  /*1eb0*/  FFMA R39, R20, UR8, R39 ;  /* 0x0000000814277c23 */ /* 0x008fe20008000027 */
[----:B----4-:R-:W-:Y:S01]  /*1ec0*/  FFMA R7, R18, UR8, R7 ;  /* 0x0000000812077c23 */ /* 0x010fe20008000007 */
[----:B-----5:R-:W-:Y:S02]  /*1ed0*/  FFMA R31, R16, UR8, R31 ;  /* 0x00000008101f7c23 */ /* 0x020fe4000800001f */
[C---:B------:R-:W-:Y:S01]  /*1ee0*/  FMUL R3, R32.reuse, R39 ;  /* 0x0000002720037220 */ /* 0x040fe20000400000 */
[-C--:B------:R-:W-:Y:S01]  /*1ef0*/  FMUL R9, R32, R7.reuse ;  /* 0x0000000720097220 */ /* 0x080fe20000400000 */
[----:B------:R-:W-:Y:S01]  /*1f00*/  FMUL R2, R34, R7 ;  /* 0x0000000722027220 */ /* 0x000fe20000400000 */
[----:B------:R-:W-:Y:S01]  /*1f10*/  FMUL R11, R32, R31 ;  /* 0x0000001f200b7220 */ /* 0x000fe20000400000 */
[C---:B------:R-:W-:Y:S01]  /*1f20*/  FMUL R32, R34.reuse, R39 ;  /* 0x0000002722207220 */ /* 0x040fe20000400000 */
[----:B------:R-:W-:Y:S01]  /*1f30*/  FMUL R34, R34, R31 ;  /* 0x0000001f22227220 */ /* 0x000fe20000400000 */
[-C--:B------:R-:W-:Y:S01]  /*1f40*/  FFMA R10, R38, R29.reuse, R9 ;  /* 0x0000001d260a7223 */ /* 0x080fe20000000009 */
        /* <DEDUP_REMOVED lines=27> */
.L_x_3977:
[----:B------:R-:W-:Y:S05]  /*2100*/  BSYNC.RECONVERGENT B3 ;  /* 0x0000000000037941 */ /* 0x000fea0003800200 */
.L_x_3976:
        /* <DEDUP_REMOVED lines=8> */
.L_x_3979:
[C---:B-1----:R-:W-:Y:S01]  /*2190*/  FMUL.FTZ R38, R2.reuse, R3 ;  /* 0x0000000302267220 */ /* 0x042fe20000410000 */
[----:B------:R-:W-:-:S03]  /*21a0*/  FMUL.FTZ R2, R2, 0.5 ;  /* 0x3f00000002027820 */ /* 0x000fc60000410000 */
[----:B------:R-:W-:-:S04]  /*21b0*/  FFMA R3, -R38, R38, R3 ;  /* 0x0000002626037223 */ /* 0x000fc80000000103 */
[----:B------:R-:W-:-:S07]  /*21c0*/  FFMA R38, R3, R2, R38 ;  /* 0x0000000203267223 */ /* 0x000fce0000000026 */
.L_x_3980:
[----:B------:R-:W-:Y:S05]  /*21d0*/  BSYNC.RECONVERGENT B0 ;  /* 0x0000000000007941 */ /* 0x000fea0003800200 */
.L_x_3978:
        /* <DEDUP_REMOVED lines=17> */
.L_x_3982:
[----:B------:R-:W-:Y:S05]  /*22f0*/  BSYNC.RECONVERGENT B3 ;  /* 0x0000000000037941 */ /* 0x000fea0003800200 */
.L_x_3981:
        /* <DEDUP_REMOVED lines=12> */
.L_x_3984:
[----:B------:R-:W-:Y:S05]  /*23c0*/  BSYNC.RECONVERGENT B3 ;  /* 0x0000000000037941 */ /* 0x000fea0003800200 */
.L_x_3983:
[----:B------:R-:W-:Y:S01]  /*23d0*/  FFMA R31, -R3, UR11, R30 ;  /* 0x0000000b031f7c23 */ /* 0x000fe2000800011e */
[----:B------:R-:W-:-:S04]  /*23e0*/  IMAD.WIDE R2, R21, 0x4, R24 ;  /* 0x0000000415027825 */ /* 0x000fc800078e0218 */
[----:B------:R-:W-:Y:S01]  /*23f0*/  IMAD.WIDE R28, R21, 0x4, R26 ;  /* 0x00000004151c7825 */ /* 0x000fe200078e021a */
[----:B------:R0:W-:Y:S04]  /*2400*/  STG.E desc[UR14][R32.64], R31 ;  /* 0x0000001f20007986 */ /* 0x0001e8000c10190e */
[----:B------:R0:W-:Y:S04]  /*2410*/  STG.E desc[UR14][R2.64], R14 ;  /* 0x0000000e02007986 */ /* 0x0001e8000c10190e */
[----:B------:R0:W-:Y:S02]  /*2420*/  STG.E desc[UR14][R28.64], R13 ;  /* 0x0000000d1c007986 */ /* 0x0001e4000c10190e */
.L_x_3975:
[----:B------:R-:W-:Y:S05]  /*2430*/  BSYNC.RECONVERGENT B2 ;  /* 0x0000000000027941 */ /* 0x000fea0003800200 */
.L_x_3974:
        /* <DEDUP_REMOVED lines=19> */
.L_x_3988:
[----:B------:R-:W-:Y:S05]  /*2570*/  BSYNC.RECONVERGENT B3 ;  /* 0x0000000000037941 */ /* 0x000fea0003800200 */
.L_x_3987:
        /* <DEDUP_REMOVED lines=8> */
.L_x_3990:
[C---:B-1----:R-:W-:Y:S01]  /*2600*/  FMUL.FTZ R38, R2.reuse, R3 ;  /* 0x0000000302267220 */ /* 0x042fe20000410000 */
[----:B------:R-:W-:-:S03]  /*2610*/  FMUL.FTZ R2, R2, 0.5 ;  /* 0x3f00000002027820 */ /* 0x000fc60000410000 */
[----:B------:R-:W-:-:S04]  /*2620*/  FFMA R3, -R38, R38, R3 ;  /* 0x0000002626037223 */ /* 0x000fc80000000103 */
[----:B------:R-:W-:-:S07]  /*2630*/  FFMA R38, R3, R2, R38 ;  /* 0x0000000203267223 */ /* 0x000fce0000000026 */
.L_x_3991:
[----:B------:R-:W-:Y:S05]  /*2640*/  BSYNC.RECONVERGENT B0 ;  /* 0x0000000000007941 */ /* 0x000fea0003800200 */
.L_x_3989:
        /* <DEDUP_REMOVED lines=17> */
.L_x_3993:
[----:B------:R-:W-:Y:S05]  /*2760*/  BSYNC.RECONVERGENT B3 ;  /* 0x0000000000037941 */ /* 0x000fea0003800200 */
.L_x_3992:
        /* <DEDUP_REMOVED lines=12> */
.L_x_3995:
[----:B------:R-:W-:Y:S05]  /*2830*/  BSYNC.RECONVERGENT B3 ;  /* 0x0000000000037941 */ /* 0x000fea0003800200 */
.L_x_3994:
[----:B------:R-:W-:Y:S01]  /*2840*/  FFMA R13, -R3, UR11, R20 ;  /* 0x0000000b030d7c23 */ /* 0x000fe20008000114 */
[----:B------:R-:W-:-:S04]  /*2850*/  IMAD.WIDE R2, R19, 0x4, R24 ;  /* 0x0000000413027825 */ /* 0x000fc800078e0218 */
[----:B------:R-:W-:Y:S01]  /*2860*/  IMAD.WIDE R20, R19, 0x4, R26 ;  /* 0x0000000413147825 */ /* 0x000fe200078e021a */
[----:B------:R1:W-:Y:S04]  /*2870*/  STG.E desc[UR14][R30.64], R13 ;  /* 0x0000000d1e007986 */ /* 0x0003e8000c10190e */
[----:B------:R1:W-:Y:S04]  /*2880*/  STG.E desc[UR14][R2.64], R12 ;  /* 0x0000000c02007986 */ /* 0x0003e8000c10190e */
[----:B------:R1:W-:Y:S02]  /*2890*/  STG.E desc[UR14][R20.64], R11 ;  /* 0x0000000b14007986 */ /* 0x0003e4000c10190e */
.L_x_3986:
[----:B------:R-:W-:Y:S05]  /*28a0*/  BSYNC.RECONVERGENT B2 ;  /* 0x0000000000027941 */ /* 0x000fea0003800200 */
.L_x_3985:
        /* <DEDUP_REMOVED lines=19> */
.L_x_3999:
[----:B------:R-:W-:Y:S05]  /*29e0*/  BSYNC.RECONVERGENT B3 ;  /* 0x0000000000037941 */ /* 0x000fea0003800200 */
.L_x_3998:
        /* <DEDUP_REMOVED lines=8> */
.L_x_4001:
[C---:B-1----:R-:W-:Y:S01]  /*2a70*/  FMUL.FTZ R38, R2.reuse, R3 ;  /* 0x0000000302267220 */ /* 0x042fe20000410000 */
[----:B------:R-:W-:-:S03]  /*2a80*/  FMUL.FTZ R2, R2, 0.5 ;  /* 0x3f00000002027820 */ /* 0x000fc60000410000 */
[----:B------:R-:W-:-:S04]  /*2a90*/  FFMA R3, -R38, R38, R3 ;  /* 0x0000002626037223 */ /* 0x000fc80000000103 */
[----:B------:R-:W-:-:S07]  /*2aa0*/  FFMA R38, R3, R2, R38 ;  /* 0x0000000203267223 */ /* 0x000fce0000000026 */
.L_x_4002:
[----:B------:R-:W-:Y:S05]  /*2ab0*/  BSYNC.RECONVERGENT B0 ;  /* 0x0000000000007941 */ /* 0x000fea0003800200 */
.L_x_4000:
        /* <DEDUP_REMOVED lines=17> */
.L_x_4004:
[----:B------:R-:W-:Y:S05]  /*2bd0*/  BSYNC.RECONVERGENT B3 ;  /* 0x0000000000037941 */ /* 0x000fea0003800200 */
.L_x_4003:
        /* <DEDUP_REMOVED lines=12> */
.L_x_4006:
[----:B------:R-:W-:Y:S05]  /*2ca0*/  BSYNC.RECONVERGENT B3 ;  /* 0x0000000000037941 */ /* 0x000fea0003800200 */
.L_x_4005:
[----:B------:R-:W-:Y:S01]  /*2cb0*/  FFMA R11, -R3, UR11, R18 ;  /* 0x0000000b030b7c23 */ /* 0x000fe20008000112 */
[----:B------:R-:W-:-:S04]  /*2cc0*/  IMAD.WIDE R2, R17, 0x4, R24 ;  /* 0x0000000411027825 */ /* 0x000fc800078e0218 */
[----:B------:R-:W-:Y:S01]  /*2cd0*/  IMAD.WIDE R18, R17, 0x4, R26 ;  /* 0x0000000411127825 */ /* 0x000fe200078e021a */
[----:B------:R2:W-:Y:S04]  /*2ce0*/  STG.E desc[UR14][R12.64], R11 ;  /* 0x0000000b0c007986 */ /* 0x0005e8000c10190e */
[----:B------:R2:W-:Y:S04]  /*2cf0*/  STG.E desc[UR14][R2.64], R10 ;  /* 0x0000000a02007986 */ /* 0x0005e8000c10190e */
[----:B------:R2:W-:Y:S02]  /*2d00*/  STG.E desc[UR14][R18.64], R9 ;  /* 0x0000000912007986 */ /* 0x0005e4000c10190e */
.L_x_3997:
[----:B------:R-:W-:Y:S05]  /*2d10*/  BSYNC.RECONVERGENT B2 ;  /* 0x0000000000027941 */ /* 0x000fea0003800200 */
.L_x_3996:
        /* <DEDUP_REMOVED lines=19> */
.L_x_4010:
[----:B------:R-:W-:Y:S05]  /*2e50*/  BSYNC.RECONVERGENT B3 ;  /* 0x0000000000037941 */ /* 0x000fea0003800200 */
.L_x_4009:
        /* <DEDUP_REMOVED lines=8> */
.L_x_4012:
[C---:B-1----:R-:W-:Y:S01]  /*2ee0*/  FMUL.FTZ R38, R2.reuse, R3 ;  /* 0x0000000302267220 */ /* 0x042fe20000410000 */
[----:B------:R-:W-:-:S03]  /*2ef0*/  FMUL.FTZ R2, R2, 0.5 ;  /* 0x3f00000002027820 */ /* 0x000fc60000410000 */
[----:B------:R-:W-:-:S04]  /*2f00*/  FFMA R3, -R38, R38, R3 ;  /* 0x0000002626037223 */ /* 0x000fc80000000103 */
[----:B------:R-:W-:-:S07]  /*2f10*/  FFMA R38, R3, R2, R38 ;  /* 0x0000000203267223 */ /* 0x000fce0000000026 */
.L_x_4013:
[----:B------:R-:W-:Y:S05]  /*2f20*/  BSYNC.RECONVERGENT B0 ;  /* 0x0000000000007941 */ /* 0x000fea0003800200 */
.L_x_4011:
        /* <DEDUP_REMOVED lines=17> */
.L_x_4015:
[----:B------:R-:W-:Y:S05]  /*3040*/  BSYNC.RECONVERGENT B3 ;  /* 0x0000000000037941 */ /* 0x000fea0003800200 */
.L_x_4014:
        /* <DEDUP_REMOVED lines=12> */
.L_x_4017:
[----:B------:R-:W-:Y:S05]  /*3110*/  BSYNC.RECONVERGENT B3 ;  /* 0x0000000000037941 */ /* 0x000fea0003800200 */
.L_x_4016:
[----:B------:R-:W-:Y:S01]  /*3120*/  FFMA R9, -R3, UR11, R16 ;  /* 0x0000000b03097c23 */ /* 0x000fe20008000110 */
[----:B------:R-:W-:-:S04]  /*3130*/  IMAD.WIDE R2, R15, 0x4, R24 ;  /* 0x000000040f027825 */ /* 0x000fc800078e0218 */
[----:B------:R-:W-:Y:S01]  /*3140*/  IMAD.WIDE R12, R15, 0x4, R26 ;  /* 0x000000040f0c7825 */ /* 0x000fe200078e021a */
[----:B------:R3:W-:Y:S04]  /*3150*/  STG.E desc[UR14][R10.64], R9 ;  /* 0x000000090a007986 */ /* 0x0007e8000c10190e */
[----:B------:R3:W-:Y:S04]  /*3160*/  STG.E desc[UR14][R2.64], R8 ;  /* 0x0000000802007986 */ /* 0x0007e8000c10190e */
[----:B------:R3:W-:Y:S02]  /*3170*/  STG.E desc[UR14][R12.64], R7 ;  /* 0x000000070c007986 */ /* 0x0007e4000c10190e */
.L_x_4008:
[----:B------:R-:W-:Y:S05]  /*3180*/  BSYNC.RECONVERGENT B2 ;  /* 0x0000000000027941 */ /* 0x000fea0003800200 */
.L_x_4007:
[----:B------:R-:W-:-:S06]  /*3190*/  ULEA UR4, UR5, UR4, 0x2 ;  /* 0x0000000405047291 */ /* 0x000fcc000f8e10ff */
[----:B------:R-:W-:-:S13]  /*31a0*/  ISETP.LE.AND P0, PT, R6, UR4, PT ;  /* 0x0000000406007c0c */ /* 0x000fda000bf03270 */
[----:B------:R-:W-:Y:S05]  /*31b0*/  @!P0 BRA `(.L_x_4018) ;  /* 0xffffffe800148947 */ /* 0x000fea000383ffff */
[----:B------:R-:W-:Y:S05]  /*31c0*/  EXIT ;  /* 0x000000000000794d */ /* 0x000fea0003800000 */
        .weak           $__internal_88_$__cuda_sm20_sqrt_rn_f32_slowpath
        .type           $__internal_88_$__cuda_sm20_sqrt_rn_f32_slowpath,@function
        .size           $__internal_88_$__cuda_sm20_sqrt_rn_f32_slowpath,($__internal_89_$__cuda_sm3x_div_rn_noftz_f32_slowpath - $__internal_88_$__cuda_sm20_sqrt_rn_f32_slowpath)
$__internal_88_$__cuda_sm20_sqrt_rn_f32_slowpath:
        /* <DEDUP_REMOVED lines=19> */
.L_x_4019:
[----:B------:R-:W-:-:S04]  /*3300*/  HFMA2 R29, -RZ, RZ, 0, 0 ;  /* 0x00000000ff1d7431 */ /* 0x000fc800000001ff */
[----:B------:R-:W-:Y:S05]  /*3310*/  RET.REL.NODEC R28 `(_Z25multi_tensor_apply_kernelI18TensorListMetadataILi4ELb0EEN18transformer_engine17multi_tensor_adam11AdamFunctorIfffiEEJffffffNS3_10adamMode_tEfEEvlPViT_T0_DpT1_) ;  /* 0xffffffcc1c387950 */ /* 0x000fea0003c3ffff */
        .weak           $__internal_89_$__cuda_sm3x_div_rn_noftz_f32_slowpath
        .type           $__internal_89_$__cuda_sm3x_div_rn_noftz_f32_slowpath,@function
        .size           $__internal_89_$__cuda_sm3x_div_rn_noftz_f32_slowpath,(.L_x_5957 - $__internal_89_$__cuda_sm3x_div_rn_noftz_f32_slowpath)
$__internal_89_$__cuda_sm3x_div_rn_noftz_f32_slowpath:
        /* <DEDUP_REMOVED lines=34> */
.L_x_4021:
        /* <DEDUP_REMOVED lines=51> */
.L_x_4028:
[----:B------:R-:W-:-:S04]  /*3870*/  LOP3.LUT R3, R3, 0x80000000, RZ, 0xc0, !PT ;  /* 0x8000000003037812 */ /* 0x000fc800078ec0ff */
[----:B------:R-:W-:Y:S01]  /*3880*/  LOP3.LUT R3, R3, 0x7f800000, RZ, 0xfc, !PT ;  /* 0x7f80000003037812 */ /* 0x000fe200078efcff */
[----:B------:R-:W-:Y:S06]  /*3890*/  BRA `(.L_x_4029) ;  /* 0x0000000000047947 */ /* 0x000fec0003800000 */
.L_x_4027:
[----:B------:R-:W-:-:S07]  /*38a0*/  LEA R3, R38, R3, 0x17 ;  /* 0x0000000326037211 */ /* 0x000fce00078eb8ff */
.L_x_4029:
[----:B------:R-:W-:Y:S05]  /*38b0*/  BSYNC.RECONVERGENT B1 ;  /* 0x0000000000017941 */ /* 0x000fea0003800200 */
.L_x_4026:
[----:B------:R-:W-:Y:S05]  /*38c0*/  BRA `(.L_x_4030) ;  /* 0x0000000000207947 */ /* 0x000fea0003800000 */
.L_x_4025:
[----:B------:R-:W-:-:S04]  /*38d0*/  LOP3.LUT R37, R37, 0x80000000, R42, 0x48, !PT ;  /* 0x8000000025257812 */ /* 0x000fc800078e482a */
[----:B------:R-:W-:Y:S01]  /*38e0*/  LOP3.LUT R3, R37, 0x7f800000, RZ, 0xfc, !PT ;  /* 0x7f80000025037812 */ /* 0x000fe200078efcff */
[----:B------:R-:W-:Y:S06]  /*38f0*/  BRA `(.L_x_4030) ;  /* 0x0000000000147947 */ /* 0x000fec0003800000 */
.L_x_4024:
[----:B------:R-:W-:Y:S01]  /*3900*/  LOP3.LUT R3, R37, 0x80000000, R42, 0x48, !PT ;  /* 0x8000000025037812 */ /* 0x000fe200078e482a */
[----:B------:R-:W-:Y:S06]  /*3910*/  BRA `(.L_x_4030) ;  /* 0x00000000000c7947 */ /* 0x000fec0003800000 */
.L_x_4023:
[----:B------:R-:W0:Y:S01]  /*3920*/  MUFU.RSQ R3, -QNAN ;  /* 0xffc0000000037908 */ /* 0x000e220000001400 */
[----:B------:R-:W-:Y:S05]  /*3930*/  BRA `(.L_x_4030) ;  /* 0x0000000000047947 */ /* 0x000fea0003800000 */
.L_x_4022:
[----:B------:R-:W-:-:S07]  /*3940*/  FADD.FTZ R3, R42, R37 ;  /* 0x000000252a037221 */ /* 0x000fce0000010000 */
.L_x_4030:
[----:B------:R-:W-:Y:S05]  /*3950*/  BSYNC.RECONVERGENT B0 ;  /* 0x0000000000007941 */ /* 0x000fea0003800200 */
.L_x_4020:
[----:B------:R-:W-:-:S04]  /*3960*/  HFMA2 R29, -RZ, RZ, 0, 0 ;  /* 0x00000000ff1d7431 */ /* 0x000fc800000001ff */
[----:B0-----:R-:W-:Y:S05]  /*3970*/  RET.REL.NODEC R28 `(_Z25multi_tensor_apply_kernelI18TensorListMetadataILi4ELb0EEN18transformer_engine17multi_tensor_adam11AdamFunctorIfffiEEJffffffNS3_10adamMode_tEfEEvlPViT_T0_DpT1_) ;  /* 0xffffffc41ca07950 */ /* 0x001fea0003c3ffff */
.L_x_4031:
        /* <DEDUP_REMOVED lines=16> */
.L_x_5957:


//--------------------- .text._Z25multi_tensor_apply_kernelI18TensorListMetadataILi5ELb0EEN18transformer_engine17multi_tensor_adam17AdamFunctorMasterI13__nv_bfloat16S5_flEEJffffffNS3_10adamMode_tEfEEvlPViT_T0_DpT1_ --------------------------
	.section	.text._Z25multi_tensor_apply_kernelI18TensorListMetadataILi5ELb0EEN18transformer_engine17multi_tensor_adam17AdamFunctorMasterI13__nv_bfloat16S5_flEEJffffffNS3_10adamMode_tEfEEvlPViT_T0_DpT1_,"ax",@progbits
	.align	128
        .global         _Z25multi_tensor_apply_kernelI18TensorListMetadataILi5ELb0EEN18transformer_engine17multi_tensor_adam17AdamFunctorMasterI13__nv_bfloat16S5_flEEJffffffNS3_10adamMode_tEfEEvlPViT_T0_DpT1_
        .type           _Z25multi_tensor_apply_kernelI18TensorListMetadataILi5ELb0EEN18transformer_engine17multi_tensor_adam17AdamFunctorMasterI13__nv_bfloat16S5_flEEJffffffNS3_10adamMode_tEfEEvlPViT_T0_DpT1_,@function
        .size           _Z25multi_tensor_apply_kernelI18TensorListMetadataILi5ELb0EEN18transformer_engine17multi_tensor_adam17AdamFunctorMasterI13__nv_bfloat16S5_flEEJffffffNS3_10adamMode_tEfEEvlPViT_T0_DpT1_,(.L_x_5959 - _Z25multi_tensor_apply_kernelI18TensorListMetadataILi5ELb0EEN18transformer_engine17multi_tensor_adam17AdamFunctorMasterI13__nv_bfloat16S5_flEEJffffffNS3_10adamMode_tEfEEvlPViT_T0_DpT1_)
        .other          _Z25multi_tensor_apply_kernelI18TensorListMetadataILi5ELb0EEN18transformer_engine17multi_tensor_adam17AdamFunctorMasterI13__nv_bfloat16S5_flEEJffffffNS3_10adamMode_tEfEEvlPViT_T0_DpT1_,@"STO_CUDA_ENTRY STV_DEFAULT"
_Z25multi_tensor_apply_kernelI18TensorListMetadataILi5ELb0EEN18transformer_engine17multi_tensor_adam17AdamFunctorMasterI13__nv_bfloat16S5_flEEJffffffNS3_10adamMode_tEfEEvlPViT_T0_DpT1_:
.text._Z25multi_tensor_apply_kernelI18TensorListMetadataILi5ELb0EEN18transformer_engine17multi_tensor_adam17AdamFunctorMasterI13__nv_bfloat16S5_flEEJffffffNS3_10adamMode_tEfEEvlPViT_T0_DpT1_:
        /* <DEDUP_REMOVED lines=27> */
[----:B------:R-:W-:Y:S01]  /*01b0*/  UISETP.LT.U32.AND UP0, UPT, UR10, UR12, UPT ;  /* 0x0000000c0a00728c */ /* 0x000fe2000bf01070 */
[----:B------:R-:W0:Y:S01]  /*01c0*/  LDC R0, c[0x0][0xf04] ;  /* 0x0003c100ff007b82 */ /* 0x000e220000000800 */
[----:B------:R-:W1:Y:S01]  /*01d0*/  LDCU.64 UR4, c[0x0][UR8+0x560] ;  /* 0x0000ac00080477ac */ /* 0x000e620008000a00 */
[----:B------:R-:W2:Y:S01]  /*01e0*/  S2R R16, SR_TID.X ;  /* 0x0000000000107919 */ /* 0x000ea20000002100 */
[----:B------:R-:W-:Y:S01]  /*01f0*/  UISETP.LT.U32.AND.EX UP0, UPT, UR6, UR13, UPT, UP0 ;  /* 0x0000000d0600728c */ /* 0x000fe2000bf01100 */
[----:B------:R-:W3:Y:S04]  /*0200*/  LDCU.64 UR18, c[0x0][UR8+0x380] ;  /* 0x00007000081277ac */ /* 0x000ee80008000a00 */
[----:B------:R-:W4:Y:S01]  /*0210*/  LDC R2, c[0x0][0xf08] ;  /* 0x0003c200ff027b82 */ /* 0x000f220000000800 */
[----:B------:R-:W-:Y:S01]  /*0220*/  USEL UR11, UR6, UR13, UP0 ;  /* 0x0000000d060b7287 */ /* 0x000fe20008000000 */
[----:B------:R-:W0:Y:S01]  /*0230*/  LDCU.64 UR20, c[0x0][UR8+0x470] ;  /* 0x00008e00081477ac */ /* 0x000e220008000a00 */
[----:B------:R-:W5:Y:S01]  /*0240*/  LDCU.64 UR6, c[0x0][UR8+0x650] ;  /* 0x0000ca00080677ac */ /* 0x000f620008000a00 */
[----:B------:R-:W3:Y:S01]  /*0250*/  LDCU.64 UR8, c[0x0][UR8+0x740] ;  /* 0x0000e800080877ac */ /* 0x000ee20008000a00 */
[----:B0-----:R-:W-:Y:S01]  /*0260*/  FADD R0, -R0, 1 ;  /* 0x3f80000000007421 */ /* 0x001fe20000000100 */
[----:B------:R-:W0:Y:S01]  /*0270*/  LDCU UR29, c[0x0][0xf1c] ;  /* 0x0001e380ff1d77ac */ /* 0x000e220008000800 */
[----:B------:R-:W-:-:S03]  /*0280*/  USEL UR10, UR10, UR12, UP0 ;  /* 0x0000000c0a0a7287 */ /* 0x000fc60008000000 */
[----:B------:R-:W-:Y:S01]  /*0290*/  R2UR UR15, R0 ;  /* 0x00000000000f72ca */ /* 0x000fe200000e0000 */
[----:B------:R-:W-:Y:S01]  /*02a0*/  USHF.L.U32 UR12, UR16, 0x2, URZ ;  /* 0x00000002100c7899 */ /* 0x000fe200080006ff */
[----:B----4-:R-:W-:Y:S01]  /*02b0*/  FADD R2, -R2, 1 ;  /* 0x3f80000002027421 */ /* 0x010fe20000000100 */
[----:B------:R-:W-:Y:S02]  /*02c0*/  USHF.L.U64.HI UR13, UR16, 0x2, UR14 ;  /* 0x00000002100d7899 */ /* 0x000fe4000801020e */
[----:B-1----:R-:W-:Y:S01]  /*02d0*/  UIADD3 UR28, UP0, UPT, UR4, UR12, URZ ;  /* 0x0000000c041c7290 */ /* 0x002fe2000ff1e0ff */
[----:B------:R-:W1:Y:S01]  /*02e0*/  LDCU UR26, c[0x0][0x360] ;  /* 0x00006c00ff1a77ac */ /* 0x000e620008000800 */
[----:B------:R-:W-:Y:S01]  /*02f0*/  R2UR UR24, R2 ;  /* 0x00000000021872ca */ /* 0x000fe200000e0000 */
[----:B-----5:R-:W-:Y:S02]  /*0300*/  UIADD3 UR27, UP1, UPT, UR6, UR12, URZ ;  /* 0x0000000c061b7290 */ /* 0x020fe4000ff3e0ff */
[----:B---3--:R-:W-:-:S02]  /*0310*/  UIADD3 UR6, UP2, UPT, UR8, UR12, URZ ;  /* 0x0000000c08067290 */ /* 0x008fc4000ff5e0ff */
[----:B------:R-:W-:Y:S02]  /*0320*/  UIADD3.X UR12, UPT, UPT, UR5, UR13, URZ, UP0, !UPT ;  /* 0x0000000d050c7290 */ /* 0x000fe400087fe4ff */
[----:B0-----:R-:W-:Y:S01]  /*0330*/  UISETP.NE.AND UP0, UPT, UR29, URZ, UPT ;  /* 0x000000ff1d00728c */ /* 0x001fe2000bf05270 */
[----:B------:R-:W0:Y:S01]  /*0340*/  LDCU.64 UR22, c[0x0][0x358] ;  /* 0x00006b00ff1677ac */ /* 0x000e220008000a00 */
[----:B------:R-:W-:Y:S02]  /*0350*/  UIADD3.X UR7, UPT, UPT, UR7, UR13, URZ, UP1, !UPT ;  /* 0x0000000d07077290 */ /* 0x000fe40008ffe4ff */
[----:B-1----:R-:W-:Y:S02]  /*0360*/  USHF.L.U32 UR25, UR26, 0x2, URZ ;  /* 0x000000021a197899 */ /* 0x002fe400080006ff */
[----:B------:R-:W-:-:S03]  /*0370*/  UIADD3.X UR8, UPT, UPT, UR9, UR13, URZ, UP2, !UPT ;  /* 0x0000000d09087290 */ /* 0x000fc600097fe4ff */
[----:B--2---:R-:W-:Y:S09]  /*0380*/  BRA.U !UP0, `(.L_x_4032) ;  /* 0x0000001d08247547 */ /* 0x004ff2000b800000 */
        /* <DEDUP_REMOVED lines=10> */
.L_x_4079:
[----:B---3--:R-:W-:Y:S01]  /*0430*/  IMAD.U32 R3, RZ, RZ, UR11 ;  /* 0x0000000bff037e24 */ /* 0x008fe2000f8e00ff */
[----:B------:R-:W-:Y:S01]  /*0440*/  ISETP.LT.U32.AND P4, PT, R16, UR10, PT ;  /* 0x0000000a10007c0c */ /* 0x000fe2000bf81070 */
[----:B012---:R-:W-:Y:S01]  /*0450*/  IMAD.U32 R20, RZ, RZ, UR6 ;  /* 0x00000006ff147e24 */ /* 0x007fe2000f8e00ff */
[----:B------:R-:W-:Y:S01]  /*0460*/  SHF.R.S32.HI R12, RZ, 0x1f, R16 ;  /* 0x0000001fff0c7819 */ /* 0x000fe20000011410 */
[----:B------:R-:W-:Y:S01]  /*0470*/  IMAD.MOV.U32 R17, RZ, RZ, RZ ;  /* 0x000000ffff117224 */ /* 0x000fe200078e00ff */
[----:B------:R-:W-:Y:S01]  /*0480*/  ISETP.LT.U32.AND P3, PT, R14, UR10, PT ;  /* 0x0000000a0e007c0c */ /* 0x000fe2000bf61070 */
[----:B------:R-:W-:Y:S01]  /*0490*/  IMAD.U32 R23, RZ, RZ, UR7 ;  /* 0x00000007ff177e24 */ /* 0x000fe2000f8e00ff */
[----:B------:R-:W-:Y:S02]  /*04a0*/  SHF.R.S32.HI R11, RZ, 0x1f, R14 ;  /* 0x0000001fff0b7819 */ /* 0x000fe4000001140e */
[----:B------:R-:W-:Y:S02]  /*04b0*/  CS2R R32, SRZ ;  /* 0x0000000000207805 */ /* 0x000fe4000001ff00 */
[----:B------:R-:W-:Y:S01]  /*04c0*/  MOV R0, UR11 ;  /* 0x0000000b00007c02 */ /* 0x000fe20008000f00 */
[----:B------:R-:W-:Y:S01]  /*04d0*/  IMAD.U32 R26, RZ, RZ, UR28 ;  /* 0x0000001cff1a7e24 */ /* 0x000fe2000f8e00ff */
[----:B------:R-:W-:-:S02]  /*04e0*/  ISETP.GT.AND.EX P4, PT, R3, R12, PT, P4 ;  /* 0x0000000c0300720c */ /* 0x000fc40003f84340 */
[----:B------:R-:W-:Y:S02]  /*04f0*/  ISETP.GT.AND.EX P3, PT, R0, R11, PT, P3 ;  /* 0x0000000b0000720c */ /* 0x000fe40003f64330 */
[----:B------:R-:W-:Y:S02]  /*0500*/  ISETP.LT.U32.AND P2, PT, R13, UR10, PT ;  /* 0x0000000a0d007c0c */ /* 0x000fe4000bf41070 */
[----:B------:R-:W-:Y:S02]  /*0510*/  SHF.R.S32.HI R10, RZ, 0x1f, R13 ;  /* 0x0000001fff0a7819 */ /* 0x000fe4000001140d */
[----:B------:R-:W-:Y:S02]  /*0520*/  MOV R7, UR11 ;  /* 0x0000000b00077c02 */ /* 0x000fe40008000f00 */
[----:B------:R-:W-:Y:S02]  /*0530*/  MOV R21, UR8 ;  /* 0x0000000800157c02 */ /* 0x000fe40008000f00 */
[----:B------:R-:W-:-:S02]  /*0540*/  ISETP.GT.AND.EX P2, PT, R7, R10, PT, P2 ;  /* 0x0000000a0700720c */ /* 0x000fc40003f44320 */
[----:B------:R-:W-:Y:S01]  /*0550*/  @P4 IADD3 R8, P0, PT, R16, UR16, RZ ;  /* 0x0000001010084c10 */ /* 0x000fe2000ff1e0ff */
[C---:B------:R-:W-:Y:S01]  /*0560*/  IMAD.WIDE R2, R14.reuse, 0x4, R20 ;  /* 0x000000040e027825 */ /* 0x040fe200078e0214 */
[----:B------:R-:W-:Y:S02]  /*0570*/  MOV R22, UR27 ;  /* 0x0000001b00167c02 */ /* 0x000fe40008000f00 */
[----:B------:R-:W-:Y:S02]  /*0580*/  @P3 IADD3 R0, P1, PT, R14, UR16, RZ ;  /* 0x000000100e003c10 */ /* 0x000fe4000ff3e0ff */
[----:B------:R-:W-:Y:S01]  /*0590*/  @P4 IADD3.X R19, PT, PT, R12, UR14, RZ, P0, !PT ;  /* 0x0000000e0c134c10 */ /* 0x000fe200087fe4ff */
[----:B------:R-:W-:Y:S01]  /*05a0*/  IMAD.WIDE R4, R14, 0x4, R22 ;  /* 0x000000040e047825 */ /* 0x000fe200078e0216 */
[----:B------:R-:W-:Y:S01]  /*05b0*/  @P4 LEA R30, P0, R8, UR18, 0x1 ;  /* 0x00000012081e4c11 */ /* 0x000fe2000f8008ff */
[----:B------:R0:W5:Y:S01]  /*05c0*/  @P3 LDG.E R17, desc[UR22][R2.64] ;  /* 0x0000001602113981 */ /* 0x000162000c1e1900 */
[----:B------:R-:W-:Y:S01]  /*05d0*/  @P3 IADD3.X R9, PT, PT, R11, UR14, RZ, P1, !PT ;  /* 0x0000000e0b093c10 */ /* 0x000fe20008ffe4ff */
[----:B------:R-:W-:Y:S01]  /*05e0*/  @P2 IMAD.SHL.U32 R18, R13, 0x4, RZ ;  /* 0x000000040d122824 */ /* 0x000fe200078e00ff */
[----:B------:R-:W-:Y:S01]  /*05f0*/  MOV R27, UR12 ;  /* 0x0000000c001b7c02 */ /* 0x000fe20008000f00 */
[----:B------:R1:W5:Y:S01]  /*0600*/  @P3 LDG.E R33, desc[UR22][R4.64] ;  /* 0x0000001604213981 */ /* 0x000362000c1e1900 */
[----:B------:R-:W-:-:S02]  /*0610*/  @P3 LEA R42, P1, R0, UR18, 0x1 ;  /* 0x00000012002a3c11 */ /* 0x000fc4000f8208ff */
[----:B------:R-:W-:Y:S02]  /*0620*/  @P4 LEA.HI.X R31, R8, UR19, R19, 0x1, P0 ;  /* 0x00000013081f4c11 */ /* 0x000fe400080f0c13 */
[----:B0-----:R-:W-:Y:S01]  /*0630*/  @P2 IADD3 R3, P0, PT, R13, UR16, RZ ;  /* 0x000000100d032c10 */ /* 0x001fe2000ff1e0ff */
[----:B------:R-:W-:Y:S01]  /*0640*/  IMAD.WIDE R6, R14, 0x4, R26 ;  /* 0x000000040e067825 */ /* 0x000fe200078e021a */
[----:B------:R-:W-:-:S03]  /*0650*/  @P3 LEA.HI.X R43, R0, UR19, R9, 0x1, P1 ;  /* 0x00000013002b3c11 */ /* 0x000fc600088f0c09 */
[----:B------:R-:W-:Y:S01]  /*0660*/  HFMA2 R34, -RZ, RZ, 0, 0 ;  /* 0x00000000ff227431 */ /* 0x000fe200000001ff */
[----:B-1----:R-:W-:Y:S01]  /*0670*/  @P2 IADD3 R4, P1, PT, R18, UR6, RZ ;  /* 0x0000000612042c10 */ /* 0x002fe2000ff3e0ff */
[----:B------:R-:W-:Y:S01]  /*0680*/  IMAD.MOV.U32 R41, RZ, RZ, RZ ;  /* 0x000000ffff297224 */ /* 0x000fe200078e00ff */
[----:B------:R-:W-:Y:S01]  /*0690*/  @P2 IADD3.X R24, PT, PT, R10, UR14, RZ, P0, !PT ;  /* 0x0000000e0a182c10 */ /* 0x000fe200087fe4ff */
[----:B------:R0:W5:Y:S01]  /*06a0*/  @P3 LDG.E R32, desc[UR22][R6.64] ;  /* 0x0000001606203981 */ /* 0x000162000c1e1900 */
[----:B------:R-:W-:Y:S02]  /*06b0*/  @P2 SHF.L.U64.HI R0, R13, 0x2, R10 ;  /* 0x000000020d002819 */ /* 0x000fe4000001020a */
[----:B------:R-:W-:Y:S01]  /*06c0*/  @P2 IADD3 R18, P5, PT, R18, UR27, RZ ;  /* 0x0000001b12122c10 */ /* 0x000fe2000ffbe0ff */
[----:B------:R-:W-:Y:S01]  /*06d0*/  IMAD.WIDE R20, R16, 0x4, R20 ;  /* 0x0000000410147825 */ /* 0x000fe200078e0214 */
[----:B------:R-:W-:Y:S01]  /*06e0*/  @P2 LEA R2, P0, R3, UR18, 0x1 ;  /* 0x0000001203022c11 */ /* 0x000fe2000f8008ff */
[----:B------:R-:W5:Y:S01]  /*06f0*/  @P3 LDG.E.U16 R42, desc[UR22][R42.64] ;  /* 0x000000162a2a3981 */ /* 0x000f62000c1e1500 */
[----:B------:R-:W-:-:S02]  /*0700*/  @P2 IADD3.X R5, PT, PT, R0, UR8, RZ, P1, !PT ;  /* 0x0000000800052c10 */ /* 0x000fc40008ffe4ff */
[----:B------:R-:W-:Y:S01]  /*0710*/  @P2 IADD3.X R19, PT, PT, R0, UR7, RZ, P5, !PT ;  /* 0x0000000700132c10 */ /* 0x000fe2000affe4ff */
[----:B0-----:R-:W-:Y:S01]  /*0720*/  IMAD.MOV.U32 R7, RZ, RZ, RZ ;  /* 0x000000ffff077224 */ /* 0x001fe200078e00ff */
[----:B------:R-:W-:Y:S01]  /*0730*/  @P2 LEA.HI.X R3, R3, UR19, R24, 0x1, P0 ;  /* 0x0000001303032c11 */ /* 0x000fe200080f0c18 */
[C---:B------:R-:W-:Y:S01]  /*0740*/  IMAD.WIDE R24, R16.reuse, 0x4, R26 ;  /* 0x0000000410187825 */ /* 0x040fe200078e021a */
[----:B------:R-:W-:Y:S01]  /*0750*/  MOV R0, RZ ;  /* 0x000000ff00007202 */ /* 0x000fe20000000f00 */
[----:B------:R-:W5:Y:S02]  /*0760*/  @P4 LDG.E R34, desc[UR22][R20.64] ;  /* 0x0000001614224981 */ /* 0x000f64000c1e1900 */
[----:B------:R-:W-:Y:S02]  /*0770*/  IMAD.WIDE R22, R16, 0x4, R22 ;  /* 0x0000000410167825 */ /* 0x000fe400078e0216 */
[----:B------:R-:W5:Y:S02]  /*0780*/  @P2 LDG.E.U16 R40, desc[UR22][R2.64] ;  /* 0x0000001602282981 */ /* 0x000f64000c1e1500 */
[----:B------:R-:W-:-:S02]  /*0790*/  IMAD.WIDE R26, R13, 0x4, R26 ;  /* 0x000000040d1a7825 */ /* 0x000fc400078e021a */
[----:B------:R-:W5:Y:S04]  /*07a0*/  @P4 LDG.E R41, desc[UR22][R22.64] ;  /* 0x0000001616294981 */ /* 0x000f68000c1e1900 */
[----:B------:R-:W5:Y:S04]  /*07b0*/  @P4 LDG.E R0, desc[UR22][R24.64] ;  /* 0x0000001618004981 */ /* 0x000f68000c1e1900 */
[----:B------:R-:W5:Y:S01]  /*07c0*/  @P2 LDG.E R7, desc[UR22][R26.64] ;  /* 0x000000161a072981 */ /* 0x000f62000c1e1900 */
[----:B------:R-:W-:Y:S02]  /*07d0*/  CS2R R8, SRZ ;  /* 0x0000000000087805 */ /* 0x000fe4000001ff00 */
[----:B------:R-:W-:-:S02]  /*07e0*/  ISETP.LT.U32.AND P0, PT, R15, UR10, PT ;  /* 0x0000000a0f007c0c */ /* 0x000fc4000bf01070 */
[----:B------:R-:W-:Y:S01]  /*07f0*/  SHF.R.S32.HI R6, RZ, 0x1f, R15 ;  /* 0x0000001fff067819 */ /* 0x000fe2000001140f */
[----:B------:R-:W5:Y:S04]  /*0800*/  @P4 LDG.E.U16 R30, desc[UR22][R30.64] ;  /* 0x000000161e1e4981 */ /* 0x000f68000c1e1500 */
[----:B------:R0:W5:Y:S01]  /*0810*/  @P2 LDG.E R8, desc[UR22][R4.64] ;  /* 0x0000001604082981 */ /* 0x000162000c1e1900 */
[----:B------:R-:W-:Y:S03]  /*0820*/  BSSY.RECONVERGENT B0, `(.L_x_4033) ;  /* 0x000001a000007945 */ /* 0x000fe60003800200 */
[----:B------:R1:W5:Y:S01]  /*0830*/  @P2 LDG.E R9, desc[UR22][R18.64] ;  /* 0x0000001612092981 */ /* 0x000362000c1e1900 */
[----:B0-----:R-:W-:-:S04]  /*0840*/  MOV R5, UR11 ;  /* 0x0000000b00057c02 */ /* 0x001fc80008000f00 */
[----:B------:R-:W-:Y:S01]  /*0850*/  ISETP.GT.AND.EX P6, PT, R5, R6, PT, P0 ;  /* 0x000000060500720c */ /* 0x000fe20003fc4300 */
[----:B------:R-:W-:Y:S01]  /*0860*/  HFMA2 R31, -RZ, RZ, 0, 0 ;  /* 0x00000000ff1f7431 */ /* 0x000fe200000001ff */
[----:B-1----:R-:W-:Y:S01]  /*0870*/  CS2R R18, SRZ ;  /* 0x0000000000127805 */ /* 0x002fe2000001ff00 */
[----:B------:R-:W-:Y:S01]  /*0880*/  IMAD.MOV.U32 R5, RZ, RZ, RZ ;  /* 0x000000ffff057224 */ /* 0x000fe200078e00ff */
[----:B------:R-:W-:-:S09]  /*0890*/  P2R R4, PR, RZ, 0x40 ;  /* 0x00000040ff047803 */ /* 0x000fd20000000000 */
[----:B------:R-:W-:Y:S05]  /*08a0*/  @!P6 BRA `(.L_x_4034) ;  /* 0x000000000044e947 */ /* 0x000fea0003800000 */
[C---:B------:R-:W-:Y:S01]  /*08b0*/  IADD3 R3, P0, PT, R15.reuse, UR16, RZ ;  /* 0x000000100f037c10 */ /* 0x040fe2000ff1e0ff */
[C---:B------:R-:W-:Y:S01]  /*08c0*/  IMAD.SHL.U32 R2, R15.reuse, 0x4, RZ ;  /* 0x000000040f027824 */ /* 0x040fe200078e00ff */
[----:B------:R-:W-:Y:S02]  /*08d0*/  SHF.L.U64.HI R5, R15, 0x2, R6 ;  /* 0x000000020f057819 */ /* 0x000fe40000010206 */
[----:B------:R-:W-:Y:S02]  /*08e0*/  IADD3.X R18, PT, PT, R6, UR14, RZ, P0, !PT ;  /* 0x0000000e06127c10 */ /* 0x000fe400087fe4ff */
[C---:B------:R-:W-:Y:S02]  /*08f0*/  LEA R38, P1, R3.reuse, UR18, 0x1 ;  /* 0x0000001203267c11 */ /* 0x040fe4000f8208ff */
[----:B------:R-:W-:Y:S02]  /*0900*/  IADD3 R36, P0, PT, R2, UR6, RZ ;  /* 0x0000000602247c10 */ /* 0x000fe4000ff1e0ff */
[----:B------:R-:W-:-:S02]  /*0910*/  LEA.HI.X R39, R3, UR19, R18, 0x1, P1 ;  /* 0x0000001303277c11 */ /* 0x000fc400088f0c12 */
[C---:B------:R-:W-:Y:S02]  /*0920*/  IADD3 R28, P1, PT, R2.reuse, UR28, RZ ;  /* 0x0000001c021c7c10 */ /* 0x040fe4000ff3e0ff */
[----:B------:R-:W-:Y:S01]  /*0930*/  IADD3 R2, P5, PT, R2, UR27, RZ ;  /* 0x0000001b02027c10 */ /* 0x000fe2000ffbe0ff */
[----:B------:R-:W2:Y:S01]  /*0940*/  LDG.E.U16 R38, desc[UR22][R38.64] ;  /* 0x0000001626267981 */ /* 0x000ea2000c1e1500 */
[C---:B------:R-:W-:Y:S02]  /*0950*/  IADD3.X R37, PT, PT, R5.reuse, UR8, RZ, P0, !PT ;  /* 0x0000000805257c10 */ /* 0x040fe400087fe4ff */
[C---:B------:R-:W-:Y:S02]  /*0960*/  IADD3.X R29, PT, PT, R5.reuse, UR12, RZ, P1, !PT ;  /* 0x0000000c051d7c10 */ /* 0x040fe40008ffe4ff */
[----:B------:R-:W-:Y:S02]  /*0970*/  IADD3.X R3, PT, PT, R5, UR7, RZ, P5, !PT ;  /* 0x0000000705037c10 */ /* 0x000fe4000affe4ff */
[----:B------:R0:W5:Y:S04]  /*0980*/  LDG.E R5, desc[UR22][R36.64] ;  /* 0x0000001624057981 */ /* 0x000168000c1e1900 */
[----:B------:R0:W5:Y:S04]  /*0990*/  LDG.E R19, desc[UR22][R28.64] ;  /* 0x000000161c137981 */ /* 0x000168000c1e1900 */
[----:B------:R0:W5:Y:S02]  /*09a0*/  LDG.E R31, desc[UR22][R2.64] ;  /* 0x00000016021f7981 */ /* 0x000164000c1e1900 */
[----:B0-2---:R-:W-:-:S07]  /*09b0*/  SHF.L.U32 R18, R38, 0x10, RZ ;  /* 0x0000001026127819 */ /* 0x005fce00000006ff */
.L_x_4034:
[----:B------:R-:W-:Y:S05]  /*09c0*/  BSYNC.RECONVERGENT B0 ;  /* 0x0000000000007941 */ /* 0x000fea0003800200 */
.L_x_4033:
[----:B------:R-:W0:Y:S01]  /*09d0*/  LDC.64 R2, c[0x0][0xf08] ;  /* 0x0003c200ff027b82 */ /* 0x000e220000000a00 */
[----:B------:R-:W-:Y:S01]  /*09e0*/  IMAD.MOV.U32 R28, RZ, RZ, RZ ;  /* 0x000000ffff1c7224 */ /* 0x000fe200078e00ff */
[----:B-----5:R-:W-:Y:S01]  /*09f0*/  @P4 SHF.L.U32 R28, R30, 0x10, RZ ;  /* 0x000000101e1c4819 */ /* 0x020fe200000006ff */
[----:B------:R-:W-:Y:S01]  /*0a00*/  BSSY.RECONVERGENT B2, `(.L_x_4035) ;  /* 0x0000018000027945 */ /* 0x000fe20003800200 */
[----:B------:R-:W-:Y:S02]  /*0a10*/  MOV R30, RZ ;  /* 0x000000ff001e7202 */ /* 0x000fe40000000f00 */
[----:B------:R-:W-:Y:S01]  /*0a20*/  @P2 SHF.L.U32 R30, R40, 0x10, RZ ;  /* 0x00000010281e2819 */ /* 0x000fe200000006ff */
[----:B------:R-:W-:-:S04]  /*0a30*/  FMUL R29, R28, UR15 ;  /* 0x0000000f1c1d7c20 */ /* 0x000fc80008400000 */
[----:B------:R-:W-:Y:S01]  /*0a40*/  FFMA R0, R0, UR30, R29 ;  /* 0x0000001e00007c23 */ /* 0x000fe2000800001d */
[----:B------:R-:W-:-:S04]  /*0a50*/  FMUL R29, R28, UR24 ;  /* 0x000000181c1d7c20 */ /* 0x000fc80008400000 */
[----:B------:R-:W-:Y:S01]  /*0a60*/  FMUL R28, R29, R28 ;  /* 0x0000001c1d1c7220 */ /* 0x000fe20000400000 */
[----:B0-----:R-:W0:Y:S03]  /*0a70*/  MUFU.RCP R36, R3 ;  /* 0x0000000300247308 */ /* 0x001e260000001000 */
[----:B------:R-:W-:-:S05]  /*0a80*/  FFMA R2, R41, R2, R28 ;  /* 0x0000000229027223 */ /* 0x000fca000000001c */
[----:B------:R-:W1:Y:S01]  /*0a90*/  FCHK P0, R0, R3 ;  /* 0x0000000300007302 */ /* 0x000e620000000000 */
[----:B0-----:R-:W-:-:S04]  /*0aa0*/  FFMA R35, R36, -R3, 1 ;  /* 0x3f80000024237423 */ /* 0x001fc80000000803 */
[----:B------:R-:W-:Y:S01]  /*0ab0*/  FFMA R37, R36, R35, R36 ;  /* 0x0000002324257223 */ /* 0x000fe20000000024 */
[----:B------:R-:W-:Y:S02]  /*0ac0*/  IMAD.MOV.U32 R35, RZ, RZ, RZ ;  /* 0x000000ffff237224 */ /* 0x000fe400078e00ff */
[----:B------:R-:W-:Y:S02]  /*0ad0*/  @P3 IMAD.U32 R35, R42, 0x10000, RZ ;  /* 0x000100002a233824 */ /* 0x000fe400078e00ff */
        /* <DEDUP_REMOVED lines=8> */
[----:B------:R-:W-:Y:S05]  /*0b60*/  CALL.REL.NOINC `($__internal_91_$__cuda_sm3x_div_rn_noftz_f32_slowpath) ;  /* 0x0000003000a07944 */ /* 0x000fea0003c00000 */
[----:B------:R-:W-:-:S07]  /*0b70*/  IMAD.MOV.U32 R41, RZ, RZ, R3 ;  /* 0x000000ffff297224 */ /* 0x000fce00078e0003 */
.L_x_4036:
[----:B------:R-:W-:Y:S05]  /*0b80*/  BSYNC.RECONVERGENT B2 ;  /* 0x0000000000027941 */ /* 0x000fea0003800200 */
.L_x_4035:
        /* <DEDUP_REMOVED lines=14> */
[----:B------:R-:W-:Y:S05]  /*0c70*/  CALL.REL.NOINC `($__internal_91_$__cuda_sm3x_div_rn_noftz_f32_slowpath) ;  /* 0x00000030005c7944 */ /* 0x000fea0003c00000 */
.L_x_4038:
[----:B------:R-:W-:Y:S05]  /*0c80*/  BSYNC.RECONVERGENT B2 ;  /* 0x0000000000027941 */ /* 0x000fea0003800200 */
.L_x_4037:
[----:B------:R-:W-:Y:S01]  /*0c90*/  IADD3 R28, PT, PT, R3, -0xd000000, RZ ;  /* 0xf3000000031c7810 */ /* 0x000fe20007ffe0ff */
[----:B------:R0:W1:Y:S01]  /*0ca0*/  MUFU.RSQ R36, R3 ;  /* 0x0000000300247308 */ /* 0x0000620000001400 */
[----:B------:R-:W-:Y:S02]  /*0cb0*/  BSSY.RECONVERGENT B0, `(.L_x_4039) ;  /* 0x000000a000007945 */ /* 0x000fe40003800200 */
[----:B------:R-:W-:-:S13]  /*0cc0*/  ISETP.GT.U32.AND P0, PT, R28, 0x727fffff, PT ;  /* 0x727fffff1c00780c */ /* 0x000fda0003f04070 */
[----:B0-----:R-:W-:Y:S05]  /*0cd0*/  @!P0 BRA `(.L_x_4040) ;  /* 0x00000000000c8947 */ /* 0x001fea0003800000 */
[----:B------:R-:W-:-:S07]  /*0ce0*/  MOV R28, 0xd00 ;  /* 0x00000d00001c7802 */ /* 0x000fce0000000f00 */
[----:B-1----:R-:W-:Y:S05]  /*0cf0*/  CALL.REL.NOINC `($__internal_90_$__cuda_sm20_sqrt_rn_f32_slowpath) ;  /* 0x0000002c00e87944 */ /* 0x002fea0003c00000 */
[----:B------:R-:W-:Y:S05]  /*0d00*/  BRA `(.L_x_4041) ;  /* 0x0000000000107947 */ /* 0x000fea0003800000 */
.L_x_4040:
[C---:B-1----:R-:W-:Y:S01]  /*0d10*/  FMUL.FTZ R28, R36.reuse, R3 ;  /* 0x00000003241c7220 */ /* 0x042fe20000410000 */
[----:B------:R-:W-:-:S03]  /*0d20*/  FMUL.FTZ R39, R36, 0.5 ;  /* 0x3f00000024277820 */ /* 0x000fc60000410000 */
[----:B------:R-:W-:-:S04]  /*0d30*/  FFMA R3, -R28, R28, R3 ;  /* 0x0000001c1c037223 */ /* 0x000fc80000000103 */
[----:B------:R-:W-:-:S07]  /*0d40*/  FFMA R39, R3, R39, R28 ;  /* 0x0000002703277223 */ /* 0x000fce000000001c */
.L_x_4041:
[----:B------:R-:W-:Y:S05]  /*0d50*/  BSYNC.RECONVERGENT B0 ;  /* 0x0000000000007941 */ /* 0x000fea0003800200 */
.L_x_4039:
        /* <DEDUP_REMOVED lines=12> */
[----:B------:R-:W-:Y:S05]  /*0e20*/  CALL.REL.NOINC `($__internal_91_$__cuda_sm3x_div_rn_noftz_f32_slowpath) ;  /* 0x0000002c00f07944 */ /* 0x000fea0003c00000 */
[----:B------:R-:W-:-:S07]  /*0e30*/  MOV R37, R3 ;  /* 0x0000000300257202 */ /* 0x000fce0000000f00 */
.L_x_4043:
[----:B------:R-:W-:Y:S05]  /*0e40*/  BSYNC.RECONVERGENT B2 ;  /* 0x0000000000027941 */ /* 0x000fea0003800200 */
.L_x_4042:
        /* <DEDUP_REMOVED lines=23> */
.L_x_4045:
[----:B------:R-:W-:Y:S05]  /*0fc0*/  BSYNC.RECONVERGENT B2 ;  /* 0x0000000000027941 */ /* 0x000fea0003800200 */
.L_x_4044:
        /* <DEDUP_REMOVED lines=15> */
.L_x_4047:
[----:B------:R-:W-:Y:S05]  /*10c0*/  BSYNC.RECONVERGENT B2 ;  /* 0x0000000000027941 */ /* 0x000fea0003800200 */
.L_x_4046:
        /* <DEDUP_REMOVED lines=8> */
.L_x_4049:
[C---:B-1----:R-:W-:Y:S01]  /*1150*/  FMUL.FTZ R28, R36.reuse, R3 ;  /* 0x00000003241c7220 */ /* 0x042fe20000410000 */
[----:B------:R-:W-:-:S03]  /*1160*/  FMUL.FTZ R39, R36, 0.5 ;  /* 0x3f00000024277820 */ /* 0x000fc60000410000 */
[----:B------:R-:W-:-:S04]  /*1170*/  FFMA R3, -R28, R28, R3 ;  /* 0x0000001c1c037223 */ /* 0x000fc80000000103 */
[----:B------:R-:W-:-:S07]  /*1180*/  FFMA R39, R3, R39, R28 ;  /* 0x0000002703277223 */ /* 0x000fce000000001c */
.L_x_4050:
[----:B------:R-:W-:Y:S05]  /*1190*/  BSYNC.RECONVERGENT B0 ;  /* 0x0000000000007941 */ /* 0x000fea0003800200 */
.L_x_4048:
        /* <DEDUP_REMOVED lines=14> */
.L_x_4052:
[----:B------:R-:W-:Y:S05]  /*1280*/  BSYNC.RECONVERGENT B2 ;  /* 0x0000000000027941 */ /* 0x000fea0003800200 */
.L_x_4051:
[----:B------:R-:W0:Y:S01]  /*1290*/  LDC.64 R28, c[0x0][0xf08] ;  /* 0x0003c200ff1c7b82 */ /* 0x000e220000000a00 */
[C---:B------:R-:W-:Y:S01]  /*12a0*/  FMUL R34, R18.reuse, UR15 ;  /* 0x0000000f12227c20 */ /* 0x040fe20008400000 */
        /* <DEDUP_REMOVED lines=21> */
.L_x_4054:
[----:B------:R-:W-:Y:S05]  /*1400*/  BSYNC.RECONVERGENT B2 ;  /* 0x0000000000027941 */ /* 0x000fea0003800200 */
.L_x_4053:
        /* <DEDUP_REMOVED lines=15> */
.L_x_4056:
[----:B------:R-:W-:Y:S05]  /*1500*/  BSYNC.RECONVERGENT B2 ;  /* 0x0000000000027941 */ /* 0x000fea0003800200 */
.L_x_4055:
        /* <DEDUP_REMOVED lines=8> */
.L_x_4058:
[C---:B-1----:R-:W-:Y:S01]  /*1590*/  FMUL.FTZ R28, R36.reuse, R3 ;  /* 0x00000003241c7220 */ /* 0x042fe20000410000 */
[----:B------:R-:W-:-:S03]  /*15a0*/  FMUL.FTZ R39, R36, 0.5 ;  /* 0x3f00000024277820 */ /* 0x000fc60000410000 */
[----:B------:R-:W-:-:S04]  /*15b0*/  FFMA R3, -R28, R28, R3 ;  /* 0x0000001c1c037223 */ /* 0x000fc80000000103 */
[----:B------:R-:W-:-:S07]  /*15c0*/  FFMA R39, R3, R39, R28 ;  /* 0x0000002703277223 */ /* 0x000fce000000001c */
.L_x_4059:
[----:B------:R-:W-:Y:S05]  /*15d0*/  BSYNC.RECONVERGENT B0 ;  /* 0x0000000000007941 */ /* 0x000fea0003800200 */
.L_x_4057:
        /* <DEDUP_REMOVED lines=13> */
.L_x_4061:
[----:B------:R-:W-:Y:S05]  /*16b0*/  BSYNC.RECONVERGENT B2 ;  /* 0x0000000000027941 */ /* 0x000fea0003800200 */
.L_x_4060:
        /* <DEDUP_REMOVED lines=21> */
[----:B------:R-:W-:Y:S05]  /*1810*/  CALL.REL.NOINC `($__internal_91_$__cuda_sm3x_div_rn_noftz_f32_slowpath) ;  /* 0x0000002400747944 */ /* 0x000fea0003c00000 */
[----:B------:R-:W-:-:S07]  /*1820*/  MOV R7, R3 ;  /* 0x0000000300077202 */ /* 0x000fce0000000f00 */
.L_x_4063:
[----:B------:R-:W-:Y:S05]  /*1830*/  BSYNC.RECONVERGENT B2 ;  /* 0x0000000000027941 */ /* 0x000fea0003800200 */
.L_x_4062:
        /* <DEDUP_REMOVED lines=15> */
.L_x_4065:
[----:B------:R-:W-:Y:S05]  /*1930*/  BSYNC.RECONVERGENT B2 ;  /* 0x0000000000027941 */ /* 0x000fea0003800200 */
.L_x_4064:
[----:B------:R-:W-:Y:S01]  /*1940*/  VIADD R18, R3, 0xf3000000 ;  /* 0xf300000003127836 */ /* 0x000fe20000000000 */
[----:B------:R0:W1:Y:S01]  /*1950*/  MUFU.RSQ R28, R3 ;  /* 0x00000003001c7308 */ /* 0x0000620000001400 */
[----:B------:R-:W-:Y:S03]  /*1960*/  BSSY.RECONVERGENT B0, `(.L_x_4066) ;  /* 0x000000a000007945 */ /* 0x000fe60003800200 */
[----:B------:R-:W-:-:S13]  /*1970*/  ISETP.GT.U32.AND P0, PT, R18, 0x727fffff, PT ;  /* 0x727fffff1200780c */ /* 0x000fda0003f04070 */
[----:B01----:R-:W-:Y:S05]  /*1980*/  @!P0 BRA `(.L_x_4067) ;  /* 0x00000000000c8947 */ /* 0x003fea0003800000 */
[----:B------:R-:W-:-:S07]  /*1990*/  MOV R28, 0x19b0 ;  /* 0x000019b0001c7802 */ /* 0x000fce0000000f00 */
[----:B------:R-:W-:Y:S05]  /*19a0*/  CALL.REL.NOINC `($__internal_90_$__cuda_sm20_sqrt_rn_f32_slowpath) ;  /* 0x0000002000bc7944 */ /* 0x000fea0003c00000 */
[----:B------:R-:W-:Y:S05]  /*19b0*/  BRA `(.L_x_4068) ;  /* 0x0000000000107947 */ /* 0x000fea0003800000 */
.L_x_4067:
[C---:B------:R-:W-:Y:S01]  /*19c0*/  FMUL.FTZ R18, R28.reuse, R3 ;  /* 0x000000031c127220 */ /* 0x040fe20000410000 */
[----:B------:R-:W-:-:S03]  /*19d0*/  FMUL.FTZ R39, R28, 0.5 ;  /* 0x3f0000001c277820 */ /* 0x000fc60000410000 */
[----:B------:R-:W-:-:S04]  /*19e0*/  FFMA R3, -R18, R18, R3 ;  /* 0x0000001212037223 */ /* 0x000fc80000000103 */
[----:B------:R-:W-:-:S07]  /*19f0*/  FFMA R39, R3, R39, R18 ;  /* 0x0000002703277223 */ /* 0x000fce0000000012 */
.L_x_4068:
[----:B------:R-:W-:Y:S05]  /*1a00*/  BSYNC.RECONVERGENT B0 ;  /* 0x0000000000007941 */ /* 0x000fea0003800200 */
.L_x_4066:
        /* <DEDUP_REMOVED lines=12> */
[----:B------:R-:W-:Y:S05]  /*1ad0*/  CALL.REL.NOINC `($__internal_91_$__cuda_sm3x_div_rn_noftz_f32_slowpath) ;  /* 0x0000002000c47944 */ /* 0x000fea0003c00000 */
.L_x_4070:
[----:B------:R-:W-:Y:S05]  /*1ae0*/  BSYNC.RECONVERGENT B2 ;  /* 0x0000000000027941 */ /* 0x000fea0003800200 */
.L_x_4069:
[----:B------:R-:W-:Y:S01]  /*1af0*/  BSSY.RECONVERGENT B0, `(.L_x_4071) ;  /* 0x000000c000007945 */ /* 0x000fe20003800200 */
[----:B------:R-:W-:-:S03]  /*1b00*/  FFMA R3, R8, UR13, R3 ;  /* 0x0000000d08037c23 */ /* 0x000fc60008000003 */
[----:B------:R-:W-:Y:S05]  /*1b10*/  @!P4 BRA `(.L_x_4072) ;  /* 0x000000000024c947 */ /* 0x000fea0003800000 */
[----:B------:R-:W-:Y:S01]  /*1b20*/  IADD3 R19, P0, PT, R16, UR16, RZ ;  /* 0x0000001010137c10 */ /* 0x000fe2000ff1e0ff */
[----:B------:R0:W-:Y:S01]  /*1b30*/  STG.E desc[UR22][R20.64], R35 ;  /* 0x0000002314007986 */ /* 0x0001e2000c101916 */
[----:B------:R-:W-:Y:S02]  /*1b40*/  F2FP.BF16.F32.PACK_AB R7, RZ, R35 ;  /* 0x00000023ff07723e */ /* 0x000fe400000010ff */
[----:B------:R-:W-:Y:S01]  /*1b50*/  IADD3.X R12, PT, PT, R12, UR14, RZ, P0, !PT ;  /* 0x0000000e0c0c7c10 */ /* 0x000fe200087fe4ff */
[----:B------:R0:W-:Y:S01]  /*1b60*/  STG.E desc[UR22][R24.64], R0 ;  /* 0x0000000018007986 */ /* 0x0001e2000c101916 */
[----:B------:R-:W-:-:S03]  /*1b70*/  LEA R18, P0, R19, UR20, 0x1 ;  /* 0x0000001413127c11 */ /* 0x000fc6000f8008ff */
[----:B------:R0:W-:Y:S01]  /*1b80*/  STG.E desc[UR22][R22.64], R2 ;  /* 0x0000000216007986 */ /* 0x0001e2000c101916 */
[----:B------:R-:W-:-:S05]  /*1b90*/  LEA.HI.X R19, R19, UR21, R12, 0x1, P0 ;  /* 0x0000001513137c11 */ /* 0x000fca00080f0c0c */
[----:B------:R0:W-:Y:S04]  /*1ba0*/  STG.E.U16 desc[UR22][R18.64], R7 ;  /* 0x0000000712007986 */ /* 0x0001e8000c101516 */
.L_x_4072:
[----:B------:R-:W-:Y:S05]  /*1bb0*/  BSYNC.RECONVERGENT B0 ;  /* 0x0000000000007941 */ /* 0x000fea0003800200 */
.L_x_4071:
[----:B------:R-:W-:Y:S04]  /*1bc0*/  BSSY.RECONVERGENT B0, `(.L_x_4073) ;  /* 0x0000013000007945 */ /* 0x000fe80003800200 */
[----:B------:R-:W-:Y:S05]  /*1bd0*/  @!P3 BRA `(.L_x_4074) ;  /* 0x000000000044b947 */ /* 0x000fea0003800000 */
[C---:B0-----:R-:W-:Y:S01]  /*1be0*/  IADD3 R0, P0, PT, R14.reuse, UR16, RZ ;  /* 0x000000100e007c10 */ /* 0x041fe2000ff1e0ff */
[C---:B------:R-:W-:Y:S01]  /*1bf0*/  IMAD.SHL.U32 R18, R14.reuse, 0x4, RZ ;  /* 0x000000040e127824 */ /* 0x040fe200078e00ff */
[----:B------:R-:W-:Y:S02]  /*1c00*/  SHF.L.U64.HI R2, R14, 0x2, R11 ;  /* 0x000000020e027819 */ /* 0x000fe4000001020b */
[----:B------:R-:W-:Y:S02]  /*1c10*/  IADD3.X R11, PT, PT, R11, UR14, RZ, P0, !PT ;  /* 0x0000000e0b0b7c10 */ /* 0x000fe400087fe4ff */
[C---:B------:R-:W-:Y:S02]  /*1c20*/  IADD3 R24, P0, PT, R18.reuse, UR6, RZ ;  /* 0x0000000612187c10 */ /* 0x040fe4000ff1e0ff */
[----:B------:R-:W-:Y:S02]  /*1c30*/  IADD3 R20, P1, PT, R18, UR28, RZ ;  /* 0x0000001c12147c10 */ /* 0x000fe4000ff3e0ff */
[----:B------:R-:W-:-:S02]  /*1c40*/  LEA R22, P4, R0, UR20, 0x1 ;  /* 0x0000001400167c11 */ /* 0x000fc4000f8808ff */
[----:B------:R-:W-:Y:S02]  /*1c50*/  IADD3 R18, P3, PT, R18, UR27, RZ ;  /* 0x0000001b12127c10 */ /* 0x000fe4000ff7e0ff */
[C---:B------:R-:W-:Y:S02]  /*1c60*/  IADD3.X R25, PT, PT, R2.reuse, UR8, RZ, P0, !PT ;  /* 0x0000000802197c10 */ /* 0x040fe400087fe4ff */
[----:B------:R-:W-:Y:S02]  /*1c70*/  IADD3.X R21, PT, PT, R2, UR12, RZ, P1, !PT ;  /* 0x0000000c02157c10 */ /* 0x000fe40008ffe4ff */
[----:B------:R-:W-:Y:S01]  /*1c80*/  LEA.HI.X R23, R0, UR21, R11, 0x1, P4 ;  /* 0x0000001500177c11 */ /* 0x000fe2000a0f0c0b */
[----:B------:R1:W-:Y:S01]  /*1c90*/  STG.E desc[UR22][R24.64], R17 ;  /* 0x0000001118007986 */ /* 0x0003e2000c101916 */
[----:B------:R-:W-:Y:S02]  /*1ca0*/  IADD3.X R19, PT, PT, R2, UR7, RZ, P3, !PT ;  /* 0x0000000702137c10 */ /* 0x000fe40009ffe4ff */
[----:B------:R-:W-:Y:S01]  /*1cb0*/  F2FP.BF16.F32.PACK_AB R0, RZ, R17 ;  /* 0x00000011ff00723e */ /* 0x000fe200000010ff */
[----:B------:R1:W-:Y:S04]  /*1cc0*/  STG.E desc[UR22][R20.64], R32 ;  /* 0x0000002014007986 */ /* 0x0003e8000c101916 */
[----:B------:R1:W-:Y:S04]  /*1cd0*/  STG.E desc[UR22][R18.64], R33 ;  /* 0x0000002112007986 */ /* 0x0003e8000c101916 */
[----:B------:R1:W-:Y:S02]  /*1ce0*/  STG.E.U16 desc[UR22][R22.64], R0 ;  /* 0x0000000016007986 */ /* 0x0003e4000c101516 */
.L_x_4074:
[----:B------:R-:W-:Y:S05]  /*1cf0*/  BSYNC.RECONVERGENT B0 ;  /* 0x0000000000007941 */ /* 0x000fea0003800200 */
.L_x_4073:
[----:B------:R-:W-:Y:S01]  /*1d00*/  ISETP.NE.AND P0, PT, R4, RZ, PT ;  /* 0x000000ff0400720c */ /* 0x000fe20003f05270 */
[----:B------:R-:W-:-:S12]  /*1d10*/  BSSY.RECONVERGENT B0, `(.L_x_4075) ;  /* 0x0000013000007945 */ /* 0x000fd80003800200 */
[----:B------:R-:W-:Y:S05]  /*1d20*/  @!P0 BRA `(.L_x_4076) ;  /* 0x0000000000448947 */ /* 0x000fea0003800000 */
[C---:B01----:R-:W-:Y:S02]  /*1d30*/  SHF.L.U32 R22, R15.reuse, 0x2, RZ ;  /* 0x000000020f167819 */ /* 0x043fe400000006ff */
[C---:B------:R-:W-:Y:S02]  /*1d40*/  IADD3 R0, P0, PT, R15.reuse, UR16, RZ ;  /* 0x000000100f007c10 */ /* 0x040fe4000ff1e0ff */
[----:B------:R-:W-:Y:S02]  /*1d50*/  SHF.L.U64.HI R2, R15, 0x2, R6 ;  /* 0x000000020f027819 */ /* 0x000fe40000010206 */
[----:B------:R-:W-:Y:S02]  /*1d60*/  IADD3 R20, P1, PT, R22, UR6, RZ ;  /* 0x0000000616147c10 */ /* 0x000fe4000ff3e0ff */
[----:B------:R-:W-:Y:S02]  /*1d70*/  IADD3.X R7, PT, PT, R6, UR14, RZ, P0, !PT ;  /* 0x0000000e06077c10 */ /* 0x000fe400087fe4ff */
[----:B------:R-:W-:-:S02]  /*1d80*/  IADD3 R18, P3, PT, R22, UR28, RZ ;  /* 0x0000001c16127c10 */ /* 0x000fc4000ff7e0ff */
[----:B------:R-:W-:Y:S02]  /*1d90*/  LEA R6, P0, R0, UR20, 0x1 ;  /* 0x0000001400067c11 */ /* 0x000fe4000f8008ff */
[----:B------:R-:W-:Y:S02]  /*1da0*/  IADD3 R22, P4, PT, R22, UR27, RZ ;  /* 0x0000001b16167c10 */ /* 0x000fe4000ff9e0ff */
[C---:B------:R-:W-:Y:S02]  /*1db0*/  IADD3.X R21, PT, PT, R2.reuse, UR8, RZ, P1, !PT ;  /* 0x0000000802157c10 */ /* 0x040fe40008ffe4ff */
[----:B------:R-:W-:Y:S02]  /*1dc0*/  IADD3.X R19, PT, PT, R2, UR12, RZ, P3, !PT ;  /* 0x0000000c02137c10 */ /* 0x000fe40009ffe4ff */
[----:B------:R-:W-:Y:S01]  /*1dd0*/  LEA.HI.X R7, R0, UR21, R7, 0x1, P0 ;  /* 0x0000001500077c11 */ /* 0x000fe200080f0c07 */
[----:B------:R2:W-:Y:S01]  /*1de0*/  STG.E desc[UR22][R20.64], R5 ;  /* 0x0000000514007986 */ /* 0x0005e2000c101916 */
[----:B------:R-:W-:-:S02]  /*1df0*/  IADD3.X R23, PT, PT, R2, UR7, RZ, P4, !PT ;  /* 0x0000000702177c10 */ /* 0x000fc4000a7fe4ff */
[----:B------:R-:W-:Y:S01]  /*1e00*/  F2FP.BF16.F32.PACK_AB R0, RZ, R5 ;  /* 0x00000005ff00723e */ /* 0x000fe200000010ff */
[----:B------:R2:W-:Y:S04]  /*1e10*/  STG.E desc[UR22][R18.64], R34 ;  /* 0x0000002212007986 */ /* 0x0005e8000c101916 */
[----:B------:R2:W-:Y:S04]  /*1e20*/  STG.E desc[UR22][R22.64], R31 ;  /* 0x0000001f16007986 */ /* 0x0005e8000c101916 */
[----:B------:R2:W-:Y:S02]  /*1e30*/  STG.E.U16 desc[UR22][R6.64], R0 ;  /* 0x0000000006007986 */ /* 0x0005e4000c101516 */
.L_x_4076:
[----:B------:R-:W-:Y:S05]  /*1e40*/  BSYNC.RECONVERGENT B0 ;  /* 0x0000000000007941 */ /* 0x000fea0003800200 */
.L_x_4075:
[----:B------:R-:W-:Y:S01]  /*1e50*/  BSSY.RECONVERGENT B0, `(.L_x_4077) ;  /* 0x0000012000007945 */ /* 0x000fe20003800200 */
[----:B------:R-:W-:-:S03]  /*1e60*/  FFMA R11, -R3, UR29, R8 ;  /* 0x0000001d030b7c23 */ /* 0x000fc60008000108 */
[----:B------:R-:W-:Y:S05]  /*1e70*/  @!P2 BRA `(.L_x_4078) ;  /* 0x00000000003ca947 */ /* 0x000fea0003800000 */
[C---:B--2---:R-:W-:Y:S01]  /*1e80*/  IMAD.SHL.U32 R6, R13.reuse, 0x4, RZ ;  /* 0x000000040d067824 */ /* 0x044fe200078e00ff */
[C---:B01----:R-:W-:Y:S02]  /*1e90*/  IADD3 R0, P0, PT, R13.reuse, UR16, RZ ;  /* 0x000000100d007c10 */ /* 0x043fe4000ff1e0ff */
[----:B------:R-:W-:Y:S02]  /*1ea0*/  SHF.L.U64.HI R7, R13, 0x2, R10 ;  /* 0x000000020d077819 */ /* 0x000fe4000001020a */
[----:B------:R-:W-:Y:S02]  /*1eb0*/  IADD3 R4, P1, PT, R6, UR6, RZ ;  /* 0x0000000606047c10 */ /* 0x000fe4000ff3e0ff */
[----:B------:R-:W-:Y:S02]  /*1ec0*/  IADD3.X R3, PT, PT, R10, UR14, RZ, P0, !PT ;  /* 0x0000000e0a037c10 */ /* 0x000fe400087fe4ff */
[----:B------:R-:W-:Y:S02]  /*1ed0*/  LEA R2, P0, R0, UR20, 0x1 ;  /* 0x0000001400027c11 */ /* 0x000fe4000f8008ff */
[----:B------:R-:W-:-:S02]  /*1ee0*/  IADD3 R6, P2, PT, R6, UR27, RZ ;  /* 0x0000001b06067c10 */ /* 0x000fc4000ff5e0ff */
[C---:B------:R-:W-:Y:S02]  /*1ef0*/  IADD3.X R5, PT, PT, R7.reuse, UR8, RZ, P1, !PT ;  /* 0x0000000807057c10 */ /* 0x040fe40008ffe4ff */
[----:B------:R-:W-:Y:S02]  /*1f00*/  LEA.HI.X R3, R0, UR21, R3, 0x1, P0 ;  /* 0x0000001500037c11 */ /* 0x000fe400080f0c03 */
[----:B------:R-:W-:Y:S01]  /*1f10*/  IADD3.X R7, PT, PT, R7, UR7, RZ, P2, !PT ;  /* 0x0000000707077c10 */ /* 0x000fe200097fe4ff */
[----:B------:R3:W-:Y:S01]  /*1f20*/  STG.E desc[UR22][R4.64], R11 ;  /* 0x0000000b04007986 */ /* 0x0007e2000c101916 */
[----:B------:R-:W-:-:S03]  /*1f30*/  F2FP.BF16.F32.PACK_AB R0, RZ, R11 ;  /* 0x0000000bff00723e */ /* 0x000fc600000010ff */
[----:B------:R3:W-:Y:S04]  /*1f40*/  STG.E desc[UR22][R26.64], R44 ;  /* 0x0000002c1a007986 */ /* 0x0007e8000c101916 */
[----:B------:R3:W-:Y:S04]  /*1f50*/  STG.E desc[UR22][R6.64], R9 ;  /* 0x0000000906007986 */ /* 0x0007e8000c101916 */
[----:B------:R3:W-:Y:S02]  /*1f60*/  STG.E.U16 desc[UR22][R2.64], R0 ;  /* 0x0000000002007986 */ /* 0x0007e4000c101516 */
.L_x_4078:
[----:B------:R-:W-:Y:S05]  /*1f70*/  BSYNC.RECONVERGENT B0 ;  /* 0x0000000000007941 */ /* 0x000fea0003800200 */
.L_x_4077:
        /* <DEDUP_REMOVED lines=9> */
[----:B------:R-:W-:Y:S05]  /*2010*/  EXIT ;  /* 0x000000000000794d */ /* 0x000fea0003800000 */
.L_x_4032:
[----:B------:R-:W1:Y:S01]  /*2020*/  LDC R21, c[0x0][0x360] ;  /* 0x0000d800ff157b82 */ /* 0x000e620000000800 */
[----:B------:R-:W-:Y:S01]  /*2030*/  IADD3 R19, PT, PT, R16, UR26, RZ ;  /* 0x0000001a10137c10 */ /* 0x000fe2000fffe0ff */
[----:B------:R-:W2:Y:S01]  /*2040*/  LDCU UR30, c[0x0][0xf14] ;  /* 0x0001e280ff1e77ac */ /* 0x000ea20008000800 */
[----:B------:R-:W3:Y:S01]  /*2050*/  LDCU UR31, c[0x0][0xf18] ;  /* 0x0001e300ff1f77ac */ /* 0x000ee20008000800 */
[----:B------:R-:W4:Y:S01]  /*2060*/  LDCU UR13, c[0x0][0xf04] ;  /* 0x0001e080ff0d77ac */ /* 0x000f220008000800 */
[----:B------:R-:W0:Y:S01]  /*2070*/  LDCU UR9, c[0x0][0xf20] ;  /* 0x0001e400ff0977ac */ /* 0x000e220008000800 */
[----:B------:R-:W0:Y:S01]  /*2080*/  LDCU UR29, c[0x0][0xf08] ;  /* 0x0001e100ff1d77ac */ /* 0x000e220008000800 */
[----:B------:R-:W-:Y:S01]  /*2090*/  UMOV UR4, URZ ;  /* 0x000000ff00047c82 */ /* 0x000fe20008000000 */
[----:B------:R-:W-:Y:S01]  /*20a0*/  UMOV UR5, URZ ;  /* 0x000000ff00057c82 */ /* 0x000fe20008000000 */
[C-C-:B-1----:R-:W-:Y:S02]  /*20b0*/  IMAD R20, R21.reuse, 0x2, R16.reuse ;  /* 0x0000000215147824 */ /* 0x142fe400078e0210 */
[----:B0-234-:R-:W-:-:S07]  /*20c0*/  IMAD R21, R21, 0x3, R16 ;  /* 0x0000000315157824 */ /* 0x01dfce00078e0210 */
.L_x_4124:
[----:B----4-:R-:W-:Y:S01]  /*20d0*/  IMAD.U32 R0, RZ, RZ, UR11 ;  /* 0x0000000bff007e24 */ /* 0x010fe2000f8e00ff */
[----:B------:R-:W-:Y:S01]  /*20e0*/  ISETP.LT.U32.AND P4, PT, R20, UR10, PT ;  /* 0x0000000a14007c0c */ /* 0x000fe2000bf81070 */
[----:B---3--:R-:W-:Y:S01]  /*20f0*/  IMAD.U32 R5, RZ, RZ, UR11 ;  /* 0x0000000bff057e24 */ /* 0x008fe2000f8e00ff */
[----:B------:R-:W-:Y:S01]  /*2100*/  ISETP.LT.U32.AND P0, PT, R16, UR10, PT ;  /* 0x0000000a10007c0c */ /* 0x000fe2000bf01070 */
[----:B0-----:R-:W-:Y:S01]  /*2110*/  IMAD.U32 R26, RZ, RZ, UR28 ;  /* 0x0000001cff1a7e24 */ /* 0x001fe2000f8e00ff */
[----:B------:R-:W-:Y:S02]  /*2120*/  SHF.R.S32.HI R11, RZ, 0x1f, R20 ;  /* 0x0000001fff0b7819 */ /* 0x000fe40000011414 */
[----:B------:R-:W-:Y:S01]  /*2130*/  MOV R2, UR11 ;  /* 0x0000000b00027c02 */ /* 0x000fe20008000f00 */
[----:B------:R-:W-:Y:S01]  /*2140*/  IMAD.U32 R30, RZ, RZ, UR6 ;  /* 0x00000006ff1e7e24 */ /* 0x000fe2000f8e00ff */
[----:B------:R-:W-:Y:S02]  /*2150*/  SHF.R.S32.HI R13, RZ, 0x1f, R16 ;  /* 0x0000001fff0d7819 */ /* 0x000fe40000011410 */
[----:B------:R-:W-:-:S02]  /*2160*/  ISETP.GT.AND.EX P4, PT, R2, R11, PT, P4 ;  /* 0x0000000b0200720c */ /* 0x000fc40003f84340 */
[----:B------:R-:W-:Y:S01]  /*2170*/  ISETP.GT.AND.EX P0, PT, R0, R13, PT, P0 ;  /* 0x0000000d0000720c */ /* 0x000fe20003f04300 */
[----:B------:R-:W-:Y:S01]  /*2180*/  HFMA2 R0, -RZ, RZ, 0, 0 ;  /* 0x00000000ff007431 */ /* 0x000fe200000001ff */
[----:B------:R-:W-:Y:S02]  /*2190*/  ISETP.LT.U32.AND P3, PT, R19, UR10, PT ;  /* 0x0000000a13007c0c */ /* 0x000fe4000bf61070 */
[----:B------:R-:W-:Y:S02]  /*21a0*/  SHF.R.S32.HI R12, RZ, 0x1f, R19 ;  /* 0x0000001fff0c7819 */ /* 0x000fe40000011413 */
[----:B------:R-:W-:Y:S02]  /*21b0*/  MOV R3, UR11 ;  /* 0x0000000b00037c02 */ /* 0x000fe40008000f00 */
[----:B------:R-:W-:Y:S02]  /*21c0*/  ISETP.LT.U32.AND P2, PT, R21, UR10, PT ;  /* 0x0000000a15007c0c */ /* 0x000fe4000bf41070 */
[----:B------:R-:W-:-:S02]  /*21d0*/  SHF.R.S32.HI R10, RZ, 0x1f, R21 ;  /* 0x0000001fff0a7819 */ /* 0x000fc40000011415 */
[----:B------:R-:W-:Y:S02]  /*21e0*/  ISETP.GT.AND.EX P3, PT, R3, R12, PT, P3 ;  /* 0x0000000c0300720c */ /* 0x000fe40003f64330 */
[----:B------:R-:W-:Y:S02]  /*21f0*/  ISETP.GT.AND.EX P2, PT, R5, R10, PT, P2 ;  /* 0x0000000a0500720c */ /* 0x000fe40003f44320 */
[----:B------:R-:W-:Y:S02]  /*2200*/  MOV R27, UR12 ;  /* 0x0000000c001b7c02 */ /* 0x000fe40008000f00 */
[----:B------:R-:W-:Y:S02]  /*2210*/  @P0 IADD3 R15, P1, PT, R16, UR16, RZ ;  /* 0x00000010100f0c10 */ /* 0x000fe4000ff3e0ff */
[----:B------:R-:W-:Y:S01]  /*2220*/  @P4 IADD3 R9, P5, PT, R20, UR16, RZ ;  /* 0x0000001014094c10 */ /* 0x000fe2000ffbe0ff */
[----:B------:R-:W-:Y:S01]  /*2230*/  IMAD.WIDE R2, R19, 0x4, R26 ;  /* 0x0000000413027825 */ /* 0x000fe200078e021a */
[----:B------:R-:W-:-:S02]  /*2240*/  @P0 IADD3.X R18, PT, PT, R13, UR14, RZ, P1, !PT ;  /* 0x0000000e0d120c10 */ /* 0x000fc40008ffe4ff */
[----:B------:R-:W-:Y:S01]  /*2250*/  @P4 IADD3.X R14, PT, PT, R11, UR14, RZ, P5, !PT ;  /* 0x0000000e0b0e4c10 */ /* 0x000fe2000affe4ff */
[C---:B------:R-:W-:Y:S01]  /*2260*/  @P4 IMAD.SHL.U32 R36, R20.reuse, 0x4, RZ ;  /* 0x0000000414244824 */ /* 0x040fe200078e00ff */
[----:B------:R-:W-:Y:S01]  /*2270*/  @P0 LEA R22, P1, R15, UR18, 0x1 ;  /* 0x000000120f160c11 */ /* 0x000fe2000f8208ff */
[----:B------:R-:W-:Y:S01]  /*2280*/  IMAD.MOV.U32 R8, RZ, RZ, RZ ;  /* 0x000000ffff087224 */ /* 0x000fe200078e00ff */
[----:B------:R-:W-:Y:S01]  /*2290*/  @P4 LEA R32, P5, R9, UR18, 0x1 ;  /* 0x0000001209204c11 */ /* 0x000fe2000f8a08ff */
[----:B--2---:R0:W2:Y:S01]  /*22a0*/  @P3 LDG.E R0, desc[UR22][R2.64] ;  /* 0x0000001602003981 */ /* 0x0040a2000c1e1900 */
[----:B------:R-:W-:Y:S01]  /*22b0*/  MOV R31, UR8 ;  /* 0x00000008001f7c02 */ /* 0x000fe20008000f00 */
[C---:B-1----:R-:W-:Y:S01]  /*22c0*/  IMAD.WIDE R6, R20.reuse, 0x4, R26 ;  /* 0x0000000414067825 */ /* 0x042fe200078e021a */
[----:B------:R-:W-:Y:S02]  /*22d0*/  @P0 LEA.HI.X R23, R15, UR19, R18, 0x1, P1 ;  /* 0x000000130f170c11 */ /* 0x000fe400088f0c12 */
[----:B------:R-:W-:Y:S01]  /*22e0*/  @P4 LEA.HI.X R33, R9, UR19, R14, 0x1, P5 ;  /* 0x0000001309214c11 */ /* 0x000fe2000a8f0c0e */
[----:B------:R-:W-:Y:S01]  /*22f0*/  HFMA2 R15, -RZ, RZ, 0, 0 ;  /* 0x00000000ff0f7431 */ /* 0x000fe200000001ff */
[----:B------:R-:W-:-:S02]  /*2300*/  @P4 SHF.L.U64.HI R18, R20, 0x2, R11 ;  /* 0x0000000214124819 */ /* 0x000fc4000001020b */
[C---:B0-----:R-:W-:Y:S01]  /*2310*/  @P3 IADD3 R3, P6, PT, R19.reuse, UR16, RZ ;  /* 0x0000001013033c10 */ /* 0x041fe2000ffde0ff */
[----:B------:R-:W-:Y:S01]  /*2320*/  IMAD.WIDE R4, R19, 0x4, R30 ;  /* 0x0000000413047825 */ /* 0x000fe200078e021e */
[----:B------:R-:W-:Y:S01]  /*2330*/  @P2 IADD3 R9, P1, PT, R21, UR16, RZ ;  /* 0x0000001015092c10 */ /* 0x000fe2000ff3e0ff */
[----:B------:R0:W3:Y:S01]  /*2340*/  @P4 LDG.E R8, desc[UR22][R6.64] ;  /* 0x0000001606084981 */ /* 0x0000e2000c1e1900 */
[----:B------:R-:W-:Y:S02]  /*2350*/  @P4 IADD3 R34, P5, PT, R36, UR6, RZ ;  /* 0x0000000624224c10 */ /* 0x000fe4000ffbe0ff */
[----:B------:R-:W-:Y:S01]  /*2360*/  MOV R17, RZ ;  /* 0x000000ff00117202 */ /* 0x000fe20000000f00 */
[----:B------:R-:W4:Y:S01]  /*2370*/  @P4 LDG.E.U16 R28, desc[UR22][R32.64] ;  /* 0x00000016201c4981 */ /* 0x000f22000c1e1500 */
[----:B------:R-:W-:Y:S02]  /*2380*/  @P3 IADD3.X R24, PT, PT, R12, UR14, RZ, P6, !PT ;  /* 0x0000000e0c183c10 */ /* 0x000fe4000b7fe4ff */
[----:B------:R-:W-:Y:S01]  /*2390*/  @P2 IADD3.X R14, PT, PT, R10, UR14, RZ, P1, !PT ;  /* 0x0000000e0a0e2c10 */ /* 0x000fe20008ffe4ff */
[----:B------:R-:W5:Y:S01]  /*23a0*/  @P0 LDG.E.U16 R29, desc[UR22][R22.64] ;  /* 0x00000016161d0981 */ /* 0x000f62000c1e1500 */
[----:B------:R-:W-:-:S02]  /*23b0*/  @P4 IADD3.X R35, PT, PT, R18, UR8, RZ, P5, !PT ;  /* 0x0000000812234c10 */ /* 0x000fc4000affe4ff */
[----:B------:R-:W-:Y:S01]  /*23c0*/  @P3 LEA R2, P6, R3, UR18, 0x1 ;  /* 0x0000001203023c11 */ /* 0x000fe2000f8c08ff */
[----:B------:R1:W2:Y:S01]  /*23d0*/  @P3 LDG.E R17, desc[UR22][R4.64] ;  /* 0x0000001604113981 */ /* 0x0002a2000c1e1900 */
[----:B0-----:R-:W-:Y:S02]  /*23e0*/  @P2 LEA R6, P5, R9, UR18, 0x1 ;  /* 0x0000001209062c11 */ /* 0x001fe4000f8a08ff */
[----:B------:R-:W-:Y:S01]  /*23f0*/  @P4 IADD3 R36, P1, PT, R36, UR27, RZ ;  /* 0x0000001b24244c10 */ /* 0x000fe2000ff3e0ff */
[----:B------:R-:W3:Y:S01]  /*2400*/  @P4 LDG.E R15, desc[UR22][R34.64] ;  /* 0x00000016220f4981 */ /* 0x000ee2000c1e1900 */
[----:B------:R-:W-:Y:S02]  /*2410*/  @P2 SHF.L.U32 R25, R21, 0x2, RZ ;  /* 0x0000000215192819 */ /* 0x000fe400000006ff */
[----:B------:R-:W-:Y:S02]  /*2420*/  @P3 LEA.HI.X R3, R3, UR19, R24, 0x1, P6 ;  /* 0x0000001303033c11 */ /* 0x000fe4000b0f0c18 */
[----:B------:R-:W-:-:S02]  /*2430*/  @P2 LEA.HI.X R7, R9, UR19, R14, 0x1, P5 ;  /* 0x0000001309072c11 */ /* 0x000fc4000a8f0c0e */
[----:B------:R-:W-:Y:S02]  /*2440*/  @P4 IADD3.X R37, PT, PT, R18, UR7, RZ, P1, !PT ;  /* 0x0000000712254c10 */ /* 0x000fe40008ffe4ff */
[----:B------:R-:W-:Y:S01]  /*2450*/  @P2 SHF.L.U64.HI R24, R21, 0x2, R10 ;  /* 0x0000000215182819 */ /* 0x000fe2000001020a */
[----:B------:R-:W-:Y:S01]  /*2460*/  IMAD.WIDE R30, R16, 0x4, R30 ;  /* 0x00000004101e7825 */ /* 0x000fe200078e021e */
[----:B-1----:R-:W-:Y:S01]  /*2470*/  @P2 IADD3 R4, P1, PT, R25, UR6, RZ ;  /* 0x0000000619042c10 */ /* 0x002fe2000ff3e0ff */
[----:B------:R0:W2:Y:S01]  /*2480*/  @P3 LDG.E.U16 R34, desc[UR22][R2.64] ;  /* 0x0000001602223981 */ /* 0x0000a2000c1e1500 */
[----:B------:R-:W-:Y:S01]  /*2490*/  MOV R18, RZ ;  /* 0x000000ff00127202 */ /* 0x000fe20000000f00 */
[----:B------:R-:W-:Y:S01]  /*24a0*/  IMAD.MOV.U32 R14, RZ, RZ, RZ ;  /* 0x000000ffff0e7224 */ /* 0x000fe200078e00ff */
[----:B------:R-:W-:Y:S01]  /*24b0*/  @P2 IADD3.X R5, PT, PT, R24, UR8, RZ, P1, !PT ;  /* 0x0000000818052c10 */ /* 0x000fe20008ffe4ff */
[----:B------:R-:W2:Y:S01]  /*24c0*/  @P2 LDG.E.U16 R6, desc[UR22][R6.64] ;  /* 0x0000001606062981 */ /* 0x000ea2000c1e1500 */
[----:B------:R-:W-:-:S03]  /*24d0*/  IMAD.MOV.U32 R9, RZ, RZ, RZ ;  /* 0x000000ffff097224 */ /* 0x000fc600078e00ff */
[----:B------:R-:W2:Y:S01]  /*24e0*/  @P0 LDG.E R18, desc[UR22][R30.64] ;  /* 0x000000161e120981 */ /* 0x000ea2000c1e1900 */
[----:B------:R-:W-:Y:S01]  /*24f0*/  MOV R22, UR27 ;  /* 0x0000001b00167c02 */ /* 0x000fe20008000f00 */
[----:B------:R-:W-:Y:S01]  /*2500*/  IMAD.U32 R23, RZ, RZ, UR7 ;  /* 0x00000007ff177e24 */ /* 0x000fe2000f8e00ff */
[----:B0-----:R-:W-:Y:S01]  /*2510*/  @P2 IADD3 R2, P1, PT, R25, UR28, RZ ;  /* 0x0000001c19022c10 */ /* 0x001fe2000ff3e0ff */
[----:B------:R0:W2:Y:S01]  /*2520*/  @P2 LDG.E R14, desc[UR22][R4.64] ;  /* 0x00000016040e2981 */ /* 0x0000a2000c1e1900 */
[----:B------:R-:W-:Y:S01]  /*2530*/  IMAD.MOV.U32 R35, RZ, RZ, RZ ;  /* 0x000000ffff237224 */ /* 0x000fe200078e00ff */
[----:B------:R-:W-:Y:S02]  /*2540*/  CS2R R32, SRZ ;  /* 0x0000000000207805 */ /* 0x000fe4000001ff00 */
[----:B------:R-:W-:Y:S01]  /*2550*/  @P2 IADD3.X R3, PT, PT, R24, UR12, RZ, P1, !PT ;  /* 0x0000000c18032c10 */ /* 0x000fe20008ffe4ff */
[----:B------:R1:W2:Y:S01]  /*2560*/  @P4 LDG.E R9, desc[UR22][R36.64] ;  /* 0x0000001624094981 */ /* 0x0002a2000c1e1900 */
[----:B------:R-:W-:-:S03]  /*2570*/  IMAD.WIDE R24, R16, 0x4, R22 ;  /* 0x0000000410187825 */ /* 0x000fc600078e0216 */
[----:B------:R1:W2:Y:S01]  /*2580*/  @P2 LDG.E R35, desc[UR22][R2.64] ;  /* 0x0000001602232981 */ /* 0x0002a2000c1e1900 */
[----:B------:R-:W-:-:S03]  /*2590*/  IMAD.WIDE R26, R16, 0x4, R26 ;  /* 0x00000004101a7825 */ /* 0x000fc600078e021a */
[----:B------:R-:W2:Y:S01]  /*25a0*/  @P0 LDG.E R33, desc[UR22][R24.64] ;  /* 0x0000001618210981 */ /* 0x000ea2000c1e1900 */
[----:B0-----:R-:W-:Y:S01]  /*25b0*/  IMAD.WIDE R4, R19, 0x4, R22 ;  /* 0x0000000413047825 */ /* 0x001fe200078e0216 */
[----:B-1----:R-:W-:-:S03]  /*25c0*/  CS2R R36, SRZ ;  /* 0x0000000000247805 */ /* 0x002fc6000001ff00 */
[----:B------:R-:W-:-:S03]  /*25d0*/  IMAD.WIDE R22, R21, 0x4, R22 ;  /* 0x0000000415167825 */ /* 0x000fc600078e0216 */
[----:B------:R-:W2:Y:S04]  /*25e0*/  @P0 LDG.E R36, desc[UR22][R26.64] ;  /* 0x000000161a240981 */ /* 0x000ea8000c1e1900 */
[----:B------:R0:W2:Y:S04]  /*25f0*/  @P3 LDG.E R37, desc[UR22][R4.64] ;  /* 0x0000001604253981 */ /* 0x0000a8000c1e1900 */
[----:B------:R-:W2:Y:S01]  /*2600*/  @P2 LDG.E R32, desc[UR22][R22.64] ;  /* 0x0000001616202981 */ /* 0x000ea2000c1e1900 */
[----:B------:R-:W-:Y:S02]  /*2610*/  HFMA2 R38, -RZ, RZ, 0, 0 ;  /* 0x00000000ff267431 */ /* 0x000fe400000001ff */
[----:B------:R-:W-:Y:S01]  /*2620*/  IMAD.U32 R40, RZ, RZ, UR11 ;  /* 0x0000000bff287e24 */ /* 0x000fe2000f8e00ff */
[----:B------:R-:W-:Y:S01]  /*2630*/  ISETP.LT.U32.AND P1, PT, R16, UR10, PT ;  /* 0x0000000a10007c0c */ /* 0x000fe2000bf21070 */
[----:B------:R-:W-:Y:S01]  /*2640*/  IMAD.MOV.U32 R3, RZ, RZ, RZ ;  /* 0x000000ffff037224 */ /* 0x000fe200078e00ff */
[----:B------:R-:W-:Y:S01]  /*2650*/  MOV R7, RZ ;  /* 0x000000ff00077202 */ /* 0x000fe20000000f00 */
[----:B------:R-:W-:Y:S01]  /*2660*/  BSSY.RECONVERGENT B2, `(.L_x_4080) ;  /* 0x0000067000027945 */ /* 0x000fe20003800200 */
[----:B----4-:R-:W-:-:S02]  /*2670*/  @P4 IMAD.U32 R38, R28, 0x10000, RZ ;  /* 0x000100001c264824 */ /* 0x010fc400078e00ff */
[----:B------:R-:W-:Y:S02]  /*2680*/  HFMA2 R28, -RZ, RZ, 0, 0 ;  /* 0x00000000ff1c7431 */ /* 0x000fe400000001ff */
[----:B-----5:R-:W-:Y:S01]  /*2690*/  @P0 IMAD.U32 R7, R29, 0x10000, RZ ;  /* 0x000100001d070824 */ /* 0x020fe200078e00ff */
[----:B------:R-:W-:Y:S01]  /*26a0*/  ISETP.GT.AND.EX P0, PT, R40, R13, PT, P1 ;  /* 0x0000000d2800720c */ /* 0x000fe20003f04310 */
[----:B---3--:R-:W-:-:S04]  /*26b0*/  FFMA R38, R15, UR9, R38 ;  /* 0x000000090f267c23 */ /* 0x008fc80008000026 */
[----:B0-----:R-:W-:Y:S01]  /*26c0*/  FMUL R5, R38, UR24 ;  /* 0x0000001826057c20 */ /* 0x001fe20008400000 */
[----:B--2---:R-:W-:Y:S02]  /*26d0*/  @P3 SHF.L.U32 R28, R34, 0x10, RZ ;  /* 0x00000010221c3819 */ /* 0x004fe400000006ff */
[----:B------:R-:W-:Y:S01]  /*26e0*/  @P2 SHF.L.U32 R3, R6, 0x10, RZ ;  /* 0x0000001006032819 */ /* 0x000fe200000006ff */
[----:B------:R-:W-:Y:S02]  /*26f0*/  FMUL R4, R38, R5 ;  /* 0x0000000526047220 */ /* 0x000fe40000400000 */
[----:B------:R-:W-:Y:S01]  /*2700*/  FFMA R28, R17, UR9, R28 ;  /* 0x00000009111c7c23 */ /* 0x000fe2000800001c */
[----:B------:R-:W-:Y:S01]  /*2710*/  FFMA R7, R18, UR9, R7 ;  /* 0x0000000912077c23 */ /* 0x000fe20008000007 */
[----:B------:R-:W-:Y:S01]  /*2720*/  FMUL R5, R38, UR15 ;  /* 0x0000000f26057c20 */ /* 0x000fe20008400000 */
[----:B------:R-:W-:Y:S02]  /*2730*/  FFMA R29, R14, UR9, R3 ;  /* 0x000000090e1d7c23 */ /* 0x000fe40008000003 */
[----:B------:R-:W-:Y:S01]  /*2740*/  FMUL R2, R7, UR24 ;  /* 0x0000001807027c20 */ /* 0x000fe20008400000 */
[----:B------:R-:W-:Y:S01]  /*2750*/  FMUL R3, R28, UR24 ;  /* 0x000000181c037c20 */ /* 0x000fe20008400000 */
[----:B------:R-:W-:Y:S01]  /*2760*/  FFMA R5, R8, UR13, R5 ;  /* 0x0000000d08057c23 */ /* 0x000fe20008000005 */
[----:B------:R-:W-:Y:S01]  /*2770*/  FMUL R34, R29, UR24 ;  /* 0x000000181d227c20 */ /* 0x000fe20008400000 */
[----:B------:R-:W-:Y:S01]  /*2780*/  FFMA R4, R9, UR29, R4 ;  /* 0x0000001d09047c23 */ /* 0x000fe20008000004 */
[C---:B------:R-:W-:Y:S01]  /*2790*/  FMUL R9, R7.reuse, UR15 ;  /* 0x0000000f07097c20 */ /* 0x040fe20008400000 */
[----:B------:R-:W-:Y:S01]  /*27a0*/  FMUL R8, R7, R2 ;  /* 0x0000000207087220 */ /* 0x000fe20000400000 */
[C---:B------:R-:W-:Y:S01]  /*27b0*/  FMUL R7, R28.reuse, UR15 ;  /* 0x0000000f1c077c20 */ /* 0x040fe20008400000 */
[C---:B------:R-:W-:Y:S01]  /*27c0*/  FMUL R2, R29.reuse, UR15 ;  /* 0x0000000f1d027c20 */ /* 0x040fe20008400000 */
[----:B------:R-:W-:Y:S01]  /*27d0*/  FMUL R6, R28, R3 ;  /* 0x000000031c067220 */ /* 0x000fe20000400000 */
        /* <DEDUP_REMOVED lines=23> */
.L_x_4083:
[----:B------:R-:W-:Y:S05]  /*2950*/  BSYNC.RECONVERGENT B3 ;  /* 0x0000000000037941 */ /* 0x000fea0003800200 */
.L_x_4082:
        /* <DEDUP_REMOVED lines=8> */
.L_x_4085:
[C---:B------:R-:W-:Y:S01]  /*29e0*/  FMUL.FTZ R28, R32.reuse, R3 ;  /* 0x00000003201c7220 */ /* 0x040fe20000410000 */
[----:B------:R-:W-:-:S03]  /*29f0*/  FMUL.FTZ R39, R32, 0.5 ;  /* 0x3f00000020277820 */ /* 0x000fc60000410000 */
[----:B------:R-:W-:-:S04]  /*2a00*/  FFMA R3, -R28, R28, R3 ;  /* 0x0000001c1c037223 */ /* 0x000fc80000000103 */
[----:B------:R-:W-:-:S07]  /*2a10*/  FFMA R39, R3, R39, R28 ;  /* 0x0000002703277223 */ /* 0x000fce000000001c */
.L_x_4086:
[----:B------:R-:W-:Y:S05]  /*2a20*/  BSYNC.RECONVERGENT B0 ;  /* 0x0000000000007941 */ /* 0x000fea0003800200 */
.L_x_4084:
        /* <DEDUP_REMOVED lines=17> */
.L_x_4088:
[----:B------:R-:W-:Y:S05]  /*2b40*/  BSYNC.RECONVERGENT B3 ;  /* 0x0000000000037941 */ /* 0x000fea0003800200 */
.L_x_4087:
        /* <DEDUP_REMOVED lines=12> */
[----:B------:R-:W-:Y:S05]  /*2c10*/  CALL.REL.NOINC `($__internal_91_$__cuda_sm3x_div_rn_noftz_f32_slowpath) ;  /* 0x0000001000747944 */ /* 0x000fea0003c00000 */
.L_x_4090:
[----:B------:R-:W-:Y:S05]  /*2c20*/  BSYNC.RECONVERGENT B3 ;  /* 0x0000000000037941 */ /* 0x000fea0003800200 */
.L_x_4089:
[----:B------:R-:W-:Y:S01]  /*2c30*/  IADD3 R29, P0, PT, R16, UR16, RZ ;  /* 0x00000010101d7c10 */ /* 0x000fe2000ff1e0ff */
[----:B------:R-:W-:-:S03]  /*2c40*/  FFMA R3, -R3, UR31, R18 ;  /* 0x0000001f03037c23 */ /* 0x000fc60008000112 */
[----:B------:R-:W-:Y:S02]  /*2c50*/  IADD3.X R18, PT, PT, R13, UR14, RZ, P0, !PT ;  /* 0x0000000e0d127c10 */ /* 0x000fe400087fe4ff */
[C---:B------:R-:W-:Y:S01]  /*2c60*/  LEA R28, P0, R29.reuse, UR20, 0x1 ;  /* 0x000000141d1c7c11 */ /* 0x040fe2000f8008ff */
[----:B------:R0:W-:Y:S01]  /*2c70*/  STG.E desc[UR22][R30.64], R3 ;  /* 0x000000031e007986 */ /* 0x0001e2000c101916 */
[----:B------:R-:W-:Y:S02]  /*2c80*/  F2FP.BF16.F32.PACK_AB R13, RZ, R3 ;  /* 0x00000003ff0d723e */ /* 0x000fe400000010ff */
[----:B------:R-:W-:Y:S01]  /*2c90*/  LEA.HI.X R29, R29, UR21, R18, 0x1, P0 ;  /* 0x000000151d1d7c11 */ /* 0x000fe200080f0c12 */
[----:B------:R0:W-:Y:S04]  /*2ca0*/  STG.E desc[UR22][R26.64], R9 ;  /* 0x000000091a007986 */ /* 0x0001e8000c101916 */
[----:B------:R0:W-:Y:S04]  /*2cb0*/  STG.E desc[UR22][R24.64], R8 ;  /* 0x0000000818007986 */ /* 0x0001e8000c101916 */
[----:B------:R0:W-:Y:S02]  /*2cc0*/  STG.E.U16 desc[UR22][R28.64], R13 ;  /* 0x0000000d1c007986 */ /* 0x0001e4000c101516 */
.L_x_4081:
[----:B------:R-:W-:Y:S05]  /*2cd0*/  BSYNC.RECONVERGENT B2 ;  /* 0x0000000000027941 */ /* 0x000fea0003800200 */
.L_x_4080:
[----:B------:R-:W-:Y:S04]  /*2ce0*/  BSSY.RECONVERGENT B2, `(.L_x_4091) ;  /* 0x0000051000027945 */ /* 0x000fe80003800200 */
[----:B------:R-:W-:Y:S05]  /*2cf0*/  @!P3 BRA `(.L_x_4092) ;  /* 0x00000004003cb947 */ /* 0x000fea0003800000 */
        /* <DEDUP_REMOVED lines=15> */
.L_x_4094:
[----:B------:R-:W-:Y:S05]  /*2df0*/  BSYNC.RECONVERGENT B3 ;  /* 0x0000000000037941 */ /* 0x000fea0003800200 */
.L_x_4093:
        /* <DEDUP_REMOVED lines=8> */
.L_x_4096:
[C---:B------:R-:W-:Y:S01]  /*2e80*/  FMUL.FTZ R8, R18.reuse, R3 ;  /* 0x0000000312087220 */ /* 0x040fe20000410000 */
[----:B------:R-:W-:-:S03]  /*2e90*/  FMUL.FTZ R39, R18, 0.5 ;  /* 0x3f00000012277820 */ /* 0x000fc60000410000 */
[----:B------:R-:W-:-:S04]  /*2ea0*/  FFMA R3, -R8, R8, R3 ;  /* 0x0000000808037223 */ /* 0x000fc80000000103 */
[----:B------:R-:W-:-:S07]  /*2eb0*/  FFMA R39, R3, R39, R8 ;  /* 0x0000002703277223 */ /* 0x000fce0000000008 */
.L_x_4097:
[----:B------:R-:W-:Y:S05]  /*2ec0*/  BSYNC.RECONVERGENT B0 ;  /* 0x0000000000007941 */ /* 0x000fea0003800200 */
.L_x_4095:
        /* <DEDUP_REMOVED lines=17> */
.L_x_4099:
[----:B------:R-:W-:Y:S05]  /*2fe0*/  BSYNC.RECONVERGENT B3 ;  /* 0x0000000000037941 */ /* 0x000fea0003800200 */
.L_x_4098:
        /* <DEDUP_REMOVED lines=13> */
.L_x_4101:
[----:B------:R-:W-:Y:S05]  /*30c0*/  BSYNC.RECONVERGENT B3 ;  /* 0x0000000000037941 */ /* 0x000fea0003800200 */
.L_x_4100:
[C---:B------:R-:W-:Y:S01]  /*30d0*/  IADD3 R13, P0, PT, R19.reuse, UR16, RZ ;  /* 0x00000010130d7c10 */ /* 0x040fe2000ff1e0ff */
[C---:B------:R-:W-:Y:S01]  /*30e0*/  IMAD.SHL.U32 R26, R19.reuse, 0x4, RZ ;  /* 0x00000004131a7824 */ /* 0x040fe200078e00ff */
[----:B------:R-:W-:Y:S01]  /*30f0*/  SHF.L.U64.HI R27, R19, 0x2, R12 ;  /* 0x00000002131b7819 */ /* 0x000fe2000001020c */
[----:B------:R-:W-:Y:S01]  /*3100*/  FFMA R3, -R3, UR31, R17 ;  /* 0x0000001f03037c23 */ /* 0x000fe20008000111 */
[----:B------:R-:W-:Y:S02]  /*3110*/  IADD3.X R18, PT, PT, R12, UR14, RZ, P0, !PT ;  /* 0x0000000e0c127c10 */ /* 0x000fe400087fe4ff */
[C---:B------:R-:W-:Y:S02]  /*3120*/  IADD3 R8, P0, PT, R26.reuse, UR6, RZ ;  /* 0x000000061a087c10 */ /* 0x040fe4000ff1e0ff */
[C---:B------:R-:W-:Y:S02]  /*3130*/  IADD3 R24, P1, PT, R26.reuse, UR28, RZ ;  /* 0x0000001c1a187c10 */ /* 0x040fe4000ff3e0ff */
[----:B------:R-:W-:-:S02]  /*3140*/  IADD3 R26, P3, PT, R26, UR27, RZ ;  /* 0x0000001b1a1a7c10 */ /* 0x000fc4000ff7e0ff */
[----:B------:R-:W-:Y:S02]  /*3150*/  LEA R12, P5, R13, UR20, 0x1 ;  /* 0x000000140d0c7c11 */ /* 0x000fe4000f8a08ff */
[C---:B------:R-:W-:Y:S02]  /*3160*/  IADD3.X R9, PT, PT, R27.reuse, UR8, RZ, P0, !PT ;  /* 0x000000081b097c10 */ /* 0x040fe400087fe4ff */
[C---:B------:R-:W-:Y:S02]  /*3170*/  IADD3.X R25, PT, PT, R27.reuse, UR12, RZ, P1, !PT ;  /* 0x0000000c1b197c10 */ /* 0x040fe40008ffe4ff */
[----:B------:R-:W-:Y:S01]  /*3180*/  IADD3.X R27, PT, PT, R27, UR7, RZ, P3, !PT ;  /* 0x000000071b1b7c10 */ /* 0x000fe20009ffe4ff */
[----:B------:R1:W-:Y:S01]  /*3190*/  STG.E desc[UR22][R8.64], R3 ;  /* 0x0000000308007986 */ /* 0x0003e2000c101916 */
[----:B------:R-:W-:Y:S02]  /*31a0*/  LEA.HI.X R13, R13, UR21, R18, 0x1, P5 ;  /* 0x000000150d0d7c11 */ /* 0x000fe4000a8f0c12 */
[----:B------:R-:W-:Y:S01]  /*31b0*/  F2FP.BF16.F32.PACK_AB R17, RZ, R3 ;  /* 0x00000003ff11723e */ /* 0x000fe200000010ff */
[----:B------:R1:W-:Y:S04]  /*31c0*/  STG.E desc[UR22][R24.64], R7 ;  /* 0x0000000718007986 */ /* 0x0003e8000c101916 */
[----:B------:R1:W-:Y:S04]  /*31d0*/  STG.E desc[UR22][R26.64], R6 ;  /* 0x000000061a007986 */ /* 0x0003e8000c101916 */
[----:B------:R1:W-:Y:S02]  /*31e0*/  STG.E.U16 desc[UR22][R12.64], R17 ;  /* 0x000000110c007986 */ /* 0x0003e4000c101516 */
.L_x_4092:
[----:B------:R-:W-:Y:S05]  /*31f0*/  BSYNC.RECONVERGENT B2 ;  /* 0x0000000000027941 */ /* 0x000fea0003800200 */
.L_x_4091:
[----:B-1----:R-:W1:Y:S01]  /*3200*/  LDC R7, c[0x0][0xf10] ;  /* 0x0003c400ff077b82 */ /* 0x002e620000000800 */
[----:B------:R-:W-:Y:S07]  /*3210*/  BSSY.RECONVERGENT B2, `(.L_x_4102) ;  /* 0x0000050000027945 */ /* 0x000fee0003800200 */
[----:B------:R-:W2:Y:S01]  /*3220*/  LDC R6, c[0x0][0xf0c] ;  /* 0x0003c300ff067b82 */ /* 0x000ea20000000800 */
[----:B------:R-:W-:Y:S05]  /*3230*/  @!P4 BRA `(.L_x_4103) ;  /* 0x000000040034c947 */ /* 0x000fea0003800000 */
[----:B01----:R-:W0:Y:S01]  /*3240*/  MUFU.RCP R8, R7 ;  /* 0x0000000700087308 */ /* 0x003e220000001000 */
        /* <DEDUP_REMOVED lines=12> */
[----:B--2---:R-:W-:Y:S05]  /*3310*/  CALL.REL.NOINC `($__internal_91_$__cuda_sm3x_div_rn_noftz_f32_slowpath) ;  /* 0x0000000800b47944 */ /* 0x004fea0003c00000 */
.L_x_4105:
[----:B------:R-:W-:Y:S05]  /*3320*/  BSYNC.RECONVERGENT B3 ;  /* 0x0000000000037941 */ /* 0x000fea0003800200 */
.L_x_4104:
[----:B------:R-:W-:Y:S01]  /*3330*/  IADD3 R8, PT, PT, R3, -0xd000000, RZ ;  /* 0xf300000003087810 */ /* 0x000fe20007ffe0ff */
[----:B------:R0:W1:Y:S01]  /*3340*/  MUFU.RSQ R12, R3 ;  /* 0x00000003000c7308 */ /* 0x0000620000001400 */
[----:B------:R-:W-:Y:S02]  /*3350*/  BSSY.RECONVERGENT B0, `(.L_x_4106) ;  /* 0x000000a000007945 */ /* 0x000fe40003800200 */
[----:B------:R-:W-:-:S13]  /*3360*/  ISETP.GT.U32.AND P0, PT, R8, 0x727fffff, PT ;  /* 0x727fffff0800780c */ /* 0x000fda0003f04070 */
[----:B0-----:R-:W-:Y:S05]  /*3370*/  @!P0 BRA `(.L_x_4107) ;  /* 0x00000000000c8947 */ /* 0x001fea0003800000 */
[----:B------:R-:W-:-:S07]  /*3380*/  MOV R28, 0x33a0 ;  /* 0x000033a0001c7802 */ /* 0x000fce0000000f00 */
[----:B-12---:R-:W-:Y:S05]  /*3390*/  CALL.REL.NOINC `($__internal_90_$__cuda_sm20_sqrt_rn_f32_slowpath) ;  /* 0x0000000800407944 */ /* 0x006fea0003c00000 */
[----:B------:R-:W-:Y:S05]  /*33a0*/  BRA `(.L_x_4108) ;  /* 0x0000000000107947 */ /* 0x000fea0003800000 */
.L_x_4107:
[C---:B-1----:R-:W-:Y:S01]  /*33b0*/  FMUL.FTZ R8, R12.reuse, R3 ;  /* 0x000000030c087220 */ /* 0x042fe20000410000 */
[----:B------:R-:W-:-:S03]  /*33c0*/  FMUL.FTZ R39, R12, 0.5 ;  /* 0x3f0000000c277820 */ /* 0x000fc60000410000 */
[----:B------:R-:W-:-:S04]  /*33d0*/  FFMA R3, -R8, R8, R3 ;  /* 0x0000000808037223 */ /* 0x000fc80000000103 */
[----:B------:R-:W-:-:S07]  /*33e0*/  FFMA R39, R3, R39, R8 ;  /* 0x0000002703277223 */ /* 0x000fce0000000008 */
.L_x_4108:
[----:B------:R-:W-:Y:S05]  /*33f0*/  BSYNC.RECONVERGENT B0 ;  /* 0x0000000000007941 */ /* 0x000fea0003800200 */
.L_x_4106:
[----:B--2---:R-:W0:Y:S01]  /*3400*/  MUFU.RCP R3, R6 ;  /* 0x0000000600037308 */ /* 0x004e220000001000 */
[----:B------:R-:W-:Y:S01]  /*3410*/  BSSY.RECONVERGENT B3, `(.L_x_4109) ;  /* 0x000000f000037945 */ /* 0x000fe20003800200 */
[----:B------:R-:W-:-:S06]  /*3420*/  FADD R8, R39, UR30 ;  /* 0x0000001e27087e21 */ /* 0x000fcc0008000000 */
        /* <DEDUP_REMOVED lines=13> */
.L_x_4110:
[----:B------:R-:W-:Y:S05]  /*3500*/  BSYNC.RECONVERGENT B3 ;  /* 0x0000000000037941 */ /* 0x000fea0003800200 */
.L_x_4109:
        /* <DEDUP_REMOVED lines=12> */
[----:B------:R-:W-:Y:S05]  /*35d0*/  CALL.REL.NOINC `($__internal_91_$__cuda_sm3x_div_rn_noftz_f32_slowpath) ;  /* 0x0000000800047944 */ /* 0x000fea0003c00000 */
.L_x_4112:
[----:B------:R-:W-:Y:S05]  /*35e0*/  BSYNC.RECONVERGENT B3 ;  /* 0x0000000000037941 */ /* 0x000fea0003800200 */
.L_x_4111:
[C---:B------:R-:W-:Y:S01]  /*35f0*/  IADD3 R9, P0, PT, R20.reuse, UR16, RZ ;  /* 0x0000001014097c10 */ /* 0x040fe2000ff1e0ff */
[----:B------:R-:W-:Y:S01]  /*3600*/  FFMA R3, -R3, UR31, R15 ;  /* 0x0000001f03037c23 */ /* 0x000fe2000800010f */
[C---:B------:R-:W-:Y:S02]  /*3610*/  SHF.L.U32 R26, R20.reuse, 0x2, RZ ;  /* 0x00000002141a7819 */ /* 0x040fe400000006ff */
[----:B------:R-:W-:Y:S02]  /*3620*/  SHF.L.U64.HI R15, R20, 0x2, R11 ;  /* 0x00000002140f7819 */ /* 0x000fe4000001020b */
[----:B------:R-:W-:Y:S02]  /*3630*/  IADD3.X R18, PT, PT, R11, UR14, RZ, P0, !PT ;  /* 0x0000000e0b127c10 */ /* 0x000fe400087fe4ff */
[C---:B------:R-:W-:Y:S02]  /*3640*/  IADD3 R24, P3, PT, R26.reuse, UR6, RZ ;  /* 0x000000061a187c10 */ /* 0x040fe4000ff7e0ff */
[----:B------:R-:W-:-:S02]  /*3650*/  IADD3 R12, P0, PT, R26, UR28, RZ ;  /* 0x0000001c1a0c7c10 */ /* 0x000fc4000ff1e0ff */
[----:B------:R-:W-:Y:S02]  /*3660*/  IADD3 R26, P4, PT, R26, UR27, RZ ;  /* 0x0000001b1a1a7c10 */ /* 0x000fe4000ff9e0ff */
[----:B------:R-:W-:Y:S02]  /*3670*/  LEA R8, P1, R9, UR20, 0x1 ;  /* 0x0000001409087c11 */ /* 0x000fe4000f8208ff */
[C---:B------:R-:W-:Y:S02]  /*3680*/  IADD3.X R25, PT, PT, R15.reuse, UR8, RZ, P3, !PT ;  /* 0x000000080f197c10 */ /* 0x040fe40009ffe4ff */
[C---:B------:R-:W-:Y:S02]  /*3690*/  IADD3.X R13, PT, PT, R15.reuse, UR12, RZ, P0, !PT ;  /* 0x0000000c0f0d7c10 */ /* 0x040fe400087fe4ff */
[----:B------:R-:W-:Y:S01]  /*36a0*/  IADD3.X R27, PT, PT, R15, UR7, RZ, P4, !PT ;  /* 0x000000070f1b7c10 */ /* 0x000fe2000a7fe4ff */
[----:B------:R3:W-:Y:S01]  /*36b0*/  STG.E desc[UR22][R24.64], R3 ;  /* 0x0000000318007986 */ /* 0x0007e2000c101916 */
[----:B------:R-:W-:-:S02]  /*36c0*/  LEA.HI.X R9, R9, UR21, R18, 0x1, P1 ;  /* 0x0000001509097c11 */ /* 0x000fc400088f0c12 */
[----:B------:R-:W-:Y:S01]  /*36d0*/  F2FP.BF16.F32.PACK_AB R11, RZ, R3 ;  /* 0x00000003ff0b723e */ /* 0x000fe200000010ff */
[----:B------:R3:W-:Y:S04]  /*36e0*/  STG.E desc[UR22][R12.64], R5 ;  /* 0x000000050c007986 */ /* 0x0007e8000c101916 */
[----:B------:R3:W-:Y:S04]  /*36f0*/  STG.E desc[UR22][R26.64], R4 ;  /* 0x000000041a007986 */ /* 0x0007e8000c101916 */
[----:B------:R3:W-:Y:S02]  /*3700*/  STG.E.U16 desc[UR22][R8.64], R11 ;  /* 0x0000000b08007986 */ /* 0x0007e4000c101516 */
.L_x_4103:
[----:B------:R-:W-:Y:S05]  /*3710*/  BSYNC.RECONVERGENT B2 ;  /* 0x0000000000027941 */ /* 0x000fea0003800200 */
.L_x_4102:
[----:B------:R-:W-:Y:S04]  /*3720*/  BSSY.RECONVERGENT B2, `(.L_x_4113) ;  /* 0x000004d000027945 */ /* 0x000fe80003800200 */
[----:B------:R-:W-:Y:S05]  /*3730*/  @!P2 BRA `(.L_x_4114) ;  /* 0x00000004002ca947 */ /* 0x000fea0003800000 */
[----:B-1-3--:R-:W0:Y:S01]  /*3740*/  MUFU.RCP R4, R7 ;  /* 0x0000000700047308 */ /* 0x00ae220000001000 */
        /* <DEDUP_REMOVED lines=12> */
[----:B--2---:R-:W-:Y:S05]  /*3810*/  CALL.REL.NOINC `($__internal_91_$__cuda_sm3x_div_rn_noftz_f32_slowpath) ;  /* 0x0000000400747944 */ /* 0x004fea0003c00000 */
.L_x_4116:
[----:B------:R-:W-:Y:S05]  /*3820*/  BSYNC.RECONVERGENT B3 ;  /* 0x0000000000037941 */ /* 0x000fea0003800200 */
.L_x_4115:
[----:B------:R-:W-:Y:S01]  /*3830*/  VIADD R4, R3, 0xf3000000 ;  /* 0xf300000003047836 */ /* 0x000fe20000000000 */
[----:B------:R0:W1:Y:S01]  /*3840*/  MUFU.RSQ R8, R3 ;  /* 0x0000000300087308 */ /* 0x0000620000001400 */
[----:B------:R-:W-:Y:S03]  /*3850*/  BSSY.RECONVERGENT B0, `(.L_x_4117) ;  /* 0x000000a000007945 */ /* 0x000fe60003800200 */
[----:B------:R-:W-:-:S13]  /*3860*/  ISETP.GT.U32.AND P0, PT, R4, 0x727fffff, PT ;  /* 0x727fffff0400780c */ /* 0x000fda0003f04070 */
[----:B01----:R-:W-:Y:S05]  /*3870*/  @!P0 BRA `(.L_x_4118) ;  /* 0x00000000000c8947 */ /* 0x003fea0003800000 */
[----:B------:R-:W-:-:S07]  /*3880*/  MOV R28, 0x38a0 ;  /* 0x000038a0001c7802 */ /* 0x000fce0000000f00 */
[----:B--2---:R-:W-:Y:S05]  /*3890*/  CALL.REL.NOINC `($__internal_90_$__cuda_sm20_sqrt_rn_f32_slowpath) ;  /* 0x0000000400007944 */ /* 0x004fea0003c00000 */
[----:B------:R-:W-:Y:S05]  /*38a0*/  BRA `(.L_x_4119) ;  /* 0x0000000000107947 */ /* 0x000fea0003800000 */
.L_x_4118:
[C---:B------:R-:W-:Y:S01]  /*38b0*/  FMUL.FTZ R4, R8.reuse, R3 ;  /* 0x0000000308047220 */ /* 0x040fe20000410000 */
[----:B------:R-:W-:-:S03]  /*38c0*/  FMUL.FTZ R39, R8, 0.5 ;  /* 0x3f00000008277820 */ /* 0x000fc60000410000 */
[----:B------:R-:W-:-:S04]  /*38d0*/  FFMA R3, -R4, R4, R3 ;  /* 0x0000000404037223 */ /* 0x000fc80000000103 */
[----:B------:R-:W-:-:S07]  /*38e0*/  FFMA R39, R3, R39, R4 ;  /* 0x0000002703277223 */ /* 0x000fce0000000004 */
.L_x_4119:
[----:B------:R-:W-:Y:S05]  /*38f0*/  BSYNC.RECONVERGENT B0 ;  /* 0x0000000000007941 */ /* 0x000fea0003800200 */
.L_x_4117:
[----:B--2---:R-:W0:Y:S01]  /*3900*/  MUFU.RCP R3, R6 ;  /* 0x0000000600037308 */ /* 0x004e220000001000 */
[----:B------:R-:W-:Y:S07]  /*3910*/  BSSY.RECONVERGENT B3, `(.L_x_4120) ;  /* 0x000000f000037945 */ /* 0x000fee0003800200 */
        /* <DEDUP_REMOVED lines=14> */
.L_x_4121:
[----:B------:R-:W-:Y:S05]  /*3a00*/  BSYNC.RECONVERGENT B3 ;  /* 0x0000000000037941 */ /* 0x000fea0003800200 */
.L_x_4120:
        /* <DEDUP_REMOVED lines=13> */
.L_x_4123:
[----:B------:R-:W-:Y:S05]  /*3ae0*/  BSYNC.RECONVERGENT B3 ;  /* 0x0000000000037941 */ /* 0x000fea0003800200 */
.L_x_4122:
[C---:B------:R-:W-:Y:S01]  /*3af0*/  IMAD.SHL.U32 R8, R21.reuse, 0x4, RZ ;  /* 0x0000000415087824 */ /* 0x040fe200078e00ff */
[----:B------:R-:W-:Y:S01]  /*3b00*/  IADD3 R5, P0, PT, R21, UR16, RZ ;  /* 0x0000001015057c10 */ /* 0x000fe2000ff1e0ff */
[----:B------:R-:W-:Y:S01]  /*3b10*/  FFMA R3, -R3, UR31, R14 ;  /* 0x0000001f03037c23 */ /* 0x000fe2000800010e */
[----:B------:R-:W-:Y:S02]  /*3b20*/  SHF.L.U64.HI R9, R21, 0x2, R10 ;  /* 0x0000000215097819 */ /* 0x000fe4000001020a */
[C---:B------:R-:W-:Y:S02]  /*3b30*/  IADD3 R6, P1, PT, R8.reuse, UR6, RZ ;  /* 0x0000000608067c10 */ /* 0x040fe4000ff3e0ff */
[----:B------:R-:W-:Y:S02]  /*3b40*/  IADD3 R8, P2, PT, R8, UR28, RZ ;  /* 0x0000001c08087c10 */ /* 0x000fe4000ff5e0ff */
[----:B------:R-:W-:Y:S02]  /*3b50*/  IADD3.X R12, PT, PT, R10, UR14, RZ, P0, !PT ;  /* 0x0000000e0a0c7c10 */ /* 0x000fe400087fe4ff */
[----:B------:R-:W-:-:S02]  /*3b60*/  LEA R4, P0, R5, UR20, 0x1 ;  /* 0x0000001405047c11 */ /* 0x000fc4000f8008ff */
[C---:B------:R-:W-:Y:S02]  /*3b70*/  IADD3.X R7, PT, PT, R9.reuse, UR8, RZ, P1, !PT ;  /* 0x0000000809077c10 */ /* 0x040fe40008ffe4ff */
[----:B------:R-:W-:Y:S02]  /*3b80*/  IADD3.X R9, PT, PT, R9, UR12, RZ, P2, !PT ;  /* 0x0000000c09097c10 */ /* 0x000fe400097fe4ff */
[----:B------:R-:W-:Y:S01]  /*3b90*/  F2FP.BF16.F32.PACK_AB R10, RZ, R3 ;  /* 0x00000003ff0a723e */ /* 0x000fe200000010ff */
[----:B------:R4:W-:Y:S01]  /*3ba0*/  STG.E desc[UR22][R6.64], R3 ;  /* 0x0000000306007986 */ /* 0x0009e2000c101916 */
[----:B------:R-:W-:-:S03]  /*3bb0*/  LEA.HI.X R5, R5, UR21, R12, 0x1, P0 ;  /* 0x0000001505057c11 */ /* 0x000fc600080f0c0c */
[----:B------:R4:W-:Y:S04]  /*3bc0*/  STG.E desc[UR22][R8.64], R2 ;  /* 0x0000000208007986 */ /* 0x0009e8000c101916 */
[----:B------:R4:W-:Y:S04]  /*3bd0*/  STG.E desc[UR22][R22.64], R0 ;  /* 0x0000000016007986 */ /* 0x0009e8000c101916 */
[----:B------:R4:W-:Y:S02]  /*3be0*/  STG.E.U16 desc[UR22][R4.64], R10 ;  /* 0x0000000a04007986 */ /* 0x0009e4000c101516 */
.L_x_4114:
[----:B------:R-:W-:Y:S05]  /*3bf0*/  BSYNC.RECONVERGENT B2 ;  /* 0x0000000000027941 */ /* 0x000fea0003800200 */
.L_x_4113:
        /* <DEDUP_REMOVED lines=10> */
        .weak           $__internal_90_$__cuda_sm20_sqrt_rn_f32_slowpath
        .type           $__internal_90_$__cuda_sm20_sqrt_rn_f32_slowpath,@function
        .size           $__internal_90_$__cuda_sm20_sqrt_rn_f32_slowpath,($__internal_91_$__cuda_sm3x_div_rn_noftz_f32_slowpath - $__internal_90_$__cuda_sm20_sqrt_rn_f32_slowpath)
$__internal_90_$__cuda_sm20_sqrt_rn_f32_slowpath:
        /* <DEDUP_REMOVED lines=19> */
.L_x_4125:
[----:B------:R-:W-:-:S04]  /*3dd0*/  IMAD.MOV.U32 R29, RZ, RZ, 0x0 ;  /* 0x00000000ff1d7424 */ /* 0x000fc800078e00ff */
[----:B------:R-:W-:Y:S05]  /*3de0*/  RET.REL.NODEC R28 `(_Z25multi_tensor_apply_kernelI18TensorListMetadataILi5ELb0EEN18transformer_engine17multi_tensor_adam17AdamFunctorMasterI13__nv_bfloat16S5_flEEJffffffNS3_10adamMode_tEfEEvlPViT_T0_DpT1_) ;  /* 0xffffffc01c847950 */ /* 0x000fea0003c3ffff */
        .weak           $__internal_91_$__cuda_sm3x_div_rn_noftz_f32_slowpath
        .type           $__internal_91_$__cuda_sm3x_div_rn_noftz_f32_slowpath,@function
        .size           $__internal_91_$__cuda_sm3x_div_rn_noftz_f32_slowpath,(.L_x_5959 - $__internal_91_$__cuda_sm3x_div_rn_noftz_f32_slowpath)
$__internal_91_$__cuda_sm3x_div_rn_noftz_f32_slowpath:
        /* <DEDUP_REMOVED lines=34> */
.L_x_4127:
[----:B------:R-:W-:Y:S01]  /*4010*/  LEA R38, R29, 0xc0800000, 0x17 ;  /* 0xc08000001d267811 */ /* 0x000fe200078eb8ff */
[----:B------:R-:W-:Y:S01]  /*4020*/  VIADD R40, R40, 0xffffff81 ;  /* 0xffffff8128287836 */ /* 0x000fe20000000000 */
[----:B------:R-:W-:Y:S02]  /*4030*/  BSSY.RECONVERGENT B1, `(.L_x_4132) ;  /* 0x0000035000017945 */ /* 0x000fe40003800200 */
[----:B------:R-:W-:Y:S01]  /*4040*/  IADD3 R43, PT, PT, -R38, R39, RZ ;  /* 0x00000027262b7210 */ /* 0x000fe20007ffe1ff */
[----:B------:R-:W-:-:S03]  /*4050*/  IMAD R3, R40, -0x800000, R3 ;  /* 0xff80000028037824 */ /* 0x000fc600078e0203 */
        /* <DEDUP_REMOVED lines=46> */
.L_x_4134:
[----:B------:R-:W-:-:S04]  /*4340*/  LOP3.LUT R3, R3, 0x80000000, RZ, 0xc0, !PT ;  /* 0x8000000003037812 */ /* 0x000fc800078ec0ff */
[----:B------:R-:W-:Y:S01]  /*4350*/  LOP3.LUT R3, R3, 0x7f800000, RZ, 0xfc, !PT ;  /* 0x7f80000003037812 */ /* 0x000fe200078efcff */
[----:B------:R-:W-:Y:S06]  /*4360*/  BRA `(.L_x_4135) ;  /* 0x0000000000047947 */ /* 0x000fec0003800000 */
.L_x_4133:
[----:B------:R-:W-:-:S07]  /*4370*/  LEA R3, R36, R3, 0x17 ;  /* 0x0000000324037211 */ /* 0x000fce00078eb8ff */
.L_x_4135:
[----:B------:R-:W-:Y:S05]  /*4380*/  BSYNC.RECONVERGENT B1 ;  /* 0x0000000000017941 */ /* 0x000fea0003800200 */
.L_x_4132:
[----:B------:R-:W-:Y:S05]  /*4390*/  BRA `(.L_x_4136) ;  /* 0x0000000000207947 */ /* 0x000fea0003800000 */
.L_x_4131:
[----:B------:R-:W-:-:S04]  /*43a0*/  LOP3.LUT R3, R39, 0x80000000, R3, 0x48, !PT ;  /* 0x8000000027037812 */ /* 0x000fc800078e4803 */
[----:B------:R-:W-:Y:S01]  /*43b0*/  LOP3.LUT R3, R3, 0x7f800000, RZ, 0xfc, !PT ;  /* 0x7f80000003037812 */ /* 0x000fe200078efcff */
[----:B------:R-:W-:Y:S06]  /*43c0*/  BRA `(.L_x_4136) ;  /* 0x0000000000147947 */ /* 0x000fec0003800000 */
.L_x_4130:
[----:B------:R-:W-:Y:S01]  /*43d0*/  LOP3.LUT R3, R39, 0x80000000, R3, 0x48, !PT ;  /* 0x8000000027037812 */ /* 0x000fe200078e4803 */
[----:B------:R-:W-:Y:S06]  /*43e0*/  BRA `(.L_x_4136) ;  /* 0x00000000000c7947 */ /* 0x000fec0003800000 */
.L_x_4129:
[----:B------:R-:W0:Y:S01]  /*43f0*/  MUFU.RSQ R3, -QNAN ;  /* 0xffc0000000037908 */ /* 0x000e220000001400 */
[----:B------:R-:W-:Y:S05]  /*4400*/  BRA `(.L_x_4136) ;  /* 0x0000000000047947 */ /* 0x000fea0003800000 */
.L_x_4128:
[----:B------:R-:W-:-:S07]  /*4410*/  FADD.FTZ R3, R3, R39 ;  /* 0x0000002703037221 */ /* 0x000fce0000010000 */
.L_x_4136:
[----:B------:R-:W-:Y:S05]  /*4420*/  BSYNC.RECONVERGENT B0 ;  /* 0x0000000000007941 */ /* 0x000fea0003800200 */
.L_x_4126:
[----:B------:R-:W-:-:S04]  /*4430*/  IMAD.MOV.U32 R29, RZ, RZ, 0x0 ;  /* 0x00000000ff1d7424 */ /* 0x000fc800078e00ff */
[----:B0-----:R-:W-:Y:S05]  /*4440*/  RET.REL.NODEC R28 `(_Z25multi_tensor_apply_kernelI18TensorListMetadataILi5ELb0EEN18transformer_engine17multi_tensor_adam17AdamFunctorMasterI13__nv_bfloat16S5_flEEJffffffNS3_10adamMode_tEfEEvlPViT_T0_DpT1_) ;  /* 0xffffffb81cec7950 */ /* 0x001fea0003c3ffff */
.L_x_4137:
        /* <DEDUP_REMOVED lines=11> */
.L_x_5959:


//--------------------- .text._Z25multi_tensor_apply_kernelI18TensorListMetadataILi5ELb0EEN18transformer_engine17multi_tensor_adam17AdamFunctorMasterI13__nv_bfloat166__halfflEEJffffffNS3_10adamMode_tEfEEvlPViT_T0_DpT1_ --------------------------
	.section	.text._Z25multi_tensor_apply_kernelI18TensorListMetadataILi5ELb0EEN18transformer_engine17multi_tensor_adam17AdamFunctorMasterI13__nv_bfloat166__halfflEEJffffffNS3_10adamMode_tEfEEvlPViT_T0_DpT1_,"ax",@progbits
	.align	128
        .global         _Z25multi_tensor_apply_kernelI18TensorListMetadataILi5ELb0EEN18transformer_engine17multi_tensor_adam17AdamFunctorMasterI13__nv_bfloat166__halfflEEJffffffNS3_10adamMode_tEfEEvlPViT_T0_DpT1_
        .type           _Z25multi_tensor_apply_kernelI18TensorListMetadataILi5ELb0EEN18transformer_engine17multi_tensor_adam17AdamFunctorMasterI13__nv_bfloat166__halfflEEJffffffNS3_10adamMode_tEfEEvlPViT_T0_DpT1_,@function
        .size           _Z25multi_tensor_apply_kernelI18TensorListMetadataILi5ELb0EEN18transformer_engine17multi_tensor_adam17AdamFunctorMasterI13__nv_bfloat166__halfflEEJffffffNS3_10adamMode_tEfEEvlPViT_T0_DpT1_,(.L_x_5961 - _Z25multi_tensor_apply_kernelI18TensorListMetadataILi5ELb0EEN18transformer_engine17multi_tensor_adam17AdamFunctorMasterI13__nv_bfloat166__halfflEEJffffffNS3_10adamMode_tEfEEvlPViT_T0_DpT1_)
        .other          _Z25multi_tensor_apply_kernelI18TensorListMetadataILi5ELb0EEN18transformer_engine17multi_tensor_adam17AdamFunctorMasterI13__nv_bfloat166__halfflEEJffffffNS3_10adamMode_tEfEEvlPViT_T0_DpT1_,@"STO_CUDA_ENTRY STV_DEFAULT"
_Z25multi_tensor_apply_kernelI18TensorListMetadataILi5ELb0EEN18transformer_engine17multi_tensor_adam17AdamFunctorMasterI13__nv_bfloat166__halfflEEJffffffNS3_10adamMode_tEfEEvlPViT_T0_DpT1_:
.text._Z25multi_tensor_apply_kernelI18TensorListMetadataILi5ELb0EEN18transformer_engine17multi_tensor_adam17AdamFunctorMasterI13__nv_bfloat166__halfflEEJffffffNS3_10adamMode_tEfEEvlPViT_T0_DpT1_:
        /* <DEDUP_REMOVED lines=67> */
.L_x_4185:
[----:B------:R-:W-:Y:S01]  /*0430*/  ISETP.LT.U32.AND P4, PT, R17, UR10, PT ;  /* 0x0000000a11007c0c */ /* 0x000fe2000bf81070 */
[----:B-1----:R-:W-:Y:S01]  /*0440*/  IMAD.U32 R3, RZ, RZ, UR11 ;  /* 0x0000000bff037e24 */ /* 0x002fe2000f8e00ff */
[----:B------:R-:W-:Y:S01]  /*0450*/  SHF.R.S32.HI R13, RZ, 0x1f, R17 ;  /* 0x0000001fff0d7819 */ /* 0x000fe20000011411 */
[----:B0-----:R-:W-:Y:S01]  /*0460*/  HFMA2 R18, -RZ, RZ, 0, 0 ;  /* 0x00000000ff127431 */ /* 0x001fe200000001ff */
[----:B------:R-:W-:Y:S01]  /*0470*/  MOV R0, UR11 ;  /* 0x0000000b00007c02 */ /* 0x000fe20008000f00 */
[----:B------:R-:W-:Y:S01]  /*0480*/  IMAD.U32 R21, RZ, RZ, UR8 ;  /* 0x00000008ff157e24 */ /* 0x000fe2000f8e00ff */
[----:B------:R-:W-:Y:S01]  /*0490*/  ISETP.LT.U32.AND P3, PT, R15, UR10, PT ;  /* 0x0000000a0f007c0c */ /* 0x000fe2000bf61070 */
[----:B------:R-:W-:Y:S01]  /*04a0*/  IMAD.U32 R22, RZ, RZ, UR27 ;  /* 0x0000001bff167e24 */ /* 0x000fe2000f8e00ff */
[----:B------:R-:W-:Y:S02]  /*04b0*/  SHF.R.S32.HI R12, RZ, 0x1f, R15 ;  /* 0x0000001fff0c7819 */ /* 0x000fe4000001140f */
[----:B------:R-:W-:-:S02]  /*04c0*/  CS2R R32, SRZ ;  /* 0x0000000000207805 */ /* 0x000fc4000001ff00 */
[----:B------:R-:W-:Y:S01]  /*04d0*/  ISETP.GT.AND.EX P4, PT, R0, R13, PT, P4 ;  /* 0x0000000d0000720c */ /* 0x000fe20003f84340 */
[----:B------:R-:W-:Y:S01]  /*04e0*/  IMAD.U32 R26, RZ, RZ, UR28 ;  /* 0x0000001cff1a7e24 */ /* 0x000fe2000f8e00ff */
[----:B------:R-:W-:Y:S02]  /*04f0*/  ISETP.GT.AND.EX P3, PT, R3, R12, PT, P3 ;  /* 0x0000000c0300720c */ /* 0x000fe40003f64330 */
[----:B------:R-:W-:Y:S02]  /*0500*/  ISETP.LT.U32.AND P2, PT, R14, UR10, PT ;  /* 0x0000000a0e007c0c */ /* 0x000fe4000bf41070 */
[----:B------:R-:W-:Y:S02]  /*0510*/  SHF.R.S32.HI R11, RZ, 0x1f, R14 ;  /* 0x0000001fff0b7819 */ /* 0x000fe4000001140e */
[----:B------:R-:W-:Y:S02]  /*0520*/  MOV R20, UR6 ;  /* 0x0000000600147c02 */ /* 0x000fe40008000f00 */
[----:B------:R-:W-:-:S02]  /*0530*/  ISETP.GT.AND.EX P2, PT, R0, R11, PT, P2 ;  /* 0x0000000b0000720c */ /* 0x000fc40003f44320 */
[----:B------:R-:W-:Y:S01]  /*0540*/  MOV R23, UR7 ;  /* 0x0000000700177c02 */ /* 0x000fe20008000f00 */
[----:B------:R-:W-:Y:S01]  /*0550*/  IMAD.WIDE R2, R15, 0x4, R20 ;  /* 0x000000040f027825 */ /* 0x000fe200078e0214 */
[----:B------:R-:W-:Y:S02]  /*0560*/  @P4 IADD3 R5, P0, PT, R17, UR16, RZ ;  /* 0x0000001011054c10 */ /* 0x000fe4000ff1e0ff */
[C---:B------:R-:W-:Y:S01]  /*0570*/  @P3 IADD3 R0, P1, PT, R15.reuse, UR16, RZ ;  /* 0x000000100f003c10 */ /* 0x040fe2000ff3e0ff */
[----:B------:R-:W-:Y:S01]  /*0580*/  IMAD.WIDE R6, R15, 0x4, R22 ;  /* 0x000000040f067825 */ /* 0x000fe200078e0216 */
[----:B------:R-:W-:Y:S01]  /*0590*/  @P4 IADD3.X R10, PT, PT, R13, UR14, RZ, P0, !PT ;  /* 0x0000000e0d0a4c10 */ /* 0x000fe200087fe4ff */
[----:B------:R0:W5:Y:S01]  /*05a0*/  @P3 LDG.E R18, desc[UR22][R2.64] ;  /* 0x0000001602123981 */ /* 0x000162000c1e1900 */
[----:B------:R-:W-:Y:S02]  /*05b0*/  @P4 LEA R4, P0, R5, UR18, 0x1 ;  /* 0x0000001205044c11 */ /* 0x000fe4000f8008ff */
        /* <DEDUP_REMOVED lines=8> */
[----:B------:R-:W-:Y:S02]  /*0640*/  @P3 LEA.HI.X R43, R0, UR19, R19, 0x1, P1 ;  /* 0x00000013002b3c11 */ /* 0x000fe400088f0c13 */
[----:B------:R-:W-:Y:S01]  /*0650*/  @P2 IADD3.X R24, PT, PT, R11, UR14, RZ, P0, !PT ;  /* 0x0000000e0b182c10 */ /* 0x000fe200087fe4ff */
[----:B------:R-:W-:Y:S01]  /*0660*/  HFMA2 R41, -RZ, RZ, 0, 0 ;  /* 0x00000000ff297431 */ /* 0x000fe200000001ff */
[----:B-1----:R-:W-:Y:S01]  /*0670*/  @P2 IADD3 R6, P1, PT, R28, UR6, RZ ;  /* 0x000000061c062c10 */ /* 0x002fe2000ff3e0ff */
[----:B------:R0:W5:Y:S01]  /*0680*/  @P3 LDG.E R32, desc[UR22][R8.64] ;  /* 0x0000001608203981 */ /* 0x000162000c1e1900 */
[----:B------:R-:W-:-:S02]  /*0690*/  @P2 SHF.L.U64.HI R0, R14, 0x2, R11 ;  /* 0x000000020e002819 */ /* 0x000fc4000001020b */
[----:B------:R-:W-:Y:S01]  /*06a0*/  @P2 IADD3 R28, P5, PT, R28, UR27, RZ ;  /* 0x0000001b1c1c2c10 */ /* 0x000fe2000ffbe0ff */
[----:B------:R-:W-:Y:S01]  /*06b0*/  IMAD.MOV.U32 R34, RZ, RZ, RZ ;  /* 0x000000ffff227224 */ /* 0x000fe200078e00ff */
[----:B------:R-:W-:Y:S01]  /*06c0*/  @P2 LEA R2, P0, R3, UR18, 0x1 ;  /* 0x0000001203022c11 */ /* 0x000fe2000f8008ff */
[----:B------:R-:W-:Y:S01]  /*06d0*/  IMAD.WIDE R20, R17, 0x4, R20 ;  /* 0x0000000411147825 */ /* 0x000fe200078e0214 */
[C---:B------:R-:W-:Y:S01]  /*06e0*/  @P2 IADD3.X R7, PT, PT, R0.reuse, UR8, RZ, P1, !PT ;  /* 0x0000000800072c10 */ /* 0x040fe20008ffe4ff */
[----:B------:R-:W5:Y:S01]  /*06f0*/  @P3 LDG.E.U16 R42, desc[UR22][R42.64] ;  /* 0x000000162a2a3981 */ /* 0x000f62000c1e1500 */
[----:B------:R-:W-:Y:S02]  /*0700*/  @P2 IADD3.X R29, PT, PT, R0, UR7, RZ, P5, !PT ;  /* 0x00000007001d2c10 */ /* 0x000fe4000affe4ff */
[----:B0-----:R-:W-:Y:S02]  /*0710*/  CS2R R8, SRZ ;  /* 0x0000000000087805 */ /* 0x001fe4000001ff00 */
[----:B------:R-:W-:Y:S01]  /*0720*/  @P2 LEA.HI.X R3, R3, UR19, R24, 0x1, P0 ;  /* 0x0000001303032c11 */ /* 0x000fe200080f0c18 */
[----:B------:R-:W-:Y:S01]  /*0730*/  IMAD.MOV.U32 R0, RZ, RZ, RZ ;  /* 0x000000ffff007224 */ /* 0x000fe200078e00ff */
[----:B------:R-:W5:Y:S01]  /*0740*/  @P4 LDG.E R34, desc[UR22][R20.64] ;  /* 0x0000001614224981 */ /* 0x000f62000c1e1900 */
[----:B------:R-:W-:-:S03]  /*0750*/  IMAD.WIDE R24, R17, 0x4, R26 ;  /* 0x0000000411187825 */ /* 0x000fc600078e021a */
[----:B------:R-:W5:Y:S01]  /*0760*/  @P2 LDG.E R9, desc[UR22][R28.64] ;  /* 0x000000161c092981 */ /* 0x000f62000c1e1900 */
[----:B------:R-:W-:-:S03]  /*0770*/  IMAD.WIDE R22, R17, 0x4, R22 ;  /* 0x0000000411167825 */ /* 0x000fc600078e0216 */
[----:B------:R-:W5:Y:S01]  /*0780*/  @P2 LDG.E.U16 R40, desc[UR22][R2.64] ;  /* 0x0000001602282981 */ /* 0x000f62000c1e1500 */
[----:B------:R-:W-:-:S03]  /*0790*/  IMAD.WIDE R26, R14, 0x4, R26 ;  /* 0x000000040e1a7825 */ /* 0x000fc600078e021a */
[----:B------:R-:W5:Y:S04]  /*07a0*/  @P4 LDG.E R41, desc[UR22][R22.64] ;  /* 0x0000001616294981 */ /* 0x000f68000c1e1900 */
[----:B------:R-:W5:Y:S04]  /*07b0*/  @P4 LDG.E R0, desc[UR22][R24.64] ;  /* 0x0000001618004981 */ /* 0x000f68000c1e1900 */
[----:B------:R-:W5:Y:S01]  /*07c0*/  @P2 LDG.E R8, desc[UR22][R26.64] ;  /* 0x000000161a082981 */ /* 0x000f62000c1e1900 */
[----:B------:R-:W-:Y:S02]  /*07d0*/  MOV R10, RZ ;  /* 0x000000ff000a7202 */ /* 0x000fe40000000f00 */
[----:B------:R-:W-:Y:S01]  /*07e0*/  ISETP.LT.U32.AND P0, PT, R16, UR10, PT ;  /* 0x0000000a10007c0c */ /* 0x000fe2000bf01070 */
[----:B------:R0:W5:Y:S04]  /*07f0*/  @P4 LDG.E.U16 R5, desc[UR22][R4.64] ;  /* 0x0000001604054981 */ /* 0x000168000c1e1500 */
[----:B------:R1:W5:Y:S01]  /*0800*/  @P2 LDG.E R10, desc[UR22][R6.64] ;  /* 0x00000016060a2981 */ /* 0x000362000c1e1900 */
[----:B0-----:R-:W-:-:S02]  /*0810*/  MOV R4, UR11 ;  /* 0x0000000b00047c02 */ /* 0x001fc40008000f00 */
[----:B-1----:R-:W-:-:S04]  /*0820*/  SHF.R.S32.HI R7, RZ, 0x1f, R16 ;  /* 0x0000001fff077819 */ /* 0x002fc80000011410 */
[----:B------:R-:W-:Y:S01]  /*0830*/  ISETP.GT.AND.EX P6, PT, R4, R7, PT, P0 ;  /* 0x000000070400720c */ /* 0x000fe20003fc4300 */
[----:B------:R-:W-:Y:S01]  /*0840*/  BSSY.RECONVERGENT B0, `(.L_x_4139) ;  /* 0x0000017000007945 */ /* 0x000fe20003800200 */
[----:B------:R-:W-:Y:S01]  /*0850*/  IMAD.MOV.U32 R19, RZ, RZ, RZ ;  /* 0x000000ffff137224 */ /* 0x000fe200078e00ff */
[----:B------:R-:W-:Y:S02]  /*0860*/  MOV R6, RZ ;  /* 0x000000ff00067202 */ /* 0x000fe40000000f00 */
[----:B------:R-:W-:Y:S02]  /*0870*/  CS2R R30, SRZ ;  /* 0x00000000001e7805 */ /* 0x000fe4000001ff00 */
[----:B------:R-:W-:-:S06]  /*0880*/  P2R R4, PR, RZ, 0x40 ;  /* 0x00000040ff047803 */ /* 0x000fcc0000000000 */
        /* <DEDUP_REMOVED lines=13> */
[----:B------:R-:W-:Y:S01]  /*0960*/  IADD3.X R3, PT, PT, R19, UR7, RZ, P5, !PT ;  /* 0x0000000713037c10 */ /* 0x000fe2000affe4ff */
[----:B------:R0:W5:Y:S04]  /*0970*/  LDG.E R6, desc[UR22][R36.64] ;  /* 0x0000001624067981 */ /* 0x000168000c1e1900 */
[----:B------:R0:W5:Y:S04]  /*0980*/  LDG.E R30, desc[UR22][R28.64] ;  /* 0x000000161c1e7981 */ /* 0x000168000c1e1900 */
[----:B------:R0:W5:Y:S02]  /*0990*/  LDG.E R31, desc[UR22][R2.64] ;  /* 0x00000016021f7981 */ /* 0x000164000c1e1900 */
[----:B0-2---:R-:W-:-:S07]  /*09a0*/  HADD2.F32 R19, -RZ, R38.H0_H0 ;  /* 0x20000026ff137230 */ /* 0x005fce0000004100 */
.L_x_4140:
[----:B------:R-:W-:Y:S05]  /*09b0*/  BSYNC.RECONVERGENT B0 ;  /* 0x0000000000007941 */ /* 0x000fea0003800200 */
.L_x_4139:
[----:B------:R-:W0:Y:S01]  /*09c0*/  LDC.64 R2, c[0x0][0xf08] ;  /* 0x0003c200ff027b82 */ /* 0x000e220000000a00 */
[----:B------:R-:W-:Y:S01]  /*09d0*/  HFMA2 R28, -RZ, RZ, 0, 0 ;  /* 0x00000000ff1c7431 */ /* 0x000fe200000001ff */
[----:B------:R-:W-:Y:S01]  /*09e0*/  BSSY.RECONVERGENT B2, `(.L_x_4141) ;  /* 0x0000019000027945 */ /* 0x000fe20003800200 */
[----:B------:R-:W-:Y:S02]  /*09f0*/  IMAD.MOV.U32 R35, RZ, RZ, RZ ;  /* 0x000000ffff237224 */ /* 0x000fe400078e00ff */
[----:B-----5:R-:W-:Y:S02]  /*0a00*/  @P3 HADD2.F32 R35, -RZ, R42.H0_H0 ;  /* 0x2000002aff233230 */ /* 0x020fe40000004100 */
[----:B------:R-:W-:-:S05]  /*0a10*/  @P4 HADD2.F32 R28, -RZ, R5.H0_H0 ;  /* 0x20000005ff1c4230 */ /* 0x000fca0000004100 */
[----:B------:R-:W-:-:S04]  /*0a20*/  FMUL R5, R28, UR15 ;  /* 0x0000000f1c057c20 */ /* 0x000fc80008400000 */
[----:B------:R-:W-:Y:S01]  /*0a30*/  FFMA R0, R0, UR30, R5 ;  /* 0x0000001e00007c23 */ /* 0x000fe20008000005 */
[----:B------:R-:W-:-:S04]  /*0a40*/  FMUL R5, R28, UR24 ;  /* 0x000000181c057c20 */ /* 0x000fc80008400000 */
[----:B------:R-:W-:Y:S01]  /*0a50*/  FMUL R28, R5, R28 ;  /* 0x0000001c051c7220 */ /* 0x000fe20000400000 */
[----:B------:R-:W-:Y:S01]  /*0a60*/  MOV R5, RZ ;  /* 0x000000ff00057202 */ /* 0x000fe20000000f00 */
[----:B------:R-:W-:Y:S01]  /*0a70*/  @P2 HADD2.F32 R5, -RZ, R40.H0_H0 ;  /* 0x20000028ff052230 */ /* 0x000fe20000004100 */
        /* <DEDUP_REMOVED lines=13> */
[----:B------:R-:W-:Y:S05]  /*0b50*/  CALL.REL.NOINC `($__internal_93_$__cuda_sm3x_div_rn_noftz_f32_slowpath) ;  /* 0x0000003000a47944 */ /* 0x000fea0003c00000 */
[----:B------:R-:W-:-:S07]  /*0b60*/  IMAD.MOV.U32 R41, RZ, RZ, R3 ;  /* 0x000000ffff297224 */ /* 0x000fce00078e0003 */
.L_x_4142:
[----:B------:R-:W-:Y:S05]  /*0b70*/  BSYNC.RECONVERGENT B2 ;  /* 0x0000000000027941 */ /* 0x000fea0003800200 */
.L_x_4141:
        /* <DEDUP_REMOVED lines=14> */
[----:B------:R-:W-:Y:S05]  /*0c60*/  CALL.REL.NOINC `($__internal_93_$__cuda_sm3x_div_rn_noftz_f32_slowpath) ;  /* 0x0000003000607944 */ /* 0x000fea0003c00000 */
.L_x_4144:
[----:B------:R-:W-:Y:S05]  /*0c70*/  BSYNC.RECONVERGENT B2 ;  /* 0x0000000000027941 */ /* 0x000fea0003800200 */
.L_x_4143:
[----:B------:R-:W-:Y:S01]  /*0c80*/  IADD3 R28, PT, PT, R3, -0xd000000, RZ ;  /* 0xf3000000031c7810 */ /* 0x000fe20007ffe0ff */
[----:B------:R0:W1:Y:S01]  /*0c90*/  MUFU.RSQ R36, R3 ;  /* 0x0000000300247308 */ /* 0x0000620000001400 */
[----:B------:R-:W-:Y:S02]  /*0ca0*/  BSSY.RECONVERGENT B0, `(.L_x_4145) ;  /* 0x000000a000007945 */ /* 0x000fe40003800200 */
[----:B------:R-:W-:-:S13]  /*0cb0*/  ISETP.GT.U32.AND P0, PT, R28, 0x727fffff, PT ;  /* 0x727fffff1c00780c */ /* 0x000fda0003f04070 */
[----:B0-----:R-:W-:Y:S05]  /*0cc0*/  @!P0 BRA `(.L_x_4146) ;  /* 0x00000000000c8947 */ /* 0x001fea0003800000 */
[----:B------:R-:W-:-:S07]  /*0cd0*/  MOV R28, 0xcf0 ;  /* 0x00000cf0001c7802 */ /* 0x000fce0000000f00 */
[----:B-1----:R-:W-:Y:S05]  /*0ce0*/  CALL.REL.NOINC `($__internal_92_$__cuda_sm20_sqrt_rn_f32_slowpath) ;  /* 0x0000002c00ec7944 */ /* 0x002fea0003c00000 */
[----:B------:R-:W-:Y:S05]  /*0cf0*/  BRA `(.L_x_4147) ;  /* 0x0000000000107947 */ /* 0x000fea0003800000 */
.L_x_4146:
[C---:B-1----:R-:W-:Y:S01]  /*0d00*/  FMUL.FTZ R28, R36.reuse, R3 ;  /* 0x00000003241c7220 */ /* 0x042fe20000410000 */
[----:B------:R-:W-:-:S03]  /*0d10*/  FMUL.FTZ R39, R36, 0.5 ;  /* 0x3f00000024277820 */ /* 0x000fc60000410000 */
[----:B------:R-:W-:-:S04]  /*0d20*/  FFMA R3, -R28, R28, R3 ;  /* 0x0000001c1c037223 */ /* 0x000fc80000000103 */
[----:B------:R-:W-:-:S07]  /*0d30*/  FFMA R39, R3, R39, R28 ;  /* 0x0000002703277223 */ /* 0x000fce000000001c */
.L_x_4147:
[----:B------:R-:W-:Y:S05]  /*0d40*/  BSYNC.RECONVERGENT B0 ;  /* 0x0000000000007941 */ /* 0x000fea0003800200 */
.L_x_4145:
        /* <DEDUP_REMOVED lines=12> */
[----:B------:R-:W-:Y:S05]  /*0e10*/  CALL.REL.NOINC `($__internal_93_$__cuda_sm3x_div_rn_noftz_f32_slowpath) ;  /* 0x0000002c00f47944 */ /* 0x000fea0003c00000 */
[----:B------:R-:W-:-:S07]  /*0e20*/  MOV R37, R3 ;  /* 0x0000000300257202 */ /* 0x000fce0000000f00 */
.L_x_4149:
[----:B------:R-:W-:Y:S05]  /*0e30*/  BSYNC.RECONVERGENT B2 ;  /* 0x0000000000027941 */ /* 0x000fea0003800200 */
.L_x_4148:
        /* <DEDUP_REMOVED lines=23> */
.L_x_4151:
[----:B------:R-:W-:Y:S05]  /*0fb0*/  BSYNC.RECONVERGENT B2 ;  /* 0x0000000000027941 */ /* 0x000fea0003800200 */
.L_x_4150:
        /* <DEDUP_REMOVED lines=15> */
.L_x_4153:
[----:B------:R-:W-:Y:S05]  /*10b0*/  BSYNC.RECONVERGENT B2 ;  /* 0x0000000000027941 */ /* 0x000fea0003800200 */
.L_x_4152:
        /* <DEDUP_REMOVED lines=8> */
.L_x_4155:
[C---:B-1----:R-:W-:Y:S01]  /*1140*/  FMUL.FTZ R28, R36.reuse, R3 ;  /* 0x00000003241c7220 */ /* 0x042fe20000410000 */
[----:B------:R-:W-:-:S03]  /*1150*/  FMUL.FTZ R39, R36, 0.5 ;  /* 0x3f00000024277820 */ /* 0x000fc60000410000 */
[----:B------:R-:W-:-:S04]  /*1160*/  FFMA R3, -R28, R28, R3 ;  /* 0x0000001c1c037223 */ /* 0x000fc80000000103 */
[----:B------:R-:W-:-:S07]  /*1170*/  FFMA R39, R3, R39, R28 ;  /* 0x0000002703277223 */ /* 0x000fce000000001c */
.L_x_4156:
[----:B------:R-:W-:Y:S05]  /*1180*/  BSYNC.RECONVERGENT B0 ;  /* 0x0000000000007941 */ /* 0x000fea0003800200 */
.L_x_4154:
        /* <DEDUP_REMOVED lines=14> */
.L_x_4158:
[----:B------:R-:W-:Y:S05]  /*1270*/  BSYNC.RECONVERGENT B2 ;  /* 0x0000000000027941 */ /* 0x000fea0003800200 */
.L_x_4157:
        /* <DEDUP_REMOVED lines=23> */
.L_x_4160:
[----:B------:R-:W-:Y:S05]  /*13f0*/  BSYNC.RECONVERGENT B2 ;  /* 0x0000000000027941 */ /* 0x000fea0003800200 */
.L_x_4159:
        /* <DEDUP_REMOVED lines=15> */
.L_x_4162:
[----:B------:R-:W-:Y:S05]  /*14f0*/  BSYNC.RECONVERGENT B2 ;  /* 0x0000000000027941 */ /* 0x000fea0003800200 */
.L_x_4161:
        /* <DEDUP_REMOVED lines=8> */
.L_x_4164:
[C---:B-1----:R-:W-:Y:S01]  /*1580*/  FMUL.FTZ R28, R36.reuse, R3 ;  /* 0x00000003241c7220 */ /* 0x042fe20000410000 */
[----:B------:R-:W-:-:S03]  /*1590*/  FMUL.FTZ R39, R36, 0.5 ;  /* 0x3f00000024277820 */ /* 0x000fc60000410000 */
[----:B------:R-:W-:-:S04]  /*15a0*/  FFMA R3, -R28, R28, R3 ;  /* 0x0000001c1c037223 */ /* 0x000fc80000000103 */
[----:B------:R-:W-:-:S07]  /*15b0*/  FFMA R39, R3, R39, R28 ;  /* 0x0000002703277223 */ /* 0x000fce000000001c */
.L_x_4165:
[----:B------:R-:W-:Y:S05]  /*15c0*/  BSYNC.RECONVERGENT B0 ;  /* 0x0000000000007941 */ /* 0x000fea0003800200 */
.L_x_4163:
        /* <DEDUP_REMOVED lines=14> */
.L_x_4167:
[----:B------:R-:W-:Y:S05]  /*16b0*/  BSYNC.RECONVERGENT B2 ;  /* 0x0000000000027941 */ /* 0x000fea0003800200 */
.L_x_4166:
        /* <DEDUP_REMOVED lines=23> */
.L_x_4169:
[----:B------:R-:W-:Y:S05]  /*1830*/  BSYNC.RECONVERGENT B2 ;  /* 0x0000000000027941 */ /* 0x000fea0003800200 */
.L_x_4168:
        /* <DEDUP_REMOVED lines=15> */
.L_x_4171:
[----:B------:R-:W-:Y:S05]  /*1930*/  BSYNC.RECONVERGENT B2 ;  /* 0x0000000000027941 */ /* 0x000fea0003800200 */
.L_x_4170:
[----:B------:R-:W-:Y:S01]  /*1940*/  IADD3 R18, PT, PT, R3, -0xd000000, RZ ;  /* 0xf300000003127810 */ /* 0x000fe20007ffe0ff */
[----:B------:R0:W1:Y:S01]  /*1950*/  MUFU.RSQ R28, R3 ;  /* 0x00000003001c7308 */ /* 0x0000620000001400 */
[----:B------:R-:W-:Y:S02]  /*1960*/  BSSY.RECONVERGENT B0, `(.L_x_4172) ;  /* 0x000000a000007945 */ /* 0x000fe40003800200 */
[----:B------:R-:W-:-:S13]  /*1970*/  ISETP.GT.U32.AND P0, PT, R18, 0x727fffff, PT ;  /* 0x727fffff1200780c */ /* 0x000fda0003f04070 */
[----:B0-----:R-:W-:Y:S05]  /*1980*/  @!P0 BRA `(.L_x_4173) ;  /* 0x00000000000c8947 */ /* 0x001fea0003800000 */
[----:B-1----:R-:W-:-:S07]  /*1990*/  MOV R28, 0x19b0 ;  /* 0x000019b0001c7802 */ /* 0x002fce0000000f00 */
[----:B------:R-:W-:Y:S05]  /*19a0*/  CALL.REL.NOINC `($__internal_92_$__cuda_sm20_sqrt_rn_f32_slowpath) ;  /* 0x0000002000bc7944 */ /* 0x000fea0003c00000 */
[----:B------:R-:W-:Y:S05]  /*19b0*/  BRA `(.L_x_4174) ;  /* 0x0000000000107947 */ /* 0x000fea0003800000 */
.L_x_4173:
[C---:B-1----:R-:W-:Y:S01]  /*19c0*/  FMUL.FTZ R18, R28.reuse, R3 ;  /* 0x000000031c127220 */ /* 0x042fe20000410000 */
[----:B------:R-:W-:-:S03]  /*19d0*/  FMUL.FTZ R39, R28, 0.5 ;  /* 0x3f0000001c277820 */ /* 0x000fc60000410000 */
[----:B------:R-:W-:-:S04]  /*19e0*/  FFMA R3, -R18, R18, R3 ;  /* 0x0000001212037223 */ /* 0x000fc80000000103 */
[----:B------:R-:W-:-:S07]  /*19f0*/  FFMA R39, R3, R39, R18 ;  /* 0x0000002703277223 */ /* 0x000fce0000000012 */
.L_x_4174:
[----:B------:R-:W-:Y:S05]  /*1a00*/  BSYNC.RECONVERGENT B0 ;  /* 0x0000000000007941 */ /* 0x000fea0003800200 */
.L_x_4172:
        /* <DEDUP_REMOVED lines=13> */
.L_x_4176:
[----:B------:R-:W-:Y:S05]  /*1ae0*/  BSYNC.RECONVERGENT B2 ;  /* 0x0000000000027941 */ /* 0x000fea0003800200 */
.L_x_4175:
        /* <DEDUP_REMOVED lines=12> */
.L_x_4178:
[----:B------:R-:W-:Y:S05]  /*1bb0*/  BSYNC.RECONVERGENT B0 ;  /* 0x0000000000007941 */ /* 0x000fea0003800200 */
.L_x_4177:
[----:B------:R-:W-:Y:S04]  /*1bc0*/  BSSY.RECONVERGENT B0, `(.L_x_4179) ;  /* 0x0000013000007945 */ /* 0x000fe80003800200 */
[----:B------:R-:W-:Y:S05]  /*1bd0*/  @!P3 BRA `(.L_x_4180) ;  /* 0x000000000044b947 */ /* 0x000fea0003800000 */
[C---:B0-----:R-:W-:Y:S02]  /*1be0*/  IADD3 R0, P0, PT, R15.reuse, UR16, RZ ;  /* 0x000000100f007c10 */ /* 0x041fe4000ff1e0ff */
[C---:B------:R-:W-:Y:S02]  /*1bf0*/  SHF.L.U32 R13, R15.reuse, 0x2, RZ ;  /* 0x000000020f0d7819 */ /* 0x040fe400000006ff */
[----:B------:R-:W-:Y:S02]  /*1c00*/  IADD3.X R5, PT, PT, R12, UR14, RZ, P0, !PT ;  /* 0x0000000e0c057c10 */ /* 0x000fe400087fe4ff */
[----:B------:R-:W-:Y:S02]  /*1c10*/  SHF.L.U64.HI R2, R15, 0x2, R12 ;  /* 0x000000020f027819 */ /* 0x000fe4000001020c */
[C---:B------:R-:W-:Y:S02]  /*1c20*/  IADD3 R22, P0, PT, R13.reuse, UR6, RZ ;  /* 0x000000060d167c10 */ /* 0x040fe4000ff1e0ff */
        /* <DEDUP_REMOVED lines=12> */
.L_x_4180:
[----:B------:R-:W-:Y:S05]  /*1cf0*/  BSYNC.RECONVERGENT B0 ;  /* 0x0000000000007941 */ /* 0x000fea0003800200 */
.L_x_4179:
[----:B------:R-:W-:Y:S01]  /*1d00*/  ISETP.NE.AND P0, PT, R4, RZ, PT ;  /* 0x000000ff0400720c */ /* 0x000fe20003f05270 */
[----:B------:R-:W-:-:S12]  /*1d10*/  BSSY.RECONVERGENT B0, `(.L_x_4181) ;  /* 0x0000013000007945 */ /* 0x000fd80003800200 */
[----:B------:R-:W-:Y:S05]  /*1d20*/  @!P0 BRA `(.L_x_4182) ;  /* 0x0000000000448947 */ /* 0x000fea0003800000 */
[C---:B01----:R-:W-:Y:S01]  /*1d30*/  IMAD.SHL.U32 R20, R16.reuse, 0x4, RZ ;  /* 0x0000000410147824 */ /* 0x043fe200078e00ff */
[C---:B------:R-:W-:Y:S02]  /*1d40*/  IADD3 R0, P0, PT, R16.reuse, UR16, RZ ;  /* 0x0000001010007c10 */ /* 0x040fe4000ff1e0ff */
[----:B------:R-:W-:Y:S02]  /*1d50*/  SHF.L.U64.HI R2, R16, 0x2, R7 ;  /* 0x0000000210027819 */ /* 0x000fe40000010207 */
[C---:B------:R-:W-:Y:S02]  /*1d60*/  IADD3 R18, P1, PT, R20.reuse, UR6, RZ ;  /* 0x0000000614127c10 */ /* 0x040fe4000ff3e0ff */
[----:B------:R-:W-:Y:S02]  /*1d70*/  IADD3.X R7, PT, PT, R7, UR14, RZ, P0, !PT ;  /* 0x0000000e07077c10 */ /* 0x000fe400087fe4ff */
        /* <DEDUP_REMOVED lines=12> */
.L_x_4182:
[----:B------:R-:W-:Y:S05]  /*1e40*/  BSYNC.RECONVERGENT B0 ;  /* 0x0000000000007941 */ /* 0x000fea0003800200 */
.L_x_4181:
[----:B------:R-:W-:Y:S01]  /*1e50*/  BSSY.RECONVERGENT B0, `(.L_x_4183) ;  /* 0x0000012000007945 */ /* 0x000fe20003800200 */
[----:B-12---:R-:W-:-:S03]  /*1e60*/  FFMA R13, -R3, UR29, R10 ;  /* 0x0000001d030d7c23 */ /* 0x006fc6000800010a */
[----:B------:R-:W-:Y:S05]  /*1e70*/  @!P2 BRA `(.L_x_4184) ;  /* 0x00000000003ca947 */ /* 0x000fea0003800000 */
[C---:B------:R-:W-:Y:S02]  /*1e80*/  SHF.L.U32 R6, R14.reuse, 0x2, RZ ;  /* 0x000000020e067819 */ /* 0x040fe400000006ff */
[C---:B0-----:R-:W-:Y:S02]  /*1e90*/  IADD3 R0, P0, PT, R14.reuse, UR16, RZ ;  /* 0x000000100e007c10 */ /* 0x041fe4000ff1e0ff */
[----:B------:R-:W-:Y:S02]  /*1ea0*/  SHF.L.U64.HI R7, R14, 0x2, R11 ;  /* 0x000000020e077819 */ /* 0x000fe4000001020b */
[----:B------:R-:W-:Y:S02]  /*1eb0*/  IADD3 R4, P1, PT, R6, UR6, RZ ;  /* 0x0000000606047c10 */ /* 0x000fe4000ff3e0ff */
[----:B------:R-:W-:Y:S02]  /*1ec0*/  IADD3.X R11, PT, PT, R11, UR14, RZ, P0, !PT ;  /* 0x0000000e0b0b7c10 */ /* 0x000fe400087fe4ff */
[----:B------:R-:W-:-:S02]  /*1ed0*/  LEA R2, P0, R0, UR20, 0x1 ;  /* 0x0000001400027c11 */ /* 0x000fc4000f8008ff */
[----:B------:R-:W-:Y:S02]  /*1ee0*/  IADD3 R6, P2, PT, R6, UR27, RZ ;  /* 0x0000001b06067c10 */ /* 0x000fe4000ff5e0ff */
        /* <DEDUP_REMOVED lines=8> */
.L_x_4184:
[----:B------:R-:W-:Y:S05]  /*1f70*/  BSYNC.RECONVERGENT B0 ;  /* 0x0000000000007941 */ /* 0x000fea0003800200 */
.L_x_4183:
[----:B------:R-:W-:Y:S02]  /*1f80*/  UIADD3 UR4, UP0, UPT, UR25, UR4, URZ ;  /* 0x0000000419047290 */ /* 0x000fe4000ff1e0ff */
[----:B------:R-:W-:Y:S01]  /*1f90*/  VIADD R17, R17, UR25 ;  /* 0x0000001911117c36 */ /* 0x000fe20008000000 */
[----:B------:R-:W-:Y:S01]  /*1fa0*/  IADD3 R16, PT, PT, R16, UR25, RZ ;  /* 0x0000001910107c10 */ /* 0x000fe2000fffe0ff */
[----:B------:R-:W-:Y:S01]  /*1fb0*/  VIADD R14, R14, UR25 ;  /* 0x000000190e0e7c36 */ /* 0x000fe20008000000 */
[----:B------:R-:W-:Y:S01]  /*1fc0*/  UIADD3.X UR5, UPT, UPT, URZ, UR5, URZ, UP0, !UPT ;  /* 0x00000005ff057290 */ /* 0x000fe200087fe4ff */
[----:B------:R-:W-:Y:S01]  /*1fd0*/  IADD3 R15, PT, PT, R15, UR25, RZ ;  /* 0x000000190f0f7c10 */ /* 0x000fe2000fffe0ff */
[----:B------:R-:W-:-:S04]  /*1fe0*/  UISETP.GE.U32.AND UP0, UPT, UR4, UR10, UPT ;  /* 0x0000000a0400728c */ /* 0x000fc8000bf06070 */
[----:B------:R-:W-:-:S09]  /*1ff0*/  UISETP.GE.AND.EX UP0, UPT, UR5, UR11, UPT, UP0 ;  /* 0x0000000b0500728c */ /* 0x000fd2000bf06300 */
[----:B------:R-:W-:Y:S05]  /*2000*/  BRA.U !UP0, `(.L_x_4185) ;  /* 0xffffffe508087547 */ /* 0x000fea000b83ffff */
[----:B------:R-:W-:Y:S05]  /*2010*/  EXIT ;  /* 0x000000000000794d */ /* 0x000fea0003800000 */
.L_x_4138:
[----:B------:R-:W1:Y:S01]  /*2020*/  LDC R0, c[0x0][0x360] ;  /* 0x0000d800ff007b82 */ /* 0x000e620000000800 */
[----:B------:R-:W-:Y:S01]  /*2030*/  VIADD R19, R17, UR26 ;  /* 0x0000001a11137c36 */ /* 0x000fe20008000000 */
[----:B------:R-:W2:Y:S01]  /*2040*/  LDCU UR30, c[0x0][0xf14] ;  /* 0x0001e280ff1e77ac */ /* 0x000ea20008000800 */
[----:B------:R-:W3:Y:S01]  /*2050*/  LDCU UR31, c[0x0][0xf18] ;  /* 0x0001e300ff1f77ac */ /* 0x000ee20008000800 */
[----:B------:R-:W4:Y:S01]  /*2060*/  LDCU UR13, c[0x0][0xf04] ;  /* 0x0001e080ff0d77ac */ /* 0x000f220008000800 */
[----:B------:R-:W0:Y:S01]  /*2070*/  LDCU UR9, c[0x0][0xf20] ;  /* 0x0001e400ff0977ac */ /* 0x000e220008000800 */
[----:B------:R-:W0:Y:S01]  /*2080*/  LDCU UR29, c[0x0][0xf08] ;  /* 0x0001e100ff1d77ac */ /* 0x000e220008000800 */
[----:B------:R-:W-:Y:S01]  /*2090*/  UMOV UR4, URZ ;  /* 0x000000ff00047c82 */ /* 0x000fe20008000000 */
[----:B------:R-:W-:Y:S01]  /*20a0*/  UMOV UR5, URZ ;  /* 0x000000ff00057c82 */ /* 0x000fe20008000000 */
[C---:B-1----:R-:W-:Y:S01]  /*20b0*/  LEA R20, R0.reuse, R17, 0x1 ;  /* 0x0000001100147211 */ /* 0x042fe200078e08ff */
[----:B0-234-:R-:W-:-:S07]  /*20c0*/  IMAD R21, R0, 0x3, R17 ;  /* 0x0000000300157824 */ /* 0x01dfce00078e0211 */
.L_x_4230:
[----:B------:R-:W-:Y:S01]  /*20d0*/  ISETP.LT.U32.AND P0, PT, R17, UR10, PT ;  /* 0x0000000a11007c0c */ /* 0x000fe2000bf01070 */
[----:B----4-:R-:W-:Y:S01]  /*20e0*/  IMAD.U32 R2, RZ, RZ, UR11 ;  /* 0x0000000bff027e24 */ /* 0x010fe2000f8e00ff */
[----:B0--3--:R-:W-:Y:S01]  /*20f0*/  SHF.R.S32.HI R13, RZ, 0x1f, R17 ;  /* 0x0000001fff0d7819 */ /* 0x009fe20000011411 */
[----:B------:R-:W-:Y:S01]  /*2100*/  IMAD.U32 R3, RZ, RZ, UR11 ;  /* 0x0000000bff037e24 */ /* 0x000fe2000f8e00ff */
[----:B------:R-:W-:Y:S01]  /*2110*/  MOV R0, UR11 ;  /* 0x0000000b00007c02 */ /* 0x000fe20008000f00 */
[----:B------:R-:W-:Y:S01]  /*2120*/  IMAD.U32 R27, RZ, RZ, UR12 ;  /* 0x0000000cff1b7e24 */ /* 0x000fe2000f8e00ff */
[----:B------:R-:W-:Y:S02]  /*2130*/  ISETP.LT.U32.AND P4, PT, R20, UR10, PT ;  /* 0x0000000a14007c0c */ /* 0x000fe4000bf81070 */
[----:B------:R-:W-:Y:S02]  /*2140*/  SHF.R.S32.HI R11, RZ, 0x1f, R20 ;  /* 0x0000001fff0b7819 */ /* 0x000fe40000011414 */
[----:B------:R-:W-:Y:S01]  /*2150*/  ISETP.GT.AND.EX P0, PT, R0, R13, PT, P0 ;  /* 0x0000000d0000720c */ /* 0x000fe20003f04300 */
[----:B------:R-:W-:Y:S01]  /*2160*/  IMAD.MOV.U32 R0, RZ, RZ, RZ ;  /* 0x000000ffff007224 */ /* 0x000fe200078e00ff */
[----:B------:R-:W-:-:S02]  /*2170*/  ISETP.LT.U32.AND P3, PT, R19, UR10, PT ;  /* 0x0000000a13007c0c */ /* 0x000fc4000bf61070 */
[----:B------:R-:W-:Y:S02]  /*2180*/  SHF.R.S32.HI R12, RZ, 0x1f, R19 ;  /* 0x0000001fff0c7819 */ /* 0x000fe40000011413 */
[----:B------:R-:W-:Y:S02]  /*2190*/  ISETP.GT.AND.EX P4, PT, R2, R11, PT, P4 ;  /* 0x0000000b0200720c */ /* 0x000fe40003f84340 */
[----:B------:R-:W-:Y:S02]  /*21a0*/  ISETP.GT.AND.EX P3, PT, R3, R12, PT, P3 ;  /* 0x0000000c0300720c */ /* 0x000fe40003f64330 */
[----:B------:R-:W-:Y:S02]  /*21b0*/  ISETP.LT.U32.AND P2, PT, R21, UR10, PT ;  /* 0x0000000a15007c0c */ /* 0x000fe4000bf41070 */
[----:B------:R-:W-:Y:S02]  /*21c0*/  SHF.R.S32.HI R10, RZ, 0x1f, R21 ;  /* 0x0000001fff0a7819 */ /* 0x000fe40000011415 */
[----:B------:R-:W-:-:S02]  /*21d0*/  MOV R5, UR11 ;  /* 0x0000000b00057c02 */ /* 0x000fc40008000f00 */
[----:B------:R-:W-:Y:S02]  /*21e0*/  MOV R26, UR28 ;  /* 0x0000001c001a7c02 */ /* 0x000fe40008000f00 */
[----:B------:R-:W-:Y:S02]  /*21f0*/  ISETP.GT.AND.EX P2, PT, R5, R10, PT, P2 ;  /* 0x0000000a0500720c */ /* 0x000fe40003f44320 */
[----:B------:R-:W-:Y:S01]  /*2200*/  @P0 IADD3 R9, P1, PT, R17, UR16, RZ ;  /* 0x0000001011090c10 */ /* 0x000fe2000ff3e0ff */
[----:B------:R-:W-:Y:S01]  /*2210*/  IMAD.WIDE R2, R19, 0x4, R26 ;  /* 0x0000000413027825 */ /* 0x000fe200078e021a */
[----:B--2---:R-:W-:-:S03]  /*2220*/  @P4 IADD3 R6, P5, PT, R20, UR16, RZ ;  /* 0x0000001014064c10 */ /* 0x004fc6000ffbe0ff */
[----:B------:R-:W-:Y:S01]  /*2230*/  HFMA2 R8, -RZ, RZ, 0, 0 ;  /* 0x00000000ff087431 */ /* 0x000fe200000001ff */
[----:B------:R-:W-:Y:S02]  /*2240*/  @P0 IADD3.X R14, PT, PT, R13, UR14, RZ, P1, !PT ;  /* 0x0000000e0d0e0c10 */ /* 0x000fe40008ffe4ff */
[----:B------:R-:W-:Y:S01]  /*2250*/  @P0 LEA R24, P1, R9, UR18, 0x1 ;  /* 0x0000001209180c11 */ /* 0x000fe2000f8208ff */
[----:B------:R0:W2:Y:S01]  /*2260*/  @P3 LDG.E R0, desc[UR22][R2.64] ;  /* 0x0000001602003981 */ /* 0x0000a2000c1e1900 */
[----:B-1----:R-:W-:Y:S01]  /*2270*/  @P4 IADD3.X R7, PT, PT, R11, UR14, RZ, P5, !PT ;  /* 0x0000000e0b074c10 */ /* 0x002fe2000affe4ff */
[----:B------:R-:W-:Y:S01]  /*2280*/  IMAD.WIDE R4, R20, 0x4, R26 ;  /* 0x0000000414047825 */ /* 0x000fe200078e021a */
[----:B------:R-:W-:Y:S02]  /*2290*/  @P4 LEA R34, P5, R6, UR18, 0x1 ;  /* 0x0000001206224c11 */ /* 0x000fe4000f8a08ff */
[----:B------:R-:W-:Y:S01]  /*22a0*/  @P0 LEA.HI.X R25, R9, UR19, R14, 0x1, P1 ;  /* 0x0000001309190c11 */ /* 0x000fe200088f0c0e */
[----:B------:R-:W-:Y:S01]  /*22b0*/  IMAD.U32 R30, RZ, RZ, UR6 ;  /* 0x00000006ff1e7e24 */ /* 0x000fe2000f8e00ff */
[----:B------:R-:W-:Y:S01]  /*22c0*/  @P4 SHF.L.U32 R22, R20, 0x2, RZ ;  /* 0x0000000214164819 */ /* 0x000fe200000006ff */
[----:B------:R1:W3:Y:S01]  /*22d0*/  @P4 LDG.E R8, desc[UR22][R4.64] ;  /* 0x0000001604084981 */ /* 0x0002e2000c1e1900 */
[----:B------:R-:W-:-:S02]  /*22e0*/  MOV R31, UR8 ;  /* 0x00000008001f7c02 */ /* 0x000fc40008000f00 */
[----:B0-----:R-:W-:Y:S02]  /*22f0*/  @P3 IADD3 R3, P6, PT, R19, UR16, RZ ;  /* 0x0000001013033c10 */ /* 0x001fe4000ffde0ff */
[----:B------:R-:W-:Y:S01]  /*2300*/  @P4 SHF.L.U64.HI R18, R20, 0x2, R11 ;  /* 0x0000000214124819 */ /* 0x000fe2000001020b */
[----:B------:R-:W-:Y:S01]  /*2310*/  IMAD.MOV.U32 R15, RZ, RZ, RZ ;  /* 0x000000ffff0f7224 */ /* 0x000fe200078e00ff */
[C---:B------:R-:W-:Y:S01]  /*2320*/  @P2 IADD3 R9, P1, PT, R21.reuse, UR16, RZ ;  /* 0x0000001015092c10 */ /* 0x040fe2000ff3e0ff */
[----:B------:R-:W-:Y:S01]  /*2330*/  IMAD.MOV.U32 R16, RZ, RZ, RZ ;  /* 0x000000ffff107224 */ /* 0x000fe200078e00ff */
[----:B------:R-:W-:Y:S01]  /*2340*/  @P3 IADD3.X R28, PT, PT, R12, UR14, RZ, P6, !PT ;  /* 0x0000000e0c1c3c10 */ /* 0x000fe2000b7fe4ff */
[----:B------:R-:W-:Y:S01]  /*2350*/  @P2 IMAD.SHL.U32 R33, R21, 0x4, RZ ;  /* 0x0000000415212824 */ /* 0x000fe200078e00ff */
[----:B------:R-:W-:Y:S01]  /*2360*/  @P4 LEA.HI.X R35, R6, UR19, R7, 0x1, P5 ;  /* 0x0000001306234c11 */ /* 0x000fe2000a8f0c07 */
[----:B------:R-:W4:Y:S01]  /*2370*/  @P0 LDG.E.U16 R29, desc[UR22][R24.64] ;  /* 0x00000016181d0981 */ /* 0x000f22000c1e1500 */
[----:B------:R-:W-:-:S02]  /*2380*/  @P3 LEA R2, P6, R3, UR18, 0x1 ;  /* 0x0000001203023c11 */ /* 0x000fc4000f8c08ff */
[----:B------:R-:W-:Y:S02]  /*2390*/  @P4 IADD3 R36, P5, PT, R22, UR6, RZ ;  /* 0x0000000616244c10 */ /* 0x000fe4000ffbe0ff */
[----:B------:R-:W-:Y:S02]  /*23a0*/  @P2 IADD3.X R14, PT, PT, R10, UR14, RZ, P1, !PT ;  /* 0x0000000e0a0e2c10 */ /* 0x000fe40008ffe4ff */
[----:B-1----:R-:W-:Y:S02]  /*23b0*/  @P2 LEA R4, P1, R9, UR18, 0x1 ;  /* 0x0000001209042c11 */ /* 0x002fe4000f8208ff */
[----:B------:R-:W-:Y:S02]  /*23c0*/  @P3 LEA.HI.X R3, R3, UR19, R28, 0x1, P6 ;  /* 0x0000001303033c11 */ /* 0x000fe4000b0f0c1c */
[----:B------:R-:W-:Y:S01]  /*23d0*/  @P4 IADD3.X R37, PT, PT, R18, UR8, RZ, P5, !PT ;  /* 0x0000000812254c10 */ /* 0x000fe2000affe4ff */
[----:B------:R0:W5:Y:S01]  /*23e0*/  @P4 LDG.E.U16 R28, desc[UR22][R34.64] ;  /* 0x00000016221c4981 */ /* 0x000162000c1e1500 */
[----:B------:R-:W-:Y:S01]  /*23f0*/  @P2 LEA.HI.X R5, R9, UR19, R14, 0x1, P1 ;  /* 0x0000001309052c11 */ /* 0x000fe200088f0c0e */
[--C-:B------:R-:W-:Y:S01]  /*2400*/  IMAD.WIDE R6, R19, 0x4, R30.reuse ;  /* 0x0000000413067825 */ /* 0x100fe200078e021e */
[----:B------:R-:W-:Y:S01]  /*2410*/  @P4 IADD3 R22, P1, PT, R22, UR27, RZ ;  /* 0x0000001b16164c10 */ /* 0x000fe2000ff3e0ff */
[----:B------:R-:W2:Y:S02]  /*2420*/  @P4 LDG.E R15, desc[UR22][R36.64] ;  /* 0x00000016240f4981 */ /* 0x000ea4000c1e1900 */
[----:B------:R-:W-:Y:S01]  /*2430*/  HFMA2 R14, -RZ, RZ, 0, 0 ;  /* 0x00000000ff0e7431 */ /* 0x000fe200000001ff */
[----:B------:R-:W-:Y:S01]  /*2440*/  @P4 IADD3.X R23, PT, PT, R18, UR7, RZ, P1, !PT ;  /* 0x0000000712174c10 */ /* 0x000fe20008ffe4ff */
[----:B------:R-:W-:Y:S01]  /*2450*/  IMAD.MOV.U32 R18, RZ, RZ, RZ ;  /* 0x000000ffff127224 */ /* 0x000fe200078e00ff */
[----:B------:R1:W3:Y:S01]  /*2460*/  @P3 LDG.E R16, desc[UR22][R6.64] ;  /* 0x0000001606103981 */ /* 0x0002e2000c1e1900 */
[----:B------:R-:W-:Y:S01]  /*2470*/  IMAD.WIDE R30, R17, 0x4, R30 ;  /* 0x00000004111e7825 */ /* 0x000fe200078e021e */
[----:B------:R-:W-:-:S02]  /*2480*/  @P2 SHF.L.U64.HI R32, R21, 0x2, R10 ;  /* 0x0000000215202819 */ /* 0x000fc4000001020a */
[----:B------:R-:W-:Y:S01]  /*2490*/  MOV R9, RZ ;  /* 0x000000ff00097202 */ /* 0x000fe20000000f00 */
[----:B------:R-:W3:Y:S01]  /*24a0*/  @P3 LDG.E.U16 R37, desc[UR22][R2.64] ;  /* 0x0000001602253981 */ /* 0x000ee2000c1e1500 */
[----:B0-----:R-:W-:-:S03]  /*24b0*/  CS2R R34, SRZ ;  /* 0x0000000000227805 */ /* 0x001fc6000001ff00 */
[----:B------:R-:W3:Y:S01]  /*24c0*/  @P0 LDG.E R18, desc[UR22][R30.64] ;  /* 0x000000161e120981 */ /* 0x000ee2000c1e1900 */
[----:B-1----:R-:W-:-:S03]  /*24d0*/  @P2 IADD3 R6, P1, PT, R33, UR6, RZ ;  /* 0x0000000621062c10 */ /* 0x002fc6000ff3e0ff */
[----:B------:R-:W3:Y:S01]  /*24e0*/  @P2 LDG.E.U16 R5, desc[UR22][R4.64] ;  /* 0x0000001604052981 */ /* 0x000ee2000c1e1500 */
[----:B------:R-:W-:Y:S01]  /*24f0*/  @P2 IADD3.X R7, PT, PT, R32, UR8, RZ, P1, !PT ;  /* 0x0000000820072c10 */ /* 0x000fe20008ffe4ff */
[----:B------:R-:W-:Y:S02]  /*2500*/  IMAD.WIDE R26, R17, 0x4, R26 ;  /* 0x00000004111a7825 */ /* 0x000fe400078e021a */
[----:B------:R0:W3:Y:S04]  /*2510*/  @P4 LDG.E R9, desc[UR22][R22.64] ;  /* 0x0000001616094981 */ /* 0x0000e8000c1e1900 */
[----:B------:R1:W3:Y:S01]  /*2520*/  @P2 LDG.E R14, desc[UR22][R6.64] ;  /* 0x00000016060e2981 */ /* 0x0002e2000c1e1900 */
[----:B------:R-:W-:-:S03]  /*2530*/  MOV R36, RZ ;  /* 0x000000ff00247202 */ /* 0x000fc60000000f00 */
[----:B------:R-:W3:Y:S01]  /*2540*/  @P0 LDG.E R35, desc[UR22][R26.64] ;  /* 0x000000161a230981 */ /* 0x000ee2000c1e1900 */
[----:B0-----:R-:W-:Y:S01]  /*2550*/  MOV R22, UR27 ;  /* 0x0000001b00167c02 */ /* 0x001fe20008000f00 */
[----:B------:R-:W-:Y:S01]  /*2560*/  IMAD.U32 R23, RZ, RZ, UR7 ;  /* 0x00000007ff177e24 */ /* 0x000fe2000f8e00ff */
[----:B-1----:R-:W-:-:S03]  /*2570*/  @P2 IADD3 R6, P1, PT, R33, UR28, RZ ;  /* 0x0000001c21062c10 */ /* 0x002fc6000ff3e0ff */
[--C-:B------:R-:W-:Y:S01]  /*2580*/  IMAD.WIDE R2, R19, 0x4, R22.reuse ;  /* 0x0000000413027825 */ /* 0x100fe200078e0216 */
[----:B------:R-:W-:Y:S02]  /*2590*/  @P2 IADD3.X R7, PT, PT, R32, UR12, RZ, P1, !PT ;  /* 0x0000000c20072c10 */ /* 0x000fe40008ffe4ff */
[----:B------:R-:W-:Y:S01]  /*25a0*/  CS2R R32, SRZ ;  /* 0x0000000000207805 */ /* 0x000fe2000001ff00 */
[--C-:B------:R-:W-:Y:S01]  /*25b0*/  IMAD.WIDE R24, R17, 0x4, R22.reuse ;  /* 0x0000000411187825 */ /* 0x100fe200078e0216 */
[----:B------:R0:W3:Y:S03]  /*25c0*/  @P3 LDG.E R36, desc[UR22][R2.64] ;  /* 0x0000001602243981 */ /* 0x0000e6000c1e1900 */
[----:B------:R-:W-:Y:S01]  /*25d0*/  IMAD.WIDE R22, R21, 0x4, R22 ;  /* 0x0000000415167825 */ /* 0x000fe200078e0216 */
[----:B------:R1:W3:Y:S04]  /*25e0*/  @P2 LDG.E R34, desc[UR22][R6.64] ;  /* 0x0000001606222981 */ /* 0x0002e8000c1e1900 */
[----:B------:R-:W3:Y:S04]  /*25f0*/  @P0 LDG.E R33, desc[UR22][R24.64] ;  /* 0x0000001618210981 */ /* 0x000ee8000c1e1900 */
[----:B------:R-:W3:Y:S01]  /*2600*/  @P2 LDG.E R32, desc[UR22][R22.64] ;  /* 0x0000001616202981 */ /* 0x000ee2000c1e1900 */
[----:B------:R-:W-:-:S02]  /*2610*/  IMAD.MOV.U32 R4, RZ, RZ, RZ ;  /* 0x000000ffff047224 */ /* 0x000fc400078e00ff */
[----:B------:R-:W-:Y:S01]  /*2620*/  HFMA2 R39, -RZ, RZ, 0, 0 ;  /* 0x00000000ff277431 */ /* 0x000fe200000001ff */
[----:B------:R-:W-:Y:S01]  /*2630*/  ISETP.LT.U32.AND P1, PT, R17, UR10, PT ;  /* 0x0000000a11007c0c */ /* 0x000fe2000bf21070 */
[----:B0-----:R-:W-:Y:S01]  /*2640*/  IMAD.MOV.U32 R3, RZ, RZ, RZ ;  /* 0x000000ffff037224 */ /* 0x001fe200078e00ff */
[----:B------:R-:W-:Y:S01]  /*2650*/  MOV R41, RZ ;  /* 0x000000ff00297202 */ /* 0x000fe20000000f00 */
[----:B------:R-:W-:Y:S01]  /*2660*/  BSSY.RECONVERGENT B2, `(.L_x_4186) ;  /* 0x0000067000027945 */ /* 0x000fe20003800200 */
[----:B----4-:R-:W-:Y:S02]  /*2670*/  @P0 HADD2.F32 R39, -RZ, R29.H0_H0 ;  /* 0x2000001dff270230 */ /* 0x010fe40000004100 */
[----:B-----5:R-:W-:-:S05]  /*2680*/  @P4 HADD2.F32 R4, -RZ, R28.H0_H0 ;  /* 0x2000001cff044230 */ /* 0x020fca0000004100 */
[----:B--2---:R-:W-:Y:S01]  /*2690*/  FFMA R4, R15, UR9, R4 ;  /* 0x000000090f047c23 */ /* 0x004fe20008000004 */
[----:B------:R-:W-:-:S03]  /*26a0*/  IMAD.U32 R28, RZ, RZ, UR11 ;  /* 0x0000000bff1c7e24 */ /* 0x000fc6000f8e00ff */
[C---:B------:R-:W-:Y:S01]  /*26b0*/  FMUL R43, R4.reuse, UR24 ;  /* 0x00000018042b7c20 */ /* 0x040fe20008400000 */
[----:B-1----:R-:W-:-:S03]  /*26c0*/  FMUL R7, R4, UR15 ;  /* 0x0000000f04077c20 */ /* 0x002fc60008400000 */
[----:B------:R-:W-:Y:S01]  /*26d0*/  FMUL R2, R4, R43 ;  /* 0x0000002b04027220 */ /* 0x000fe20000400000 */
[----:B---3--:R-:W-:Y:S01]  /*26e0*/  @P3 HADD2.F32 R41, -RZ, R37.H0_H0 ;  /* 0x20000025ff293230 */ /* 0x008fe20000004100 */
[----:B------:R-:W-:Y:S01]  /*26f0*/  ISETP.GT.AND.EX P0, PT, R28, R13, PT, P1 ;  /* 0x0000000d1c00720c */ /* 0x000fe20003f04310 */
[----:B------:R-:W-:Y:S01]  /*2700*/  FFMA R39, R18, UR9, R39 ;  /* 0x0000000912277c23 */ /* 0x000fe20008000027 */
[----:B------:R-:W-:-:S03]  /*2710*/  @P2 HADD2.F32 R3, -RZ, R5.H0_H0 ;  /* 0x20000005ff032230 */ /* 0x000fc60000004100 */
[----:B------:R-:W-:Y:S01]  /*2720*/  FMUL R6, R39, UR24 ;  /* 0x0000001827067c20 */ /* 0x000fe20008400000 */
[----:B------:R-:W-:Y:S01]  /*2730*/  FFMA R41, R16, UR9, R41 ;  /* 0x0000000910297c23 */ /* 0x000fe20008000029 */
[----:B------:R-:W-:Y:S01]  /*2740*/  FFMA R4, R9, UR29, R2 ;  /* 0x0000001d09047c23 */ /* 0x000fe20008000002 */
[C---:B------:R-:W-:Y:S01]  /*2750*/  FMUL R2, R39.reuse, UR15 ;  /* 0x0000000f27027c20 */ /* 0x040fe20008400000 */
[----:B------:R-:W-:Y:S01]  /*2760*/  FFMA R5, R8, UR13, R7 ;  /* 0x0000000d08057c23 */ /* 0x000fe20008000007 */
[----:B------:R-:W-:Y:S01]  /*2770*/  FFMA R3, R14, UR9, R3 ;  /* 0x000000090e037c23 */ /* 0x000fe20008000003 */
[----:B------:R-:W-:Y:S01]  /*2780*/  FMUL R8, R39, R6 ;  /* 0x0000000627087220 */ /* 0x000fe20000400000 */
[----:B------:R-:W-:Y:S01]  /*2790*/  FFMA R9, R35, UR13, R2 ;  /* 0x0000000d23097c23 */ /* 0x000fe20008000002 */
[----:B------:R-:W-:Y:S01]  /*27a0*/  FMUL R2, R41, UR24 ;  /* 0x0000001829027c20 */ /* 0x000fe20008400000 */
[----:B------:R-:W-:Y:S01]  /*27b0*/  FMUL R6, R3, UR24 ;  /* 0x0000001803067c20 */ /* 0x000fe20008400000 */
[----:B------:R-:W-:Y:S01]  /*27c0*/  FMUL R7, R41, UR15 ;  /* 0x0000000f29077c20 */ /* 0x000fe20008400000 */
[----:B------:R-:W-:Y:S01]  /*27d0*/  FMUL R29, R3, UR15 ;  /* 0x0000000f031d7c20 */ /* 0x000fe20008400000 */
[----:B------:R-:W-:Y:S01]  /*27e0*/  FMUL R41, R41, R2 ;  /* 0x0000000229297220 */ /* 0x000fe20000400000 */
[----:B------:R-:W-:Y:S01]  /*27f0*/  FMUL R3, R3, R6 ;  /* 0x0000000603037220 */ /* 0x000fe20000400000 */
[----:B------:R-:W-:-:S02]  /*2800*/  FFMA R7, R0, UR13, R7 ;  /* 0x0000000d00077c23 */ /* 0x000fc40008000007 */
        /* <DEDUP_REMOVED lines=20> */
.L_x_4189:
[----:B------:R-:W-:Y:S05]  /*2950*/  BSYNC.RECONVERGENT B3 ;  /* 0x0000000000037941 */ /* 0x000fea0003800200 */
.L_x_4188:
        /* <DEDUP_REMOVED lines=8> */
.L_x_4191:
[C---:B-1----:R-:W-:Y:S01]  /*29e0*/  FMUL.FTZ R28, R32.reuse, R3 ;  /* 0x00000003201c7220 */ /* 0x042fe20000410000 */
[----:B------:R-:W-:-:S03]  /*29f0*/  FMUL.FTZ R39, R32, 0.5 ;  /* 0x3f00000020277820 */ /* 0x000fc60000410000 */
[----:B------:R-:W-:-:S04]  /*2a00*/  FFMA R3, -R28, R28, R3 ;  /* 0x0000001c1c037223 */ /* 0x000fc80000000103 */
[----:B------:R-:W-:-:S07]  /*2a10*/  FFMA R39, R3, R39, R28 ;  /* 0x0000002703277223 */ /* 0x000fce000000001c */
.L_x_4192:
[----:B------:R-:W-:Y:S05]  /*2a20*/  BSYNC.RECONVERGENT B0 ;  /* 0x0000000000007941 */ /* 0x000fea0003800200 */
.L_x_4190:
        /* <DEDUP_REMOVED lines=17> */
.L_x_4194:
[----:B------:R-:W-:Y:S05]  /*2b40*/  BSYNC.RECONVERGENT B3 ;  /* 0x0000000000037941 */ /* 0x000fea0003800200 */
.L_x_4193:
        /* <DEDUP_REMOVED lines=12> */
[----:B------:R-:W-:Y:S05]  /*2c10*/  CALL.REL.NOINC `($__internal_93_$__cuda_sm3x_div_rn_noftz_f32_slowpath) ;  /* 0x0000001000747944 */ /* 0x000fea0003c00000 */
.L_x_4196:
[----:B------:R-:W-:Y:S05]  /*2c20*/  BSYNC.RECONVERGENT B3 ;  /* 0x0000000000037941 */ /* 0x000fea0003800200 */
.L_x_4195:
        /* <DEDUP_REMOVED lines=10> */
.L_x_4187:
[----:B------:R-:W-:Y:S05]  /*2cd0*/  BSYNC.RECONVERGENT B2 ;  /* 0x0000000000027941 */ /* 0x000fea0003800200 */
.L_x_4186:
        /* <DEDUP_REMOVED lines=17> */
.L_x_4200:
[----:B------:R-:W-:Y:S05]  /*2df0*/  BSYNC.RECONVERGENT B3 ;  /* 0x0000000000037941 */ /* 0x000fea0003800200 */
.L_x_4199:
        /* <DEDUP_REMOVED lines=8> */
.L_x_4202:
[C---:B-1----:R-:W-:Y:S01]  /*2e80*/  FMUL.FTZ R8, R18.reuse, R3 ;  /* 0x0000000312087220 */ /* 0x042fe20000410000 */
[----:B------:R-:W-:-:S03]  /*2e90*/  FMUL.FTZ R39, R18, 0.5 ;  /* 0x3f00000012277820 */ /* 0x000fc60000410000 */
[----:B------:R-:W-:-:S04]  /*2ea0*/  FFMA R3, -R8, R8, R3 ;  /* 0x0000000808037223 */ /* 0x000fc80000000103 */
[----:B------:R-:W-:-:S07]  /*2eb0*/  FFMA R39, R3, R39, R8 ;  /* 0x0000002703277223 */ /* 0x000fce0000000008 */
.L_x_4203:
[----:B------:R-:W-:Y:S05]  /*2ec0*/  BSYNC.RECONVERGENT B0 ;  /* 0x0000000000007941 */ /* 0x000fea0003800200 */
.L_x_4201:
        /* <DEDUP_REMOVED lines=17> */
.L_x_4205:
[----:B------:R-:W-:Y:S05]  /*2fe0*/  BSYNC.RECONVERGENT B3 ;  /* 0x0000000000037941 */ /* 0x000fea0003800200 */
.L_x_4204:
        /* <DEDUP_REMOVED lines=13> */
.L_x_4207:
[----:B------:R-:W-:Y:S05]  /*30c0*/  BSYNC.RECONVERGENT B3 ;  /* 0x0000000000037941 */ /* 0x000fea0003800200 */
.L_x_4206:
[----:B------:R-:W-:Y:S01]  /*30d0*/  IADD3 R13, P0, PT, R19, UR16, RZ ;  /* 0x00000010130d7c10 */ /* 0x000fe2000ff1e0ff */
[----:B------:R-:W-:Y:S01]  /*30e0*/  FFMA R3, -R3, UR31, R16 ;  /* 0x0000001f03037c23 */ /* 0x000fe20008000110 */
[C---:B------:R-:W-:Y:S02]  /*30f0*/  SHF.L.U32 R26, R19.reuse, 0x2, RZ ;  /* 0x00000002131a7819 */ /* 0x040fe400000006ff */
[----:B------:R-:W-:Y:S02]  /*3100*/  IADD3.X R16, PT, PT, R12, UR14, RZ, P0, !PT ;  /* 0x0000000e0c107c10 */ /* 0x000fe400087fe4ff */
[----:B------:R-:W-:Y:S02]  /*3110*/  SHF.L.U64.HI R18, R19, 0x2, R12 ;  /* 0x0000000213127819 */ /* 0x000fe4000001020c */
[C---:B------:R-:W-:Y:S02]  /*3120*/  IADD3 R8, P0, PT, R26.reuse, UR6, RZ ;  /* 0x000000061a087c10 */ /* 0x040fe4000ff1e0ff */
[----:B------:R-:W-:-:S02]  /*3130*/  IADD3 R24, P1, PT, R26, UR28, RZ ;  /* 0x0000001c1a187c10 */ /* 0x000fc4000ff3e0ff */
[C---:B------:R-:W-:Y:S02]  /*3140*/  LEA R12, P5, R13.reuse, UR20, 0x1 ;  /* 0x000000140d0c7c11 */ /* 0x040fe4000f8a08ff */
[----:B------:R-:W-:Y:S02]  /*3150*/  IADD3 R26, P3, PT, R26, UR27, RZ ;  /* 0x0000001b1a1a7c10 */ /* 0x000fe4000ff7e0ff */
[C---:B------:R-:W-:Y:S02]  /*3160*/  IADD3.X R9, PT, PT, R18.reuse, UR8, RZ, P0, !PT ;  /* 0x0000000812097c10 */ /* 0x040fe400087fe4ff */
[C---:B------:R-:W-:Y:S02]  /*3170*/  IADD3.X R25, PT, PT, R18.reuse, UR12, RZ, P1, !PT ;  /* 0x0000000c12197c10 */ /* 0x040fe40008ffe4ff */
[----:B------:R-:W-:Y:S01]  /*3180*/  LEA.HI.X R13, R13, UR21, R16, 0x1, P5 ;  /* 0x000000150d0d7c11 */ /* 0x000fe2000a8f0c10 */
[----:B------:R1:W-:Y:S01]  /*3190*/  STG.E desc[UR22][R8.64], R3 ;  /* 0x0000000308007986 */ /* 0x0003e2000c101916 */
[----:B------:R-:W-:-:S02]  /*31a0*/  IADD3.X R27, PT, PT, R18, UR7, RZ, P3, !PT ;  /* 0x00000007121b7c10 */ /* 0x000fc40009ffe4ff */
[----:B------:R-:W-:Y:S01]  /*31b0*/  F2FP.BF16.F32.PACK_AB R16, RZ, R3 ;  /* 0x00000003ff10723e */ /* 0x000fe200000010ff */
[----:B------:R1:W-:Y:S04]  /*31c0*/  STG.E desc[UR22][R24.64], R7 ;  /* 0x0000000718007986 */ /* 0x0003e8000c101916 */
[----:B------:R1:W-:Y:S04]  /*31d0*/  STG.E desc[UR22][R26.64], R6 ;  /* 0x000000061a007986 */ /* 0x0003e8000c101916 */
[----:B------:R1:W-:Y:S02]  /*31e0*/  STG.E.U16 desc[UR22][R12.64], R16 ;  /* 0x000000100c007986 */ /* 0x0003e4000c101516 */
.L_x_4198:
[----:B------:R-:W-:Y:S05]  /*31f0*/  BSYNC.RECONVERGENT B2 ;  /* 0x0000000000027941 */ /* 0x000fea0003800200 */
.L_x_4197:
        /* <DEDUP_REMOVED lines=17> */
[----:B--2---:R-:W-:Y:S05]  /*3310*/  CALL.REL.NOINC `($__internal_93_$__cuda_sm3x_div_rn_noftz_f32_slowpath) ;  /* 0x0000000800b47944 */ /* 0x004fea0003c00000 */
.L_x_4211:
[----:B------:R-:W-:Y:S05]  /*3320*/  BSYNC.RECONVERGENT B3 ;  /* 0x0000000000037941 */ /* 0x000fea0003800200 */
.L_x_4210:
[----:B------:R-:W-:Y:S01]  /*3330*/  VIADD R8, R3, 0xf3000000 ;  /* 0xf300000003087836 */ /* 0x000fe20000000000 */
[----:B------:R0:W1:Y:S01]  /*3340*/  MUFU.RSQ R12, R3 ;  /* 0x00000003000c7308 */ /* 0x0000620000001400 */
[----:B------:R-:W-:Y:S03]  /*3350*/  BSSY.RECONVERGENT B0, `(.L_x_4212) ;  /* 0x000000a000007945 */ /* 0x000fe60003800200 */
[----:B------:R-:W-:-:S13]  /*3360*/  ISETP.GT.U32.AND P0, PT, R8, 0x727fffff, PT ;  /* 0x727fffff0800780c */ /* 0x000fda0003f04070 */
[----:B01----:R-:W-:Y:S05]  /*3370*/  @!P0 BRA `(.L_x_4213) ;  /* 0x00000000000c8947 */ /* 0x003fea0003800000 */
[----:B------:R-:W-:-:S07]  /*3380*/  MOV R28, 0x33a0 ;  /* 0x000033a0001c7802 */ /* 0x000fce0000000f00 */
[----:B--2---:R-:W-:Y:S05]  /*3390*/  CALL.REL.NOINC `($__internal_92_$__cuda_sm20_sqrt_rn_f32_slowpath) ;  /* 0x0000000800407944 */ /* 0x004fea0003c00000 */
[----:B------:R-:W-:Y:S05]  /*33a0*/  BRA `(.L_x_4214) ;  /* 0x0000000000107947 */ /* 0x000fea0003800000 */
.L_x_4213:
[C---:B------:R-:W-:Y:S01]  /*33b0*/  FMUL.FTZ R8, R12.reuse, R3 ;  /* 0x000000030c087220 */ /* 0x040fe20000410000 */
[----:B------:R-:W-:-:S03]  /*33c0*/  FMUL.FTZ R39, R12, 0.5 ;  /* 0x3f0000000c277820 */ /* 0x000fc60000410000 */
[----:B------:R-:W-:-:S04]  /*33d0*/  FFMA R3, -R8, R8, R3 ;  /* 0x0000000808037223 */ /* 0x000fc80000000103 */
[----:B------:R-:W-:-:S07]  /*33e0*/  FFMA R39, R3, R39, R8 ;  /* 0x0000002703277223 */ /* 0x000fce0000000008 */
.L_x_4214:
[----:B------:R-:W-:Y:S05]  /*33f0*/  BSYNC.RECONVERGENT B0 ;  /* 0x0000000000007941 */ /* 0x000fea0003800200 */
.L_x_4212:
        /* <DEDUP_REMOVED lines=15> */
[----:B------:R-:W-:-:S07]  /*34f0*/  MOV R9, R3 ;  /* 0x0000000300097202 */ /* 0x000fce0000000f00 */
.L_x_4216:
[----:B------:R-:W-:Y:S05]  /*3500*/  BSYNC.RECONVERGENT B3 ;  /* 0x0000000000037941 */ /* 0x000fea0003800200 */
.L_x_4215:
        /* <DEDUP_REMOVED lines=12> */
[----:B------:R-:W-:Y:S05]  /*35d0*/  CALL.REL.NOINC `($__internal_93_$__cuda_sm3x_div_rn_noftz_f32_slowpath) ;  /* 0x0000000800047944 */ /* 0x000fea0003c00000 */
.L_x_4218:
[----:B------:R-:W-:Y:S05]  /*35e0*/  BSYNC.RECONVERGENT B3 ;  /* 0x0000000000037941 */ /* 0x000fea0003800200 */
.L_x_4217:
[C---:B------:R-:W-:Y:S01]  /*35f0*/  IMAD.SHL.U32 R26, R20.reuse, 0x4, RZ ;  /* 0x00000004141a7824 */ /* 0x040fe200078e00ff */
[C---:B------:R-:W-:Y:S01]  /*3600*/  IADD3 R9, P0, PT, R20.reuse, UR16, RZ ;  /* 0x0000001014097c10 */ /* 0x040fe2000ff1e0ff */
[----:B------:R-:W-:Y:S01]  /*3610*/  FFMA R3, -R3, UR31, R15 ;  /* 0x0000001f03037c23 */ /* 0x000fe2000800010f */
[----:B------:R-:W-:Y:S02]  /*3620*/  SHF.L.U64.HI R15, R20, 0x2, R11 ;  /* 0x00000002140f7819 */ /* 0x000fe4000001020b */
        /* <DEDUP_REMOVED lines=14> */
.L_x_4209:
[----:B------:R-:W-:Y:S05]  /*3710*/  BSYNC.RECONVERGENT B2 ;  /* 0x0000000000027941 */ /* 0x000fea0003800200 */
.L_x_4208:
        /* <DEDUP_REMOVED lines=15> */
[----:B--2---:R-:W-:Y:S05]  /*3810*/  CALL.REL.NOINC `($__internal_93_$__cuda_sm3x_div_rn_noftz_f32_slowpath) ;  /* 0x0000000400747944 */ /* 0x004fea0003c00000 */
.L_x_4222:
[----:B------:R-:W-:Y:S05]  /*3820*/  BSYNC.RECONVERGENT B3 ;  /* 0x0000000000037941 */ /* 0x000fea0003800200 */
.L_x_4221:
[----:B------:R-:W-:Y:S01]  /*3830*/  IADD3 R4, PT, PT, R3, -0xd000000, RZ ;  /* 0xf300000003047810 */ /* 0x000fe20007ffe0ff */
[----:B------:R0:W1:Y:S01]  /*3840*/  MUFU.RSQ R8, R3 ;  /* 0x0000000300087308 */ /* 0x0000620000001400 */
[----:B------:R-:W-:Y:S02]  /*3850*/  BSSY.RECONVERGENT B0, `(.L_x_4223) ;  /* 0x000000a000007945 */ /* 0x000fe40003800200 */
[----:B------:R-:W-:-:S13]  /*3860*/  ISETP.GT.U32.AND P0, PT, R4, 0x727fffff, PT ;  /* 0x727fffff0400780c */ /* 0x000fda0003f04070 */
[----:B0-----:R-:W-:Y:S05]  /*3870*/  @!P0 BRA `(.L_x_4224) ;  /* 0x00000000000c8947 */ /* 0x001fea0003800000 */
[----:B------:R-:W-:-:S07]  /*3880*/  MOV R28, 0x38a0 ;  /* 0x000038a0001c7802 */ /* 0x000fce0000000f00 */
[----:B-12---:R-:W-:Y:S05]  /*3890*/  CALL.REL.NOINC `($__internal_92_$__cuda_sm20_sqrt_rn_f32_slowpath) ;  /* 0x0000000400007944 */ /* 0x006fea0003c00000 */
[----:B------:R-:W-:Y:S05]  /*38a0*/  BRA `(.L_x_4225) ;  /* 0x0000000000107947 */ /* 0x000fea0003800000 */
.L_x_4224:
[C---:B-1----:R-:W-:Y:S01]  /*38b0*/  FMUL.FTZ R4, R8.reuse, R3 ;  /* 0x0000000308047220 */ /* 0x042fe20000410000 */
[----:B------:R-:W-:-:S03]  /*38c0*/  FMUL.FTZ R39, R8, 0.5 ;  /* 0x3f00000008277820 */ /* 0x000fc60000410000 */
[----:B------:R-:W-:-:S04]  /*38d0*/  FFMA R3, -R4, R4, R3 ;  /* 0x0000000404037223 */ /* 0x000fc80000000103 */
[----:B------:R-:W-:-:S07]  /*38e0*/  FFMA R39, R3, R39, R4 ;  /* 0x0000002703277223 */ /* 0x000fce0000000004 */
.L_x_4225:
[----:B------:R-:W-:Y:S05]  /*38f0*/  BSYNC.RECONVERGENT B0 ;  /* 0x0000000000007941 */ /* 0x000fea0003800200 */
.L_x_4223:
        /* <DEDUP_REMOVED lines=16> */
.L_x_4227:
[----:B------:R-:W-:Y:S05]  /*3a00*/  BSYNC.RECONVERGENT B3 ;  /* 0x0000000000037941 */ /* 0x000fea0003800200 */
.L_x_4226:
        /* <DEDUP_REMOVED lines=13> */
.L_x_4229:
[----:B------:R-:W-:Y:S05]  /*3ae0*/  BSYNC.RECONVERGENT B3 ;  /* 0x0000000000037941 */ /* 0x000fea0003800200 */
.L_x_4228:
[----:B------:R-:W-:Y:S01]  /*3af0*/  SHF.L.U32 R8, R21, 0x2, RZ ;  /* 0x0000000215087819 */ /* 0x000fe200000006ff */
[----:B------:R-:W-:Y:S01]  /*3b00*/  FFMA R3, -R3, UR31, R14 ;  /* 0x0000001f03037c23 */ /* 0x000fe2000800010e */
[C---:B------:R-:W-:Y:S02]  /*3b10*/  IADD3 R5, P0, PT, R21.reuse, UR16, RZ ;  /* 0x0000001015057c10 */ /* 0x040fe4000ff1e0ff */
[----:B------:R-:W-:Y:S02]  /*3b20*/  SHF.L.U64.HI R9, R21, 0x2, R10 ;  /* 0x0000000215097819 */ /* 0x000fe4000001020a */
[C---:B------:R-:W-:Y:S02]  /*3b30*/  IADD3 R6, P1, PT, R8.reuse, UR6, RZ ;  /* 0x0000000608067c10 */ /* 0x040fe4000ff3e0ff */
[----:B------:R-:W-:Y:S02]  /*3b40*/  IADD3 R8, P2, PT, R8, UR28, RZ ;  /* 0x0000001c08087c10 */ /* 0x000fe4000ff5e0ff */
[----:B------:R-:W-:-:S02]  /*3b50*/  IADD3.X R12, PT, PT, R10, UR14, RZ, P0, !PT ;  /* 0x0000000e0a0c7c10 */ /* 0x000fc400087fe4ff */
[----:B------:R-:W-:Y:S02]  /*3b60*/  LEA R4, P0, R5, UR20, 0x1 ;  /* 0x0000001405047c11 */ /* 0x000fe4000f8008ff */
        /* <DEDUP_REMOVED lines=8> */
.L_x_4220:
[----:B------:R-:W-:Y:S05]  /*3bf0*/  BSYNC.RECONVERGENT B2 ;  /* 0x0000000000027941 */ /* 0x000fea0003800200 */
.L_x_4219:
        /* <DEDUP_REMOVED lines=10> */
        .weak           $__internal_92_$__cuda_sm20_sqrt_rn_f32_slowpath
        .type           $__internal_92_$__cuda_sm20_sqrt_rn_f32_slowpath,@function
        .size           $__internal_92_$__cuda_sm20_sqrt_rn_f32_slowpath,($__internal_93_$__cuda_sm3x_div_rn_noftz_f32_slowpath - $__internal_92_$__cuda_sm20_sqrt_rn_f32_slowpath)
$__internal_92_$__cuda_sm20_sqrt_rn_f32_slowpath:
        /* <DEDUP_REMOVED lines=19> */
.L_x_4231:
[----:B------:R-:W-:-:S04]  /*3dd0*/  HFMA2 R29, -RZ, RZ, 0, 0 ;  /* 0x00000000ff1d7431 */ /* 0x000fc800000001ff */
[----:B------:R-:W-:Y:S05]  /*3de0*/  RET.REL.NODEC R28 `(_Z25multi_tensor_apply_kernelI18TensorListMetadataILi5ELb0EEN18transformer_engine17multi_tensor_adam17AdamFunctorMasterI13__nv_bfloat166__halfflEEJffffffNS3_10adamMode_tEfEEvlPViT_T0_DpT1_) ;  /* 0xffffffc01c847950 */ /* 0x000fea0003c3ffff */
        .weak           $__internal_93_$__cuda_sm3x_div_rn_noftz_f32_slowpath
        .type           $__internal_93_$__cuda_sm3x_div_rn_noftz_f32_slowpath,@function
        .size           $__internal_93_$__cuda_sm3x_div_rn_noftz_f32_slowpath,(.L_x_5961 - $__internal_93_$__cuda_sm3x_div_rn_noftz_f32_slowpath)
$__internal_93_$__cuda_sm3x_div_rn_noftz_f32_slowpath:
        /* <DEDUP_REMOVED lines=34> */
.L_x_4233:
        /* <DEDUP_REMOVED lines=51> */
.L_x_4240:
[----:B------:R-:W-:-:S04]  /*4340*/  LOP3.LUT R3, R3, 0x80000000, RZ, 0xc0, !PT ;  /* 0x8000000003037812 */ /* 0x000fc800078ec0ff */
[----:B------:R-:W-:Y:S01]  /*4350*/  LOP3.LUT R3, R3, 0x7f800000, RZ, 0xfc, !PT ;  /* 0x7f80000003037812 */ /* 0x000fe200078efcff */
[----:B------:R-:W-:Y:S06]  /*4360*/  BRA `(.L_x_4241) ;  /* 0x0000000000047947 */ /* 0x000fec0003800000 */
.L_x_4239:
[----:B------:R-:W-:-:S07]  /*4370*/  LEA R3, R36, R3, 0x17 ;  /* 0x0000000324037211 */ /* 0x000fce00078eb8ff */
.L_x_4241:
[----:B------:R-:W-:Y:S05]  /*4380*/  BSYNC.RECONVERGENT B1 ;  /* 0x0000000000017941 */ /* 0x000fea0003800200 */
.L_x_4238:
[----:B------:R-:W-:Y:S05]  /*4390*/  BRA `(.L_x_4242) ;  /* 0x0000000000207947 */ /* 0x000fea0003800000 */
.L_x_4237:
[----:B------:R-:W-:-:S04]  /*43a0*/  LOP3.LUT R3, R39, 0x80000000, R3, 0x48, !PT ;  /* 0x8000000027037812 */ /* 0x000fc800078e4803 */
[----:B------:R-:W-:Y:S01]  /*43b0*/  LOP3.LUT R3, R3, 0x7f800000, RZ, 0xfc, !PT ;  /* 0x7f80000003037812 */ /* 0x000fe200078efcff */
[----:B------:R-:W-:Y:S06]  /*43c0*/  BRA `(.L_x_4242) ;  /* 0x0000000000147947 */ /* 0x000fec0003800000 */
.L_x_4236:
[----:B------:R-:W-:Y:S01]  /*43d0*/  LOP3.LUT R3, R39, 0x80000000, R3, 0x48, !PT ;  /* 0x8000000027037812 */ /* 0x000fe200078e4803 */
[----:B------:R-:W-:Y:S06]  /*43e0*/  BRA `(.L_x_4242) ;  /* 0x00000000000c7947 */ /* 0x000fec0003800000 */
.L_x_4235:
[----:B------:R-:W0:Y:S01]  /*43f0*/  MUFU.RSQ R3, -QNAN ;  /* 0xffc0000000037908 */ /* 0x000e220000001400 */
[----:B------:R-:W-:Y:S05]  /*4400*/  BRA `(.L_x_4242) ;  /* 0x0000000000047947 */ /* 0x000fea0003800000 */
.L_x_4234:
[----:B------:R-:W-:-:S07]  /*4410*/  FADD.FTZ R3, R3, R39 ;  /* 0x0000002703037221 */ /* 0x000fce0000010000 */
.L_x_4242:
[----:B------:R-:W-:Y:S05]  /*4420*/  BSYNC.RECONVERGENT B0 ;  /* 0x0000000000007941 */ /* 0x000fea0003800200 */
.L_x_4232:
[----:B------:R-:W-:-:S04]  /*4430*/  HFMA2 R29, -RZ, RZ, 0, 0 ;  /* 0x00000000ff1d7431 */ /* 0x000fc800000001ff */
[----:B0-----:R-:W-:Y:S05]  /*4440*/  RET.REL.NODEC R28 `(_Z25multi_tensor_apply_kernelI18TensorListMetadataILi5ELb0EEN18transformer_engine17multi_tensor_adam17AdamFunctorMasterI13__nv_bfloat166__halfflEEJffffffNS3_10adamMode_tEfEEvlPViT_T0_DpT1_) ;  /* 0xffffffb81cec7950 */ /* 0x001fea0003c3ffff */
.L_x_4243:
        /* <DEDUP_REMOVED lines=11> */
.L_x_5961:


//--------------------- .text._Z25multi_tensor_apply_kernelI18TensorListMetadataILi5ELb0EEN18transformer_engine17multi_tensor_adam17AdamFunctorMasterI13__nv_bfloat16fflEEJffffffNS3_10adamMode_tEfEEvlPViT_T0_DpT1_ --------------------------
	.section	.text._Z25multi_tensor_apply_kernelI18TensorListMetadataILi5ELb0EEN18transformer_engine17multi_tensor_adam17AdamFunctorMasterI13__nv_bfloat16fflEEJffffffNS3_10adamMode_tEfEEvlPViT_T0_DpT1_,"ax",@progbits
	.align	128
        .global         _Z25multi_tensor_apply_kernelI18TensorListMetadataILi5ELb0EEN18transformer_engine17multi_tensor_adam17AdamFunctorMasterI13__nv_bfloat16fflEEJffffffNS3_10adamMode_tEfEEvlPViT_T0_DpT1_
        .type           _Z25multi_tensor_apply_kernelI18TensorListMetadataILi5ELb0EEN18transformer_engine17multi_tensor_adam17AdamFunctorMasterI13__nv_bfloat16fflEEJffffffNS3_10adamMode_tEfEEvlPViT_T0_DpT1_,@function
        .size           _Z25multi_tensor_apply_kernelI18TensorListMetadataILi5ELb0EEN18transformer_engine17multi_tensor_adam17AdamFunctorMasterI13__nv_bfloat16fflEEJffffffNS3_10adamMode_tEfEEvlPViT_T0_DpT1_,(.L_x_5963 - _Z25multi_tensor_apply_kernelI18TensorListMetadataILi5ELb0EEN18transformer_engine17multi_tensor_adam17AdamFunctorMasterI13__nv_bfloat16fflEEJffffffNS3_10adamMode_tEfEEvlPViT_T0_DpT1_)
        .other          _Z25multi_tensor_apply_kernelI18TensorListMetadataILi5ELb0EEN18transformer_engine17multi_tensor_adam17AdamFunctorMasterI13__nv_bfloat16fflEEJffffffNS3_10adamMode_tEfEEvlPViT_T0_DpT1_,@"STO_CUDA_ENTRY STV_DEFAULT"
_Z25multi_tensor_apply_kernelI18TensorListMetadataILi5ELb0EEN18transformer_engine17multi_tensor_adam17AdamFunctorMasterI13__nv_bfloat16fflEEJffffffNS3_10adamMode_tEfEEvlPViT_T0_DpT1_:
.text._Z25multi_tensor_apply_kernelI18TensorListMetadataILi5ELb0EEN18transformer_engine17multi_tensor_adam17AdamFunctorMasterI13__nv_bfloat16fflEEJffffffNS3_10adamMode_tEfEEvlPViT_T0_DpT1_:
        /* <DEDUP_REMOVED lines=67> */
.L_x_4289:
[----:B---3--:R-:W-:Y:S01]  /*0430*/  IMAD.U32 R3, RZ, RZ, UR11 ;  /* 0x0000000bff037e24 */ /* 0x008fe2000f8e00ff */
[----:B------:R-:W-:Y:S01]  /*0440*/  ISETP.LT.U32.AND P6, PT, R17, UR10, PT ;  /* 0x0000000a11007c0c */ /* 0x000fe2000bfc1070 */
[----:B01----:R-:W-:Y:S01]  /*0450*/  IMAD.U32 R23, RZ, RZ, UR7 ;  /* 0x00000007ff177e24 */ /* 0x003fe2000f8e00ff */
[----:B--2---:R-:W-:Y:S02]  /*0460*/  SHF.R.S32.HI R12, RZ, 0x1f, R17 ;  /* 0x0000001fff0c7819 */ /* 0x004fe40000011411 */
[----:B------:R-:W-:Y:S02]  /*0470*/  CS2R R32, SRZ ;  /* 0x0000000000207805 */ /* 0x000fe4000001ff00 */
[----:B------:R-:W-:Y:S01]  /*0480*/  ISETP.LT.U32.AND P4, PT, R14, UR10, PT ;  /* 0x0000000a0e007c0c */ /* 0x000fe2000bf81070 */
[----:B------:R-:W-:Y:S01]  /*0490*/  IMAD.U32 R25, RZ, RZ, UR8 ;  /* 0x00000008ff197e24 */ /* 0x000fe2000f8e00ff */
[----:B------:R-:W-:Y:S02]  /*04a0*/  ISETP.GT.AND.EX P6, PT, R3, R12, PT, P6 ;  /* 0x0000000c0300720c */ /* 0x000fe40003fc4360 */
[----:B------:R-:W-:-:S02]  /*04b0*/  SHF.R.S32.HI R13, RZ, 0x1f, R14 ;  /* 0x0000001fff0d7819 */ /* 0x000fc4000001140e */
[----:B------:R-:W-:Y:S02]  /*04c0*/  MOV R0, UR11 ;  /* 0x0000000b00007c02 */ /* 0x000fe40008000f00 */
[----:B------:R-:W-:Y:S02]  /*04d0*/  CS2R R30, SRZ ;  /* 0x00000000001e7805 */ /* 0x000fe4000001ff00 */
[----:B------:R-:W-:Y:S02]  /*04e0*/  ISETP.LT.U32.AND P3, PT, R16, UR10, PT ;  /* 0x0000000a10007c0c */ /* 0x000fe4000bf61070 */
[----:B------:R-:W-:Y:S02]  /*04f0*/  ISETP.GT.AND.EX P4, PT, R0, R13, PT, P4 ;  /* 0x0000000d0000720c */ /* 0x000fe40003f84340 */
[----:B------:R-:W-:Y:S02]  /*0500*/  SHF.R.S32.HI R11, RZ, 0x1f, R16 ;  /* 0x0000001fff0b7819 */ /* 0x000fe40000011410 */
[----:B------:R-:W-:-:S02]  /*0510*/  ISETP.LT.U32.AND P2, PT, R15, UR10, PT ;  /* 0x0000000a0f007c0c */ /* 0x000fc4000bf41070 */
[----:B------:R-:W-:Y:S02]  /*0520*/  ISETP.GT.AND.EX P3, PT, R0, R11, PT, P3 ;  /* 0x0000000b0000720c */ /* 0x000fe40003f64330 */
[----:B------:R-:W-:Y:S02]  /*0530*/  SHF.R.S32.HI R10, RZ, 0x1f, R15 ;  /* 0x0000001fff0a7819 */ /* 0x000fe4000001140f */
[----:B------:R-:W-:Y:S02]  /*0540*/  @P6 IADD3 R7, P0, PT, R17, UR16, RZ ;  /* 0x0000001011076c10 */ /* 0x000fe4000ff1e0ff */
[----:B------:R-:W-:Y:S02]  /*0550*/  ISETP.GT.AND.EX P2, PT, R3, R10, PT, P2 ;  /* 0x0000000a0300720c */ /* 0x000fe40003f44320 */
[----:B------:R-:W-:Y:S02]  /*0560*/  MOV R22, UR27 ;  /* 0x0000001b00167c02 */ /* 0x000fe40008000f00 */
[----:B------:R-:W-:-:S02]  /*0570*/  @P6 IADD3.X R8, PT, PT, R12, UR14, RZ, P0, !PT ;  /* 0x0000000e0c086c10 */ /* 0x000fc400087fe4ff */
[C---:B------:R-:W-:Y:S01]  /*0580*/  @P6 LEA R42, P1, R7.reuse, UR18, 0x2 ;  /* 0x00000012072a6c11 */ /* 0x040fe2000f8210ff */
[----:B------:R-:W-:Y:S01]  /*0590*/  IMAD.WIDE R4, R16, 0x4, R22 ;  /* 0x0000000410047825 */ /* 0x000fe200078e0216 */
[----:B------:R-:W-:Y:S02]  /*05a0*/  @P4 IADD3 R0, P0, PT, R14, UR16, RZ ;  /* 0x000000100e004c10 */ /* 0x000fe4000ff1e0ff */
[----:B------:R-:W-:Y:S02]  /*05b0*/  MOV R24, UR6 ;  /* 0x0000000600187c02 */ /* 0x000fe40008000f00 */
[----:B------:R-:W-:Y:S01]  /*05c0*/  @P6 LEA.HI.X R43, R7, UR19, R8, 0x2, P1 ;  /* 0x00000013072b6c11 */ /* 0x000fe200088f1408 */
[----:B------:R-:W-:Y:S01]  /*05d0*/  IMAD.U32 R27, RZ, RZ, UR12 ;  /* 0x0000000cff1b7e24 */ /* 0x000fe2000f8e00ff */
[----:B------:R-:W-:Y:S01]  /*05e0*/  @P4 IADD3.X R7, PT, PT, R13, UR14, RZ, P0, !PT ;  /* 0x0000000e0d074c10 */ /* 0x000fe200087fe4ff */
[C---:B------:R-:W-:Y:S01]  /*05f0*/  IMAD.WIDE R2, R16.reuse, 0x4, R24 ;  /* 0x0000000410027825 */ /* 0x040fe200078e0218 */
[----:B------:R-:W-:Y:S01]  /*0600*/  MOV R26, UR28 ;  /* 0x0000001c001a7c02 */ /* 0x000fe20008000f00 */
[----:B------:R0:W5:Y:S01]  /*0610*/  @P3 LDG.E R33, desc[UR22][R4.64] ;  /* 0x0000001604213981 */ /* 0x000162000c1e1900 */
[----:B------:R-:W-:-:S02]  /*0620*/  @P3 IADD3 R6, P5, PT, R16, UR16, RZ ;  /* 0x0000001010063c10 */ /* 0x000fc4000ffbe0ff */
[----:B------:R-:W-:Y:S01]  /*0630*/  @P4 LEA R36, P0, R0, UR18, 0x2 ;  /* 0x0000001200244c11 */ /* 0x000fe2000f8010ff */
[----:B------:R1:W5:Y:S01]  /*0640*/  @P3 LDG.E R31, desc[UR22][R2.64] ;  /* 0x00000016021f3981 */ /* 0x000362000c1e1900 */
[----:B------:R-:W-:Y:S02]  /*0650*/  @P3 IADD3.X R9, PT, PT, R11, UR14, RZ, P5, !PT ;  /* 0x0000000e0b093c10 */ /* 0x000fe4000affe4ff */
[----:B------:R-:W-:Y:S02]  /*0660*/  @P3 LEA R40, P1, R6, UR18, 0x2 ;  /* 0x0000001206283c11 */ /* 0x000fe4000f8210ff */
[----:B------:R-:W-:Y:S01]  /*0670*/  @P4 LEA.HI.X R37, R0, UR19, R7, 0x2, P0 ;  /* 0x0000001300254c11 */ /* 0x000fe200080f1407 */
[----:B0-----:R-:W-:Y:S01]  /*0680*/  IMAD.WIDE R4, R16, 0x4, R26 ;  /* 0x0000000410047825 */ /* 0x001fe200078e021a */
[----:B------:R-:W-:Y:S02]  /*0690*/  @P2 IADD3 R0, P0, PT, R15, UR16, RZ ;  /* 0x000000100f002c10 */ /* 0x000fe4000ff1e0ff */
[----:B------:R-:W-:-:S02]  /*06a0*/  @P3 LEA.HI.X R41, R6, UR19, R9, 0x2, P1 ;  /* 0x0000001306293c11 */ /* 0x000fc400088f1409 */
[----:B-1----:R-:W-:Y:S01]  /*06b0*/  @P2 IADD3.X R3, PT, PT, R10, UR14, RZ, P0, !PT ;  /* 0x0000000e0a032c10 */ /* 0x002fe200087fe4ff */
[----:B------:R0:W5:Y:S01]  /*06c0*/  @P3 LDG.E R32, desc[UR22][R4.64] ;  /* 0x0000001604203981 */ /* 0x000162000c1e1900 */
[----:B------:R-:W-:Y:S01]  /*06d0*/  @P2 LEA R28, P1, R0, UR18, 0x2 ;  /* 0x00000012001c2c11 */ /* 0x000fe2000f8210ff */
[----:B------:R-:W-:Y:S01]  /*06e0*/  IMAD.WIDE R20, R17, 0x4, R26 ;  /* 0x0000000411147825 */ /* 0x000fe200078e021a */
[----:B------:R-:W-:Y:S02]  /*06f0*/  @P4 SHF.L.U32 R34, R14, 0x2, RZ ;  /* 0x000000020e224819 */ /* 0x000fe400000006ff */
[----:B------:R-:W-:Y:S02]  /*0700*/  @P2 LEA.HI.X R29, R0, UR19, R3, 0x2, P1 ;  /* 0x00000013001d2c11 */ /* 0x000fe400088f1403 */
[----:B------:R-:W-:Y:S01]  /*0710*/  @P4 SHF.L.U64.HI R8, R14, 0x2, R13 ;  /* 0x000000020e084819 */ /* 0x000fe2000001020d */
[----:B0-----:R-:W-:Y:S01]  /*0720*/  IMAD.MOV.U32 R4, RZ, RZ, RZ ;  /* 0x000000ffff047224 */ /* 0x001fe200078e00ff */
[----:B------:R-:W-:-:S02]  /*0730*/  MOV R0, RZ ;  /* 0x000000ff00007202 */ /* 0x000fc40000000f00 */
[----:B------:R-:W-:-:S03]  /*0740*/  @P4 IADD3 R2, P0, PT, R34, UR6, RZ ;  /* 0x0000000622024c10 */ /* 0x000fc6000ff1e0ff */
[----:B------:R0:W2:Y:S01]  /*0750*/  @P6 LDG.E R4, desc[UR22][R42.64] ;  /* 0x000000162a046981 */ /* 0x0000a2000c1e1900 */
[----:B------:R-:W-:-:S03]  /*0760*/  IMAD.MOV.U32 R9, RZ, RZ, RZ ;  /* 0x000000ffff097224 */ /* 0x000fc600078e00ff */
[----:B------:R-:W3:Y:S01]  /*0770*/  @P6 LDG.E R0, desc[UR22][R20.64] ;  /* 0x0000001614006981 */ /* 0x000ee2000c1e1900 */
[----:B------:R-:W-:Y:S02]  /*0780*/  @P4 IADD3 R6, P1, PT, R34, UR28, RZ ;  /* 0x0000001c22064c10 */ /* 0x000fe4000ff3e0ff */
[----:B------:R-:W-:Y:S02]  /*0790*/  @P4 IADD3.X R3, PT, PT, R8, UR8, RZ, P0, !PT ;  /* 0x0000000808034c10 */ /* 0x000fe400087fe4ff */
[----:B------:R-:W-:Y:S02]  /*07a0*/  @P4 IADD3 R34, P0, PT, R34, UR27, RZ ;  /* 0x0000001b22224c10 */ /* 0x000fe4000ff1e0ff */
[----:B------:R-:W-:Y:S01]  /*07b0*/  @P2 SHF.L.U32 R5, R15, 0x2, RZ ;  /* 0x000000020f052819 */ /* 0x000fe200000006ff */
[----:B------:R-:W-:Y:S01]  /*07c0*/  HFMA2 R19, -RZ, RZ, 0, 0 ;  /* 0x00000000ff137431 */ /* 0x000fe200000001ff */
[C---:B------:R-:W-:Y:S01]  /*07d0*/  @P4 IADD3.X R7, PT, PT, R8.reuse, UR12, RZ, P1, !PT ;  /* 0x0000000c08074c10 */ /* 0x040fe20008ffe4ff */
[----:B------:R1:W5:Y:S01]  /*07e0*/  @P4 LDG.E R9, desc[UR22][R2.64] ;  /* 0x0000001602094981 */ /* 0x000362000c1e1900 */
[----:B------:R-:W-:-:S02]  /*07f0*/  @P4 IADD3.X R35, PT, PT, R8, UR7, RZ, P0, !PT ;  /* 0x0000000708234c10 */ /* 0x000fc400087fe4ff */
[----:B------:R-:W-:Y:S01]  /*0800*/  @P2 SHF.L.U64.HI R18, R15, 0x2, R10 ;  /* 0x000000020f122819 */ /* 0x000fe2000001020a */
[----:B0-----:R-:W-:Y:S01]  /*0810*/  IMAD.MOV.U32 R43, RZ, RZ, RZ ;  /* 0x000000ffff2b7224 */ /* 0x001fe200078e00ff */
[----:B------:R-:W-:Y:S01]  /*0820*/  @P2 IADD3 R38, P0, PT, R5, UR6, RZ ;  /* 0x0000000605262c10 */ /* 0x000fe2000ff1e0ff */
[----:B------:R-:W-:Y:S01]  /*0830*/  IMAD.WIDE R22, R17, 0x4, R22 ;  /* 0x0000000411167825 */ /* 0x000fe200078e0216 */
[----:B------:R-:W5:Y:S01]  /*0840*/  @P4 LDG.E R30, desc[UR22][R6.64] ;  /* 0x00000016061e4981 */ /* 0x000f62000c1e1900 */
[----:B-1----:R-:W-:-:S03]  /*0850*/  @P2 IADD3 R2, P1, PT, R5, UR27, RZ ;  /* 0x0000001b05022c10 */ /* 0x002fc6000ff3e0ff */
[----:B------:R0:W5:Y:S01]  /*0860*/  @P4 LDG.E R19, desc[UR22][R34.64] ;  /* 0x0000001622134981 */ /* 0x000162000c1e1900 */
[C---:B------:R-:W-:Y:S02]  /*0870*/  @P2 IADD3.X R39, PT, PT, R18.reuse, UR8, RZ, P0, !PT ;  /* 0x0000000812272c10 */ /* 0x040fe400087fe4ff */
[----:B------:R-:W-:Y:S01]  /*0880*/  @P2 IADD3.X R3, PT, PT, R18, UR7, RZ, P1, !PT ;  /* 0x0000000712032c10 */ /* 0x000fe20008ffe4ff */
[----:B------:R-:W-:Y:S02]  /*0890*/  HFMA2 R18, -RZ, RZ, 0, 0 ;  /* 0x00000000ff127431 */ /* 0x000fe400000001ff */
[----:B------:R-:W-:Y:S01]  /*08a0*/  IMAD.MOV.U32 R5, RZ, RZ, RZ ;  /* 0x000000ffff057224 */ /* 0x000fe200078e00ff */
[----:B------:R-:W4:Y:S01]  /*08b0*/  @P6 LDG.E R43, desc[UR22][R22.64] ;  /* 0x00000016162b6981 */ /* 0x000f22000c1e1900 */
[----:B------:R-:W-:Y:S01]  /*08c0*/  IMAD.WIDE R24, R17, 0x4, R24 ;  /* 0x0000000411187825 */ /* 0x000fe200078e0218 */
[----:B0-----:R-:W-:-:S03]  /*08d0*/  CS2R R34, SRZ ;  /* 0x0000000000227805 */ /* 0x001fc6000001ff00 */
[----:B------:R-:W-:Y:S01]  /*08e0*/  IMAD.WIDE R26, R15, 0x4, R26 ;  /* 0x000000040f1a7825 */ /* 0x000fe200078e021a */
[----:B------:R-:W5:Y:S04]  /*08f0*/  @P4 LDG.E R18, desc[UR22][R36.64] ;  /* 0x0000001624124981 */ /* 0x000f68000c1e1900 */
[----:B------:R-:W5:Y:S04]  /*0900*/  @P6 LDG.E R34, desc[UR22][R24.64] ;  /* 0x0000001618226981 */ /* 0x000f68000c1e1900 */
[----:B------:R-:W5:Y:S01]  /*0910*/  @P2 LDG.E R5, desc[UR22][R26.64] ;  /* 0x000000161a052981 */ /* 0x000f62000c1e1900 */
[----:B------:R-:W-:Y:S01]  /*0920*/  CS2R R6, SRZ ;  /* 0x0000000000067805 */ /* 0x000fe2000001ff00 */
[----:B------:R-:W-:-:S02]  /*0930*/  IMAD.MOV.U32 R8, RZ, RZ, RZ ;  /* 0x000000ffff087224 */ /* 0x000fc400078e00ff */
[----:B------:R-:W5:Y:S04]  /*0940*/  @P3 LDG.E R35, desc[UR22][R40.64] ;  /* 0x0000001628233981 */ /* 0x000f68000c1e1900 */
[----:B------:R0:W5:Y:S04]  /*0950*/  @P2 LDG.E R7, desc[UR22][R2.64] ;  /* 0x0000001602072981 */ /* 0x000168000c1e1900 */
[----:B------:R1:W5:Y:S01]  /*0960*/  @P2 LDG.E R8, desc[UR22][R38.64] ;  /* 0x0000001626082981 */ /* 0x000362000c1e1900 */
[----:B------:R-:W-:Y:S03]  /*0970*/  BSSY.RECONVERGENT B2, `(.L_x_4245) ;  /* 0x0000016000027945 */ /* 0x000fe60003800200 */
[----:B------:R3:W5:Y:S01]  /*0980*/  @P2 LDG.E R6, desc[UR22][R28.64] ;  /* 0x000000161c062981 */ /* 0x000762000c1e1900 */
[----:B0-----:R-:W1:Y:S02]  /*0990*/  LDC.64 R2, c[0x0][0xf08] ;  /* 0x0003c200ff027b82 */ /* 0x001e640000000a00 */
[----:B-1----:R-:W0:Y:S02]  /*09a0*/  MUFU.RCP R38, R3 ;  /* 0x0000000300267308 */ /* 0x002e240000001000 */
[----:B0-----:R-:W-:-:S04]  /*09b0*/  FFMA R41, R38, -R3, 1 ;  /* 0x3f80000026297423 */ /* 0x001fc80000000803 */
[----:B------:R-:W-:Y:S01]  /*09c0*/  FFMA R41, R38, R41, R38 ;  /* 0x0000002926297223 */ /* 0x000fe20000000026 */
        /* <DEDUP_REMOVED lines=9> */
[----:B0-----:R-:W-:Y:S06]  /*0a60*/  @!P0 BRA `(.L_x_4246) ;  /* 0x0000000000188947 */ /* 0x001fec0003800000 */
[----:B------:R-:W0:Y:S01]  /*0a70*/  LDCU UR26, c[0x0][0xf0c] ;  /* 0x0001e180ff1a77ac */ /* 0x000e220008000800 */
[----:B------:R-:W-:Y:S02]  /*0a80*/  MOV R4, R0 ;  /* 0x0000000000047202 */ /* 0x000fe40000000f00 */
[----:B------:R-:W-:Y:S01]  /*0a90*/  MOV R28, 0xac0 ;  /* 0x00000ac0001c7802 */ /* 0x000fe20000000f00 */
[----:B0-----:R-:W-:-:S07]  /*0aa0*/  IMAD.U32 R3, RZ, RZ, UR26 ;  /* 0x0000001aff037e24 */ /* 0x001fce000f8e00ff */
[----:B-----5:R-:W-:Y:S05]  /*0ab0*/  CALL.REL.NOINC `($__internal_95_$__cuda_sm3x_div_rn_noftz_f32_slowpath) ;  /* 0x0000003000847944 */ /* 0x020fea0003c00000 */
[----:B------:R-:W-:-:S07]  /*0ac0*/  MOV R40, R3 ;  /* 0x0000000300287202 */ /* 0x000fce0000000f00 */
.L_x_4246:
[----:B------:R-:W-:Y:S05]  /*0ad0*/  BSYNC.RECONVERGENT B2 ;  /* 0x0000000000027941 */ /* 0x000fea0003800200 */
.L_x_4245:
        /* <DEDUP_REMOVED lines=14> */
[----:B-----5:R-:W-:Y:S05]  /*0bc0*/  CALL.REL.NOINC `($__internal_95_$__cuda_sm3x_div_rn_noftz_f32_slowpath) ;  /* 0x0000003000407944 */ /* 0x020fea0003c00000 */
.L_x_4248:
[----:B------:R-:W-:Y:S05]  /*0bd0*/  BSYNC.RECONVERGENT B2 ;  /* 0x0000000000027941 */ /* 0x000fea0003800200 */
.L_x_4247:
[----:B------:R-:W-:Y:S01]  /*0be0*/  VIADD R28, R3, 0xf3000000 ;  /* 0xf3000000031c7836 */ /* 0x000fe20000000000 */
[----:B------:R0:W1:Y:S01]  /*0bf0*/  MUFU.RSQ R4, R3 ;  /* 0x0000000300047308 */ /* 0x0000620000001400 */
[----:B------:R-:W-:Y:S03]  /*0c00*/  BSSY.RECONVERGENT B0, `(.L_x_4249) ;  /* 0x000000a000007945 */ /* 0x000fe60003800200 */
[----:B------:R-:W-:-:S13]  /*0c10*/  ISETP.GT.U32.AND P0, PT, R28, 0x727fffff, PT ;  /* 0x727fffff1c00780c */ /* 0x000fda0003f04070 */
[----:B01----:R-:W-:Y:S05]  /*0c20*/  @!P0 BRA `(.L_x_4250) ;  /* 0x00000000000c8947 */ /* 0x003fea0003800000 */
[----:B------:R-:W-:-:S07]  /*0c30*/  MOV R4, 0xc50 ;  /* 0x00000c5000047802 */ /* 0x000fce0000000f00 */
[----:B-----5:R-:W-:Y:S05]  /*0c40*/  CALL.REL.NOINC `($__internal_94_$__cuda_sm20_sqrt_rn_f32_slowpath) ;  /* 0x0000002c00c87944 */ /* 0x020fea0003c00000 */
[----:B------:R-:W-:Y:S05]  /*0c50*/  BRA `(.L_x_4251) ;  /* 0x0000000000107947 */ /* 0x000fea0003800000 */
.L_x_4250:
[C---:B------:R-:W-:Y:S01]  /*0c60*/  FMUL.FTZ R38, R4.reuse, R3 ;  /* 0x0000000304267220 */ /* 0x040fe20000410000 */
[----:B------:R-:W-:-:S03]  /*0c70*/  FMUL.FTZ R4, R4, 0.5 ;  /* 0x3f00000004047820 */ /* 0x000fc60000410000 */
[----:B------:R-:W-:-:S04]  /*0c80*/  FFMA R3, -R38, R38, R3 ;  /* 0x0000002626037223 */ /* 0x000fc80000000103 */
[----:B------:R-:W-:-:S07]  /*0c90*/  FFMA R38, R3, R4, R38 ;  /* 0x0000000403267223 */ /* 0x000fce0000000026 */
.L_x_4251:
[----:B------:R-:W-:Y:S05]  /*0ca0*/  BSYNC.RECONVERGENT B0 ;  /* 0x0000000000007941 */ /* 0x000fea0003800200 */
.L_x_4249:
        /* <DEDUP_REMOVED lines=13> */
[----:B-----5:R-:W-:Y:S05]  /*0d80*/  CALL.REL.NOINC `($__internal_95_$__cuda_sm3x_div_rn_noftz_f32_slowpath) ;  /* 0x0000002c00d07944 */ /* 0x020fea0003c00000 */
[----:B------:R-:W-:-:S07]  /*0d90*/  MOV R37, R3 ;  /* 0x0000000300257202 */ /* 0x000fce0000000f00 */
.L_x_4253:
[----:B------:R-:W-:Y:S05]  /*0da0*/  BSYNC.RECONVERGENT B2 ;  /* 0x0000000000027941 */ /* 0x000fea0003800200 */
.L_x_4252:
[----:B------:R-:W0:Y:S01]  /*0db0*/  LDC.64 R28, c[0x0][0xf08] ;  /* 0x0003c200ff1c7b82 */ /* 0x000e220000000a00 */
[----:B-----5:R-:W-:Y:S01]  /*0dc0*/  FMUL R3, R35, UR15 ;  /* 0x0000000f23037c20 */ /* 0x020fe20008400000 */
        /* <DEDUP_REMOVED lines=19> */
[----:B------:R-:W-:Y:S05]  /*0f00*/  CALL.REL.NOINC `($__internal_95_$__cuda_sm3x_div_rn_noftz_f32_slowpath) ;  /* 0x0000002c00707944 */ /* 0x000fea0003c00000 */
[----:B------:R-:W-:-:S07]  /*0f10*/  IMAD.MOV.U32 R34, RZ, RZ, R3 ;  /* 0x000000ffff227224 */ /* 0x000fce00078e0003 */
.L_x_4255:
[----:B------:R-:W-:Y:S05]  /*0f20*/  BSYNC.RECONVERGENT B2 ;  /* 0x0000000000027941 */ /* 0x000fea0003800200 */
.L_x_4254:
        /* <DEDUP_REMOVED lines=14> */
[----:B------:R-:W-:Y:S05]  /*1010*/  CALL.REL.NOINC `($__internal_95_$__cuda_sm3x_div_rn_noftz_f32_slowpath) ;  /* 0x0000002c002c7944 */ /* 0x000fea0003c00000 */
.L_x_4257:
[----:B------:R-:W-:Y:S05]  /*1020*/  BSYNC.RECONVERGENT B2 ;  /* 0x0000000000027941 */ /* 0x000fea0003800200 */
.L_x_4256:
[----:B------:R-:W-:Y:S01]  /*1030*/  IADD3 R28, PT, PT, R3, -0xd000000, RZ ;  /* 0xf3000000031c7810 */ /* 0x000fe20007ffe0ff */
[----:B------:R0:W1:Y:S01]  /*1040*/  MUFU.RSQ R4, R3 ;  /* 0x0000000300047308 */ /* 0x0000620000001400 */
[----:B------:R-:W-:Y:S02]  /*1050*/  BSSY.RECONVERGENT B0, `(.L_x_4258) ;  /* 0x000000a000007945 */ /* 0x000fe40003800200 */
[----:B------:R-:W-:-:S13]  /*1060*/  ISETP.GT.U32.AND P0, PT, R28, 0x727fffff, PT ;  /* 0x727fffff1c00780c */ /* 0x000fda0003f04070 */
[----:B0-----:R-:W-:Y:S05]  /*1070*/  @!P0 BRA `(.L_x_4259) ;  /* 0x00000000000c8947 */ /* 0x001fea0003800000 */
[----:B-1----:R-:W-:-:S07]  /*1080*/  MOV R4, 0x10a0 ;  /* 0x000010a000047802 */ /* 0x002fce0000000f00 */
[----:B------:R-:W-:Y:S05]  /*1090*/  CALL.REL.NOINC `($__internal_94_$__cuda_sm20_sqrt_rn_f32_slowpath) ;  /* 0x0000002800b47944 */ /* 0x000fea0003c00000 */
[----:B------:R-:W-:Y:S05]  /*10a0*/  BRA `(.L_x_4260) ;  /* 0x0000000000107947 */ /* 0x000fea0003800000 */
.L_x_4259:
[C---:B-1----:R-:W-:Y:S01]  /*10b0*/  FMUL.FTZ R38, R4.reuse, R3 ;  /* 0x0000000304267220 */ /* 0x042fe20000410000 */
[----:B------:R-:W-:-:S03]  /*10c0*/  FMUL.FTZ R4, R4, 0.5 ;  /* 0x3f00000004047820 */ /* 0x000fc60000410000 */
[----:B------:R-:W-:-:S04]  /*10d0*/  FFMA R3, -R38, R38, R3 ;  /* 0x0000002626037223 */ /* 0x000fc80000000103 */
[----:B------:R-:W-:-:S07]  /*10e0*/  FFMA R38, R3, R4, R38 ;  /* 0x0000000403267223 */ /* 0x000fce0000000026 */
.L_x_4260:
[----:B------:R-:W-:Y:S05]  /*10f0*/  BSYNC.RECONVERGENT B0 ;  /* 0x0000000000007941 */ /* 0x000fea0003800200 */
.L_x_4258:
        /* <DEDUP_REMOVED lines=13> */
[----:B------:R-:W-:Y:S05]  /*11d0*/  CALL.REL.NOINC `($__internal_95_$__cuda_sm3x_div_rn_noftz_f32_slowpath) ;  /* 0x0000002800bc7944 */ /* 0x000fea0003c00000 */
[----:B------:R-:W-:-:S07]  /*11e0*/  IMAD.MOV.U32 R4, RZ, RZ, R3 ;  /* 0x000000ffff047224 */ /* 0x000fce00078e0003 */
.L_x_4262:
[----:B------:R-:W-:Y:S05]  /*11f0*/  BSYNC.RECONVERGENT B2 ;  /* 0x0000000000027941 */ /* 0x000fea0003800200 */
.L_x_4261:
        /* <DEDUP_REMOVED lines=21> */
[----:B------:R-:W-:Y:S05]  /*1350*/  CALL.REL.NOINC `($__internal_95_$__cuda_sm3x_div_rn_noftz_f32_slowpath) ;  /* 0x00000028005c7944 */ /* 0x000fea0003c00000 */
[----:B------:R-:W-:-:S07]  /*1360*/  MOV R18, R3 ;  /* 0x0000000300127202 */ /* 0x000fce0000000f00 */
.L_x_4264:
[----:B------:R-:W-:Y:S05]  /*1370*/  BSYNC.RECONVERGENT B2 ;  /* 0x0000000000027941 */ /* 0x000fea0003800200 */
.L_x_4263:
        /* <DEDUP_REMOVED lines=14> */
[----:B------:R-:W-:Y:S05]  /*1460*/  CALL.REL.NOINC `($__internal_95_$__cuda_sm3x_div_rn_noftz_f32_slowpath) ;  /* 0x0000002800187944 */ /* 0x000fea0003c00000 */
.L_x_4266:
[----:B------:R-:W-:Y:S05]  /*1470*/  BSYNC.RECONVERGENT B2 ;  /* 0x0000000000027941 */ /* 0x000fea0003800200 */
.L_x_4265:
[----:B------:R-:W-:Y:S01]  /*1480*/  VIADD R19, R3, 0xf3000000 ;  /* 0xf300000003137836 */ /* 0x000fe20000000000 */
[----:B------:R0:W1:Y:S01]  /*1490*/  MUFU.RSQ R4, R3 ;  /* 0x0000000300047308 */ /* 0x0000620000001400 */
[----:B------:R-:W-:Y:S03]  /*14a0*/  BSSY.RECONVERGENT B0, `(.L_x_4267) ;  /* 0x000000a000007945 */ /* 0x000fe60003800200 */
[----:B------:R-:W-:-:S13]  /*14b0*/  ISETP.GT.U32.AND P0, PT, R19, 0x727fffff, PT ;  /* 0x727fffff1300780c */ /* 0x000fda0003f04070 */
[----:B01----:R-:W-:Y:S05]  /*14c0*/  @!P0 BRA `(.L_x_4268) ;  /* 0x00000000000c8947 */ /* 0x003fea0003800000 */
[----:B------:R-:W-:-:S07]  /*14d0*/  MOV R4, 0x14f0 ;  /* 0x000014f000047802 */ /* 0x000fce0000000f00 */
[----:B------:R-:W-:Y:S05]  /*14e0*/  CALL.REL.NOINC `($__internal_94_$__cuda_sm20_sqrt_rn_f32_slowpath) ;  /* 0x0000002400a07944 */ /* 0x000fea0003c00000 */
[----:B------:R-:W-:Y:S05]  /*14f0*/  BRA `(.L_x_4269) ;  /* 0x0000000000107947 */ /* 0x000fea0003800000 */
.L_x_4268:
[C---:B------:R-:W-:Y:S01]  /*1500*/  FMUL.FTZ R38, R4.reuse, R3 ;  /* 0x0000000304267220 */ /* 0x040fe20000410000 */
[----:B------:R-:W-:-:S03]  /*1510*/  FMUL.FTZ R4, R4, 0.5 ;  /* 0x3f00000004047820 */ /* 0x000fc60000410000 */
[----:B------:R-:W-:-:S04]  /*1520*/  FFMA R3, -R38, R38, R3 ;  /* 0x0000002626037223 */ /* 0x000fc80000000103 */
[----:B------:R-:W-:-:S07]  /*1530*/  FFMA R38, R3, R4, R38 ;  /* 0x0000000403267223 */ /* 0x000fce0000000026 */
.L_x_4269:
[----:B------:R-:W-:Y:S05]  /*1540*/  BSYNC.RECONVERGENT B0 ;  /* 0x0000000000007941 */ /* 0x000fea0003800200 */
.L_x_4267:
        /* <DEDUP_REMOVED lines=13> */
[----:B------:R-:W-:Y:S05]  /*1620*/  CALL.REL.NOINC `($__internal_95_$__cuda_sm3x_div_rn_noftz_f32_slowpath) ;  /* 0x0000002400a87944 */ /* 0x000fea0003c00000 */
.L_x_4271:
[----:B------:R-:W-:Y:S05]  /*1630*/  BSYNC.RECONVERGENT B2 ;  /* 0x0000000000027941 */ /* 0x000fea0003800200 */
.L_x_4270:
        /* <DEDUP_REMOVED lines=23> */
.L_x_4273:
[----:B------:R-:W-:Y:S05]  /*17b0*/  BSYNC.RECONVERGENT B2 ;  /* 0x0000000000027941 */ /* 0x000fea0003800200 */
.L_x_4272:
        /* <DEDUP_REMOVED lines=15> */
.L_x_4275:
[----:B------:R-:W-:Y:S05]  /*18b0*/  BSYNC.RECONVERGENT B2 ;  /* 0x0000000000027941 */ /* 0x000fea0003800200 */
.L_x_4274:
        /* <DEDUP_REMOVED lines=8> */
.L_x_4277:
[C---:B------:R-:W-:Y:S01]  /*1940*/  FMUL.FTZ R38, R4.reuse, R3 ;  /* 0x0000000304267220 */ /* 0x040fe20000410000 */
[----:B------:R-:W-:-:S03]  /*1950*/  FMUL.FTZ R4, R4, 0.5 ;  /* 0x3f00000004047820 */ /* 0x000fc60000410000 */
[----:B------:R-:W-:-:S04]  /*1960*/  FFMA R3, -R38, R38, R3 ;  /* 0x0000002626037223 */ /* 0x000fc80000000103 */
[----:B------:R-:W-:-:S07]  /*1970*/  FFMA R38, R3, R4, R38 ;  /* 0x0000000403267223 */ /* 0x000fce0000000026 */
.L_x_4278:
[----:B------:R-:W-:Y:S05]  /*1980*/  BSYNC.RECONVERGENT B0 ;  /* 0x0000000000007941 */ /* 0x000fea0003800200 */
.L_x_4276:
        /* <DEDUP_REMOVED lines=14> */
.L_x_4280:
[----:B------:R-:W-:Y:S05]  /*1a70*/  BSYNC.RECONVERGENT B2 ;  /* 0x0000000000027941 */ /* 0x000fea0003800200 */
.L_x_4279:
        /* <DEDUP_REMOVED lines=12> */
.L_x_4282:
[----:B------:R-:W-:Y:S05]  /*1b40*/  BSYNC.RECONVERGENT B0 ;  /* 0x0000000000007941 */ /* 0x000fea0003800200 */
.L_x_4281:
[----:B------:R-:W-:Y:S04]  /*1b50*/  BSSY.RECONVERGENT B0, `(.L_x_4283) ;  /* 0x0000013000007945 */ /* 0x000fe80003800200 */
[----:B------:R-:W-:Y:S05]  /*1b60*/  @!P3 BRA `(.L_x_4284) ;  /* 0x000000000044b947 */ /* 0x000fea0003800000 */
[C---:B0-----:R-:W-:Y:S02]  /*1b70*/  IADD3 R0, P0, PT, R16.reuse, UR16, RZ ;  /* 0x0000001010007c10 */ /* 0x041fe4000ff1e0ff */
[C---:B------:R-:W-:Y:S02]  /*1b80*/  SHF.L.U32 R22, R16.reuse, 0x2, RZ ;  /* 0x0000000210167819 */ /* 0x040fe400000006ff */
[----:B------:R-:W-:Y:S02]  /*1b90*/  SHF.L.U64.HI R2, R16, 0x2, R11 ;  /* 0x0000000210027819 */ /* 0x000fe4000001020b */
[----:B------:R-:W-:Y:S02]  /*1ba0*/  IADD3.X R11, PT, PT, R11, UR14, RZ, P0, !PT ;  /* 0x0000000e0b0b7c10 */ /* 0x000fe400087fe4ff */
        /* <DEDUP_REMOVED lines=13> */
.L_x_4284:
[----:B------:R-:W-:Y:S05]  /*1c80*/  BSYNC.RECONVERGENT B0 ;  /* 0x0000000000007941 */ /* 0x000fea0003800200 */
.L_x_4283:
[----:B------:R-:W-:Y:S04]  /*1c90*/  BSSY.RECONVERGENT B0, `(.L_x_4285) ;  /* 0x0000013000007945 */ /* 0x000fe80003800200 */
[----:B------:R-:W-:Y:S05]  /*1ca0*/  @!P4 BRA `(.L_x_4286) ;  /* 0x000000000044c947 */ /* 0x000fea0003800000 */
[C---:B01----:R-:W-:Y:S01]  /*1cb0*/  IADD3 R0, P0, PT, R14.reuse, UR16, RZ ;  /* 0x000000100e007c10 */ /* 0x043fe2000ff1e0ff */
[C---:B------:R-:W-:Y:S01]  /*1cc0*/  IMAD.SHL.U32 R20, R14.reuse, 0x4, RZ ;  /* 0x000000040e147824 */ /* 0x040fe200078e00ff */
[----:B------:R-:W-:Y:S02]  /*1cd0*/  SHF.L.U64.HI R2, R14, 0x2, R13 ;  /* 0x000000020e027819 */ /* 0x000fe4000001020d */
[----:B------:R-:W-:Y:S02]  /*1ce0*/  IADD3.X R13, PT, PT, R13, UR14, RZ, P0, !PT ;  /* 0x0000000e0d0d7c10 */ /* 0x000fe400087fe4ff */
[----:B------:R-:W-:Y:S02]  /*1cf0*/  IADD3 R18, P1, PT, R20, UR6, RZ ;  /* 0x0000000614127c10 */ /* 0x000fe4000ff3e0ff */
[----:B------:R-:W-:Y:S02]  /*1d00*/  LEA R4, P0, R0, UR20, 0x1 ;  /* 0x0000001400047c11 */ /* 0x000fe4000f8008ff */
[----:B------:R-:W-:-:S02]  /*1d10*/  IADD3 R12, P3, PT, R20, UR28, RZ ;  /* 0x0000001c140c7c10 */ /* 0x000fc4000ff7e0ff */
[----:B------:R-:W-:Y:S02]  /*1d20*/  IADD3 R20, P4, PT, R20, UR27, RZ ;  /* 0x0000001b14147c10 */ /* 0x000fe4000ff9e0ff */
[----:B------:R-:W-:Y:S02]  /*1d30*/  IADD3.X R19, PT, PT, R2, UR8, RZ, P1, !PT ;  /* 0x0000000802137c10 */ /* 0x000fe40008ffe4ff */
[----:B------:R-:W-:Y:S02]  /*1d40*/  LEA.HI.X R5, R0, UR21, R13, 0x1, P0 ;  /* 0x0000001500057c11 */ /* 0x000fe400080f0c0d */
[C---:B------:R-:W-:Y:S01]  /*1d50*/  IADD3.X R13, PT, PT, R2.reuse, UR12, RZ, P3, !PT ;  /* 0x0000000c020d7c10 */ /* 0x040fe20009ffe4ff */
[----:B------:R2:W-:Y:S01]  /*1d60*/  STG.E desc[UR22][R18.64], R9 ;  /* 0x0000000912007986 */ /* 0x0005e2000c101916 */
[----:B------:R-:W-:Y:S02]  /*1d70*/  IADD3.X R21, PT, PT, R2, UR7, RZ, P4, !PT ;  /* 0x0000000702157c10 */ /* 0x000fe4000a7fe4ff */
[----:B------:R-:W-:Y:S01]  /*1d80*/  F2FP.BF16.F32.PACK_AB R0, RZ, R9 ;  /* 0x00000009ff00723e */ /* 0x000fe200000010ff */
[----:B------:R2:W-:Y:S04]  /*1d90*/  STG.E desc[UR22][R12.64], R30 ;  /* 0x0000001e0c007986 */ /* 0x0005e8000c101916 */
[----:B------:R2:W-:Y:S04]  /*1da0*/  STG.E desc[UR22][R20.64], R34 ;  /* 0x0000002214007986 */ /* 0x0005e8000c101916 */
[----:B------:R2:W-:Y:S02]  /*1db0*/  STG.E.U16 desc[UR22][R4.64], R0 ;  /* 0x0000000004007986 */ /* 0x0005e4000c101516 */
.L_x_4286:
[----:B------:R-:W-:Y:S05]  /*1dc0*/  BSYNC.RECONVERGENT B0 ;  /* 0x0000000000007941 */ /* 0x000fea0003800200 */
.L_x_4285:
[----:B------:R-:W-:Y:S01]  /*1dd0*/  BSSY.RECONVERGENT B0, `(.L_x_4287) ;  /* 0x0000012000007945 */ /* 0x000fe20003800200 */
[----:B------:R-:W-:-:S03]  /*1de0*/  FFMA R11, -R3, UR29, R8 ;  /* 0x0000001d030b7c23 */ /* 0x000fc60008000108 */
[----:B------:R-:W-:Y:S05]  /*1df0*/  @!P2 BRA `(.L_x_4288) ;  /* 0x00000000003ca947 */ /* 0x000fea0003800000 */
[C---:B------:R-:W-:Y:S02]  /*1e00*/  SHF.L.U32 R8, R15.reuse, 0x2, RZ ;  /* 0x000000020f087819 */ /* 0x040fe400000006ff */
[C---:B012---:R-:W-:Y:S02]  /*1e10*/  IADD3 R0, P0, PT, R15.reuse, UR16, RZ ;  /* 0x000000100f007c10 */ /* 0x047fe4000ff1e0ff */
[----:B------:R-:W-:Y:S02]  /*1e20*/  SHF.L.U64.HI R6, R15, 0x2, R10 ;  /* 0x000000020f067819 */ /* 0x000fe4000001020a */
[----:B------:R-:W-:Y:S02]  /*1e30*/  IADD3 R4, P1, PT, R8, UR6, RZ ;  /* 0x0000000608047c10 */ /* 0x000fe4000ff3e0ff */
[----:B------:R-:W-:Y:S02]  /*1e40*/  IADD3.X R3, PT, PT, R10, UR14, RZ, P0, !PT ;  /* 0x0000000e0a037c10 */ /* 0x000fe400087fe4ff */
[----:B------:R-:W-:-:S02]  /*1e50*/  LEA R2, P0, R0, UR20, 0x1 ;  /* 0x0000001400027c11 */ /* 0x000fc4000f8008ff */
[----:B------:R-:W-:Y:S02]  /*1e60*/  IADD3 R8, P2, PT, R8, UR27, RZ ;  /* 0x0000001b08087c10 */ /* 0x000fe4000ff5e0ff */
[----:B------:R-:W-:Y:S02]  /*1e70*/  IADD3.X R5, PT, PT, R6, UR8, RZ, P1, !PT ;  /* 0x0000000806057c10 */ /* 0x000fe40008ffe4ff */
[----:B------:R-:W-:Y:S02]  /*1e80*/  LEA.HI.X R3, R0, UR21, R3, 0x1, P0 ;  /* 0x0000001500037c11 */ /* 0x000fe400080f0c03 */
[----:B------:R-:W-:Y:S01]  /*1e90*/  IADD3.X R9, PT, PT, R6, UR7, RZ, P2, !PT ;  /* 0x0000000706097c10 */ /* 0x000fe200097fe4ff */
[----:B------:R3:W-:Y:S01]  /*1ea0*/  STG.E desc[UR22][R4.64], R11 ;  /* 0x0000000b04007986 */ /* 0x0007e2000c101916 */
[----:B------:R-:W-:-:S03]  /*1eb0*/  F2FP.BF16.F32.PACK_AB R0, RZ, R11 ;  /* 0x0000000bff00723e */ /* 0x000fc600000010ff */
[----:B------:R3:W-:Y:S04]  /*1ec0*/  STG.E desc[UR22][R26.64], R40 ;  /* 0x000000281a007986 */ /* 0x0007e8000c101916 */
[----:B------:R3:W-:Y:S04]  /*1ed0*/  STG.E desc[UR22][R8.64], R7 ;  /* 0x0000000708007986 */ /* 0x0007e8000c101916 */
[----:B------:R3:W-:Y:S02]  /*1ee0*/  STG.E.U16 desc[UR22][R2.64], R0 ;  /* 0x0000000002007986 */ /* 0x0007e4000c101516 */
.L_x_4288:
[----:B------:R-:W-:Y:S05]  /*1ef0*/  BSYNC.RECONVERGENT B0 ;  /* 0x0000000000007941 */ /* 0x000fea0003800200 */
.L_x_4287:
        /* <DEDUP_REMOVED lines=10> */
.L_x_4244:
        /* <DEDUP_REMOVED lines=11> */
.L_x_4334:
[----:B0--34-:R-:W-:Y:S01]  /*2050*/  IMAD.U32 R3, RZ, RZ, UR11 ;  /* 0x0000000bff037e24 */ /* 0x019fe2000f8e00ff */
[----:B------:R-:W-:Y:S01]  /*2060*/  ISETP.LT.U32.AND P4, PT, R21, UR10, PT ;  /* 0x0000000a15007c0c */ /* 0x000fe2000bf81070 */
[----:B------:R-:W-:Y:S01]  /*2070*/  IMAD.U32 R4, RZ, RZ, UR11 ;  /* 0x0000000bff047e24 */ /* 0x000fe2000f8e00ff */
[----:B------:R-:W-:Y:S01]  /*2080*/  SHF.R.S32.HI R12, RZ, 0x1f, R21 ;  /* 0x0000001fff0c7819 */ /* 0x000fe20000011415 */
[----:B------:R-:W-:Y:S01]  /*2090*/  HFMA2 R6, -RZ, RZ, 0, 0 ;  /* 0x00000000ff067431 */ /* 0x000fe200000001ff */
[----:B------:R-:W-:Y:S01]  /*20a0*/  ISETP.LT.U32.AND P0, PT, R17, UR10, PT ;  /* 0x0000000a11007c0c */ /* 0x000fe2000bf01070 */
[----:B------:R-:W-:Y:S01]  /*20b0*/  IMAD.U32 R2, RZ, RZ, UR28 ;  /* 0x0000001cff027e24 */ /* 0x000fe2000f8e00ff */
[----:B------:R-:W-:Y:S02]  /*20c0*/  ISETP.GT.AND.EX P4, PT, R3, R12, PT, P4 ;  /* 0x0000000c0300720c */ /* 0x000fe40003f84340 */
[----:B------:R-:W-:Y:S02]  /*20d0*/  SHF.R.S32.HI R14, RZ, 0x1f, R17 ;  /* 0x0000001fff0e7819 */ /* 0x000fe40000011411 */
[----:B------:R-:W-:-:S02]  /*20e0*/  ISETP.LT.U32.AND P3, PT, R20, UR10, PT ;  /* 0x0000000a14007c0c */ /* 0x000fc4000bf61070 */
[----:B------:R-:W-:Y:S02]  /*20f0*/  SHF.R.S32.HI R13, RZ, 0x1f, R20 ;  /* 0x0000001fff0d7819 */ /* 0x000fe40000011414 */
[----:B------:R-:W-:Y:S02]  /*2100*/  MOV R0, UR11 ;  /* 0x0000000b00007c02 */ /* 0x000fe40008000f00 */
[----:B------:R-:W-:Y:S02]  /*2110*/  ISETP.GT.AND.EX P0, PT, R3, R14, PT, P0 ;  /* 0x0000000e0300720c */ /* 0x000fe40003f04300 */
[----:B------:R-:W-:Y:S02]  /*2120*/  ISETP.GT.AND.EX P3, PT, R0, R13, PT, P3 ;  /* 0x0000000d0000720c */ /* 0x000fe40003f64330 */
[----:B------:R-:W-:Y:S02]  /*2130*/  ISETP.LT.U32.AND P2, PT, R22, UR10, PT ;  /* 0x0000000a16007c0c */ /* 0x000fe4000bf41070 */
[----:B------:R-:W-:-:S02]  /*2140*/  SHF.R.S32.HI R11, RZ, 0x1f, R22 ;  /* 0x0000001fff0b7819 */ /* 0x000fc40000011416 */
[----:B------:R-:W-:Y:S02]  /*2150*/  @P4 IADD3 R0, P1, PT, R21, UR16, RZ ;  /* 0x0000001015004c10 */ /* 0x000fe4000ff3e0ff */
[----:B------:R-:W-:Y:S02]  /*2160*/  ISETP.GT.AND.EX P2, PT, R4, R11, PT, P2 ;  /* 0x0000000b0400720c */ /* 0x000fe40003f44320 */
[----:B------:R-:W-:Y:S02]  /*2170*/  @P4 IADD3.X R5, PT, PT, R12, UR14, RZ, P1, !PT ;  /* 0x0000000e0c054c10 */ /* 0x000fe40008ffe4ff */
[----:B------:R-:W-:Y:S02]  /*2180*/  @P4 LEA R30, P6, R0, UR18, 0x2 ;  /* 0x00000012001e4c11 */ /* 0x000fe4000f8c10ff */
[----:B------:R-:W-:Y:S02]  /*2190*/  @P0 IADD3 R10, P5, PT, R17, UR16, RZ ;  /* 0x00000010110a0c10 */ /* 0x000fe4000ffbe0ff */
[----:B--2---:R-:W-:-:S02]  /*21a0*/  @P3 IADD3 R7, P1, PT, R20, UR16, RZ ;  /* 0x0000001014073c10 */ /* 0x004fc4000ff3e0ff */
[----:B------:R-:W-:Y:S02]  /*21b0*/  @P4 LEA.HI.X R31, R0, UR19, R5, 0x2, P6 ;  /* 0x00000013001f4c11 */ /* 0x000fe4000b0f1405 */
[----:B------:R-:W-:Y:S02]  /*21c0*/  @P0 IADD3.X R5, PT, PT, R14, UR14, RZ, P5, !PT ;  /* 0x0000000e0e050c10 */ /* 0x000fe4000affe4ff */
[----:B------:R-:W-:Y:S02]  /*21d0*/  MOV R3, UR12 ;  /* 0x0000000c00037c02 */ /* 0x000fe40008000f00 */
[----:B------:R-:W-:Y:S02]  /*21e0*/  @P0 LEA R26, P5, R10, UR18, 0x2 ;  /* 0x000000120a1a0c11 */ /* 0x000fe4000f8a10ff */
[----:B------:R-:W-:Y:S01]  /*21f0*/  @P3 IADD3.X R0, PT, PT, R13, UR14, RZ, P1, !PT ;  /* 0x0000000e0d003c10 */ /* 0x000fe20008ffe4ff */
[----:B-1----:R-:W-:Y:S01]  /*2200*/  IMAD.WIDE R8, R21, 0x4, R2 ;  /* 0x0000000415087825 */ /* 0x002fe200078e0202 */
[----:B------:R-:W-:-:S02]  /*2210*/  @P3 LEA R4, P1, R7, UR18, 0x2 ;  /* 0x0000001207043c11 */ /* 0x000fc4000f8210ff */
[----:B------:R-:W-:Y:S01]  /*2220*/  @P0 LEA.HI.X R27, R10, UR19, R5, 0x2, P5 ;  /* 0x000000130a1b0c11 */ /* 0x000fe2000a8f1405 */
[----:B------:R-:W-:Y:S01]  /*2230*/  @P4 IMAD.SHL.U32 R34, R21, 0x4, RZ ;  /* 0x0000000415224824 */ /* 0x000fe200078e00ff */
[----:B------:R-:W-:Y:S01]  /*2240*/  @P3 LEA.HI.X R5, R7, UR19, R0, 0x2, P1 ;  /* 0x0000001307053c11 */ /* 0x000fe200088f1400 */
[----:B------:R0:W2:Y:S01]  /*2250*/  @P4 LDG.E R6, desc[UR22][R8.64] ;  /* 0x0000001608064981 */ /* 0x0000a2000c1e1900 */
[----:B------:R-:W-:Y:S01]  /*2260*/  @P2 IADD3 R0, P5, PT, R22, UR16, RZ ;  /* 0x0000001016002c10 */ /* 0x000fe2000ffbe0ff */
[----:B------:R-:W-:Y:S01]  /*2270*/  IMAD.U32 R32, RZ, RZ, UR6 ;  /* 0x00000006ff207e24 */ /* 0x000fe2000f8e00ff */
[----:B------:R-:W-:Y:S02]  /*2280*/  MOV R33, UR8 ;  /* 0x0000000800217c02 */ /* 0x000fe40008000f00 */
[----:B------:R-:W-:Y:S02]  /*2290*/  CS2R R18, SRZ ;  /* 0x0000000000127805 */ /* 0x000fe4000001ff00 */
[----:B------:R-:W-:-:S02]  /*22a0*/  @P4 SHF.L.U64.HI R10, R21, 0x2, R12 ;  /* 0x00000002150a4819 */ /* 0x000fc4000001020c */
[----:B------:R-:W-:Y:S01]  /*22b0*/  @P4 IADD3 R36, P1, PT, R34, UR6, RZ ;  /* 0x0000000622244c10 */ /* 0x000fe2000ff3e0ff */
[----:B------:R-:W-:Y:S01]  /*22c0*/  IMAD.WIDE R28, R20, 0x4, R32 ;  /* 0x00000004141c7825 */ /* 0x000fe200078e0220 */
[----:B------:R-:W-:Y:S02]  /*22d0*/  @P2 IADD3.X R7, PT, PT, R11, UR14, RZ, P5, !PT ;  /* 0x0000000e0b072c10 */ /* 0x000fe4000affe4ff */
[----:B0-----:R-:W-:Y:S02]  /*22e0*/  @P2 LEA R8, P5, R0, UR18, 0x2 ;  /* 0x0000001200082c11 */ /* 0x001fe4000f8a10ff */
[----:B------:R-:W-:Y:S01]  /*22f0*/  @P4 IADD3.X R37, PT, PT, R10, UR8, RZ, P1, !PT ;  /* 0x000000080a254c10 */ /* 0x000fe20008ffe4ff */
[----:B------:R0:W3:Y:S01]  /*2300*/  @P3 LDG.E R18, desc[UR22][R28.64] ;  /* 0x000000161c123981 */ /* 0x0000e2000c1e1900 */
[----:B------:R-:W-:Y:S02]  /*2310*/  @P4 IADD3 R34, P1, PT, R34, UR27, RZ ;  /* 0x0000001b22224c10 */ /* 0x000fe4000ff3e0ff */
[----:B------:R-:W-:-:S02]  /*2320*/  @P2 LEA.HI.X R9, R0, UR19, R7, 0x2, P5 ;  /* 0x0000001300092c11 */ /* 0x000fc4000a8f1407 */
[----:B------:R-:W-:Y:S02]  /*2330*/  @P2 SHF.L.U32 R0, R22, 0x2, RZ ;  /* 0x0000000216002819 */ /* 0x000fe400000006ff */
[----:B------:R-:W-:Y:S01]  /*2340*/  @P4 IADD3.X R35, PT, PT, R10, UR7, RZ, P1, !PT ;  /* 0x000000070a234c10 */ /* 0x000fe20008ffe4ff */
[----:B------:R-:W-:Y:S01]  /*2350*/  HFMA2 R15, -RZ, RZ, 0, 0 ;  /* 0x00000000ff0f7431 */ /* 0x000fe200000001ff */
[----:B------:R-:W-:Y:S02]  /*2360*/  @P2 SHF.L.U64.HI R10, R22, 0x2, R11 ;  /* 0x00000002160a2819 */ /* 0x000fe4000001020b */
[C---:B------:R-:W-:Y:S02]  /*2370*/  @P2 IADD3 R24, P1, PT, R0.reuse, UR6, RZ ;  /* 0x0000000600182c10 */ /* 0x040fe4000ff3e0ff */
[----:B0-----:R-:W-:Y:S01]  /*2380*/  @P2 IADD3 R28, P5, PT, R0, UR28, RZ ;  /* 0x0000001c001c2c10 */ /* 0x001fe2000ffbe0ff */
[----:B------:R-:W-:Y:S01]  /*2390*/  IMAD.MOV.U32 R7, RZ, RZ, RZ ;  /* 0x000000ffff077224 */ /* 0x000fe200078e00ff */
[----:B------:R-:W-:Y:S01]  /*23a0*/  MOV R16, RZ ;  /* 0x000000ff00107202 */ /* 0x000fe20000000f00 */
[----:B------:R-:W-:Y:S01]  /*23b0*/  IMAD.MOV.U32 R23, RZ, RZ, RZ ;  /* 0x000000ffff177224 */ /* 0x000fe200078e00ff */
[----:B------:R-:W-:-:S02]  /*23c0*/  @P2 IADD3.X R25, PT, PT, R10, UR8, RZ, P1, !PT ;  /* 0x000000080a192c10 */ /* 0x000fc40008ffe4ff */
[----:B------:R-:W-:Y:S01]  /*23d0*/  @P2 IADD3.X R29, PT, PT, R10, UR12, RZ, P5, !PT ;  /* 0x0000000c0a1d2c10 */ /* 0x000fe2000affe4ff */
[----:B------:R0:W4:Y:S01]  /*23e0*/  @P4 LDG.E R7, desc[UR22][R34.64] ;  /* 0x0000001622074981 */ /* 0x000122000c1e1900 */
[----:B------:R-:W-:Y:S01]  /*23f0*/  MOV R10, RZ ;  /* 0x000000ff000a7202 */ /* 0x000fe20000000f00 */
[----:B------:R-:W-:Y:S02]  /*2400*/  IMAD.WIDE R32, R17, 0x4, R32 ;  /* 0x0000000411207825 */ /* 0x000fe400078e0220 */
[----:B------:R-:W5:Y:S04]  /*2410*/  @P4 LDG.E R16, desc[UR22][R36.64] ;  /* 0x0000001624104981 */ /* 0x000f68000c1e1900 */
[----:B------:R-:W5:Y:S01]  /*2420*/  @P4 LDG.E R23, desc[UR22][R30.64] ;  /* 0x000000161e174981 */ /* 0x000f62000c1e1900 */
[----:B0-----:R-:W-:-:S03]  /*2430*/  CS2R R34, SRZ ;  /* 0x0000000000227805 */ /* 0x001fc6000001ff00 */
[----:B------:R0:W2:Y:S01]  /*2440*/  @P2 LDG.E R15, desc[UR22][R24.64] ;  /* 0x00000016180f2981 */ /* 0x0000a2000c1e1900 */
[----:B------:R-:W-:-:S03]  /*2450*/  IMAD.MOV.U32 R0, RZ, RZ, RZ ;  /* 0x000000ffff007224 */ /* 0x000fc600078e00ff */
[----:B------:R1:W2:Y:S04]  /*2460*/  @P2 LDG.E R10, desc[UR22][R8.64] ;  /* 0x00000016080a2981 */ /* 0x0002a8000c1e1900 */
[----:B------:R1:W3:Y:S01]  /*2470*/  @P3 LDG.E R35, desc[UR22][R4.64] ;  /* 0x0000001604233981 */ /* 0x0002e2000c1e1900 */
[----:B0-----:R-:W-:-:S03]  /*2480*/  MOV R25, UR7 ;  /* 0x0000000700197c02 */ /* 0x001fc60008000f00 */
[----:B------:R-:W4:Y:S01]  /*2490*/  @P0 LDG.E R34, desc[UR22][R26.64] ;  /* 0x000000161a220981 */ /* 0x000f22000c1e1900 */
[----:B------:R-:W-:-:S03]  /*24a0*/  IMAD.U32 R24, RZ, RZ, UR27 ;  /* 0x0000001bff187e24 */ /* 0x000fc6000f8e00ff */
[----:B------:R-:W4:Y:S01]  /*24b0*/  @P0 LDG.E R19, desc[UR22][R32.64] ;  /* 0x0000001620130981 */ /* 0x000f22000c1e1900 */
[----:B------:R-:W-:Y:S01]  /*24c0*/  CS2R R36, SRZ ;  /* 0x0000000000247805 */ /* 0x000fe2000001ff00 */
[--C-:B------:R-:W-:Y:S02]  /*24d0*/  IMAD.WIDE R30, R17, 0x4, R2.reuse ;  /* 0x00000004111e7825 */ /* 0x100fe400078e0202 */
[----:B------:R0:W4:Y:S02]  /*24e0*/  @P2 LDG.E R0, desc[UR22][R28.64] ;  /* 0x000000161c002981 */ /* 0x000124000c1e1900 */
[----:B------:R-:W-:Y:S02]  /*24f0*/  IMAD.WIDE R2, R20, 0x4, R2 ;  /* 0x0000000414027825 */ /* 0x000fe400078e0202 */
[----:B------:R-:W4:Y:S02]  /*2500*/  @P0 LDG.E R37, desc[UR22][R30.64] ;  /* 0x000000161e250981 */ /* 0x000f24000c1e1900 */
[----:B-1----:R-:W-:-:S02]  /*2510*/  IMAD.MOV.U32 R9, RZ, RZ, RZ ;  /* 0x000000ffff097224 */ /* 0x002fc400078e00ff */
[--C-:B------:R-:W-:Y:S01]  /*2520*/  IMAD.WIDE R4, R20, 0x4, R24.reuse ;  /* 0x0000000414047825 */ /* 0x100fe200078e0218 */
[----:B------:R1:W4:Y:S01]  /*2530*/  @P3 LDG.E R36, desc[UR22][R2.64] ;  /* 0x0000001602243981 */ /* 0x000322000c1e1900 */
[----:B0-----:R-:W-:Y:S02]  /*2540*/  CS2R R28, SRZ ;  /* 0x00000000001c7805 */ /* 0x001fe4000001ff00 */
[----:B------:R-:W-:-:S04]  /*2550*/  IMAD.WIDE R26, R17, 0x4, R24 ;  /* 0x00000004111a7825 */ /* 0x000fc800078e0218 */
[----:B------:R-:W-:Y:S01]  /*2560*/  IMAD.WIDE R24, R22, 0x4, R24 ;  /* 0x0000000416187825 */ /* 0x000fe200078e0218 */
[----:B------:R4:W4:Y:S04]  /*2570*/  @P3 LDG.E R29, desc[UR22][R4.64] ;  /* 0x00000016041d3981 */ /* 0x000928000c1e1900 */
[----:B------:R-:W4:Y:S04]  /*2580*/  @P0 LDG.E R9, desc[UR22][R26.64] ;  /* 0x000000161a090981 */ /* 0x000f28000c1e1900 */
[----:B------:R-:W4:Y:S01]  /*2590*/  @P2 LDG.E R28, desc[UR22][R24.64] ;  /* 0x00000016181c2981 */ /* 0x000f22000c1e1900 */
[----:B------:R-:W-:-:S02]  /*25a0*/  ISETP.LT.U32.AND P0, PT, R17, UR10, PT ;  /* 0x0000000a11007c0c */ /* 0x000fc4000bf01070 */
[----:B------:R-:W-:-:S04]  /*25b0*/  MOV R41, UR11 ;  /* 0x0000000b00297c02 */ /* 0x000fc80008000f00 */
[----:B------:R-:W-:Y:S01]  /*25c0*/  ISETP.GT.AND.EX P0, PT, R41, R14, PT, P0 ;  /* 0x0000000e2900720c */ /* 0x000fe20003f04300 */
[----:B------:R-:W-:Y:S01]  /*25d0*/  BSSY.RECONVERGENT B2, `(.L_x_4290) ;  /* 0x0000060000027945 */ /* 0x000fe20003800200 */
[----:B-----5:R-:W-:-:S04]  /*25e0*/  FFMA R23, R16, UR9, R23 ;  /* 0x0000000910177c23 */ /* 0x020fc80008000017 */
[----:B------:R-:W-:Y:S01]  /*25f0*/  FMUL R8, R23, UR24 ;  /* 0x0000001817087c20 */ /* 0x000fe20008400000 */
[----:B--2---:R-:W-:-:S03]  /*2600*/  FFMA R10, R15, UR9, R10 ;  /* 0x000000090f0a7c23 */ /* 0x004fc6000800000a */
[----:B------:R-:W-:Y:S01]  /*2610*/  FMUL R8, R23, R8 ;  /* 0x0000000817087220 */ /* 0x000fe20000400000 */
[C---:B------:R-:W-:Y:S01]  /*2620*/  FMUL R39, R10.reuse, UR15 ;  /* 0x0000000f0a277c20 */ /* 0x040fe20008400000 */
[----:B-1----:R-:W-:Y:S01]  /*2630*/  FMUL R3, R10, UR24 ;  /* 0x000000180a037c20 */ /* 0x002fe20008400000 */
[----:B---3--:R-:W-:Y:S01]  /*2640*/  FFMA R35, R18, UR9, R35 ;  /* 0x0000000912237c23 */ /* 0x008fe20008000023 */
[----:B----4-:R-:W-:Y:S01]  /*2650*/  FFMA R5, R7, UR29, R8 ;  /* 0x0000001d07057c23 */ /* 0x010fe20008000008 */
[----:B------:R-:W-:Y:S01]  /*2660*/  FFMA R34, R19, UR9, R34 ;  /* 0x0000000913227c23 */ /* 0x000fe20008000022 */
[----:B------:R-:W-:Y:S01]  /*2670*/  FFMA R2, R0, UR13, R39 ;  /* 0x0000000d00027c23 */ /* 0x000fe20008000027 */
[----:B------:R-:W-:Y:S01]  /*2680*/  FMUL R39, R10, R3 ;  /* 0x000000030a277220 */ /* 0x000fe20000400000 */
[C---:B------:R-:W-:Y:S01]  /*2690*/  FMUL R0, R35.reuse, UR24 ;  /* 0x0000001823007c20 */ /* 0x040fe20008400000 */
[C---:B------:R-:W-:Y:S01]  /*26a0*/  FMUL R3, R34.reuse, UR24 ;  /* 0x0000001822037c20 */ /* 0x040fe20008400000 */
[C---:B------:R-:W-:Y:S01]  /*26b0*/  FMUL R7, R35.reuse, UR15 ;  /* 0x0000000f23077c20 */ /* 0x040fe20008400000 */
[C---:B------:R-:W-:Y:S01]  /*26c0*/  FMUL R10, R34.reuse, UR15 ;  /* 0x0000000f220a7c20 */ /* 0x040fe20008400000 */
[----:B------:R-:W-:Y:S01]  /*26d0*/  FMUL R0, R35, R0 ;  /* 0x0000000023007220 */ /* 0x000fe20000400000 */
        /* <DEDUP_REMOVED lines=24> */
.L_x_4293:
[----:B------:R-:W-:Y:S05]  /*2860*/  BSYNC.RECONVERGENT B3 ;  /* 0x0000000000037941 */ /* 0x000fea0003800200 */
.L_x_4292:
        /* <DEDUP_REMOVED lines=8> */
.L_x_4295:
[C---:B------:R-:W-:Y:S01]  /*28f0*/  FMUL.FTZ R38, R4.reuse, R3 ;  /* 0x0000000304267220 */ /* 0x040fe20000410000 */
[----:B------:R-:W-:-:S03]  /*2900*/  FMUL.FTZ R4, R4, 0.5 ;  /* 0x3f00000004047820 */ /* 0x000fc60000410000 */
[----:B------:R-:W-:-:S04]  /*2910*/  FFMA R3, -R38, R38, R3 ;  /* 0x0000002626037223 */ /* 0x000fc80000000103 */
[----:B------:R-:W-:-:S07]  /*2920*/  FFMA R38, R3, R4, R38 ;  /* 0x0000000403267223 */ /* 0x000fce0000000026 */
.L_x_4296:
[----:B------:R-:W-:Y:S05]  /*2930*/  BSYNC.RECONVERGENT B0 ;  /* 0x0000000000007941 */ /* 0x000fea0003800200 */
.L_x_4294:
        /* <DEDUP_REMOVED lines=17> */
.L_x_4298:
[----:B------:R-:W-:Y:S05]  /*2a50*/  BSYNC.RECONVERGENT B3 ;  /* 0x0000000000037941 */ /* 0x000fea0003800200 */
.L_x_4297:
        /* <DEDUP_REMOVED lines=11> */
[----:B------:R-:W-:Y:S05]  /*2b10*/  CALL.REL.NOINC `($__internal_95_$__cuda_sm3x_div_rn_noftz_f32_slowpath) ;  /* 0x00000010006c7944 */ /* 0x000fea0003c00000 */
.L_x_4300:
[----:B------:R-:W-:Y:S05]  /*2b20*/  BSYNC.RECONVERGENT B3 ;  /* 0x0000000000037941 */ /* 0x000fea0003800200 */
.L_x_4299:
        /* <DEDUP_REMOVED lines=10> */
.L_x_4291:
[----:B------:R-:W-:Y:S05]  /*2bd0*/  BSYNC.RECONVERGENT B2 ;  /* 0x0000000000027941 */ /* 0x000fea0003800200 */
.L_x_4290:
        /* <DEDUP_REMOVED lines=17> */
.L_x_4304:
[----:B------:R-:W-:Y:S05]  /*2cf0*/  BSYNC.RECONVERGENT B3 ;  /* 0x0000000000037941 */ /* 0x000fea0003800200 */
.L_x_4303:
        /* <DEDUP_REMOVED lines=8> */
.L_x_4306:
[C---:B-1----:R-:W-:Y:S01]  /*2d80*/  FMUL.FTZ R38, R4.reuse, R3 ;  /* 0x0000000304267220 */ /* 0x042fe20000410000 */
[----:B------:R-:W-:-:S03]  /*2d90*/  FMUL.FTZ R4, R4, 0.5 ;  /* 0x3f00000004047820 */ /* 0x000fc60000410000 */
[----:B------:R-:W-:-:S04]  /*2da0*/  FFMA R3, -R38, R38, R3 ;  /* 0x0000002626037223 */ /* 0x000fc80000000103 */
[----:B------:R-:W-:-:S07]  /*2db0*/  FFMA R38, R3, R4, R38 ;  /* 0x0000000403267223 */ /* 0x000fce0000000026 */
.L_x_4307:
[----:B------:R-:W-:Y:S05]  /*2dc0*/  BSYNC.RECONVERGENT B0 ;  /* 0x0000000000007941 */ /* 0x000fea0003800200 */
.L_x_4305:
        /* <DEDUP_REMOVED lines=17> */
.L_x_4309:
[----:B------:R-:W-:Y:S05]  /*2ee0*/  BSYNC.RECONVERGENT B3 ;  /* 0x0000000000037941 */ /* 0x000fea0003800200 */
.L_x_4308:
        /* <DEDUP_REMOVED lines=11> */
[----:B------:R-:W-:Y:S05]  /*2fa0*/  CALL.REL.NOINC `($__internal_95_$__cuda_sm3x_div_rn_noftz_f32_slowpath) ;  /* 0x0000000c00487944 */ /* 0x000fea0003c00000 */
.L_x_4311:
[----:B------:R-:W-:Y:S05]  /*2fb0*/  BSYNC.RECONVERGENT B3 ;  /* 0x0000000000037941 */ /* 0x000fea0003800200 */
.L_x_4310:
[C---:B------:R-:W-:Y:S01]  /*2fc0*/  IADD3 R4, P0, PT, R20.reuse, UR16, RZ ;  /* 0x0000001014047c10 */ /* 0x040fe2000ff1e0ff */
[C---:B------:R-:W-:Y:S01]  /*2fd0*/  IMAD.SHL.U32 R30, R20.reuse, 0x4, RZ ;  /* 0x00000004141e7824 */ /* 0x040fe200078e00ff */
[----:B------:R-:W-:Y:S01]  /*2fe0*/  SHF.L.U64.HI R9, R20, 0x2, R13 ;  /* 0x0000000214097819 */ /* 0x000fe2000001020d */
[----:B------:R-:W-:Y:S01]  /*2ff0*/  FFMA R3, -R3, UR31, R18 ;  /* 0x0000001f03037c23 */ /* 0x000fe20008000112 */
[----:B------:R-:W-:Y:S02]  /*3000*/  IADD3.X R13, PT, PT, R13, UR14, RZ, P0, !PT ;  /* 0x0000000e0d0d7c10 */ /* 0x000fe400087fe4ff */
[C---:B------:R-:W-:Y:S02]  /*3010*/  IADD3 R18, P0, PT, R30.reuse, UR6, RZ ;  /* 0x000000061e127c10 */ /* 0x040fe4000ff1e0ff */
[----:B------:R-:W-:Y:S02]  /*3020*/  IADD3 R28, P1, PT, R30, UR28, RZ ;  /* 0x0000001c1e1c7c10 */ /* 0x000fe4000ff3e0ff */
[----:B------:R-:W-:-:S02]  /*3030*/  LEA R26, P5, R4, UR20, 0x1 ;  /* 0x00000014041a7c11 */ /* 0x000fc4000f8a08ff */
[----:B------:R-:W-:Y:S02]  /*3040*/  IADD3 R30, P3, PT, R30, UR27, RZ ;  /* 0x0000001b1e1e7c10 */ /* 0x000fe4000ff7e0ff */
[C---:B------:R-:W-:Y:S02]  /*3050*/  IADD3.X R19, PT, PT, R9.reuse, UR8, RZ, P0, !PT ;  /* 0x0000000809137c10 */ /* 0x040fe400087fe4ff */
[C---:B------:R-:W-:Y:S02]  /*3060*/  IADD3.X R29, PT, PT, R9.reuse, UR12, RZ, P1, !PT ;  /* 0x0000000c091d7c10 */ /* 0x040fe40008ffe4ff */
[----:B------:R-:W-:Y:S01]  /*3070*/  LEA.HI.X R27, R4, UR21, R13, 0x1, P5 ;  /* 0x00000015041b7c11 */ /* 0x000fe2000a8f0c0d */
[----:B------:R1:W-:Y:S01]  /*3080*/  STG.E desc[UR22][R18.64], R3 ;  /* 0x0000000312007986 */ /* 0x0003e2000c101916 */
[----:B------:R-:W-:Y:S02]  /*3090*/  IADD3.X R31, PT, PT, R9, UR7, RZ, P3, !PT ;  /* 0x00000007091f7c10 */ /* 0x000fe40009ffe4ff */
[----:B------:R-:W-:Y:S01]  /*30a0*/  F2FP.BF16.F32.PACK_AB R4, RZ, R3 ;  /* 0x00000003ff04723e */ /* 0x000fe200000010ff */
[----:B------:R1:W-:Y:S04]  /*30b0*/  STG.E desc[UR22][R28.64], R8 ;  /* 0x000000081c007986 */ /* 0x0003e8000c101916 */
[----:B------:R1:W-:Y:S04]  /*30c0*/  STG.E desc[UR22][R30.64], R7 ;  /* 0x000000071e007986 */ /* 0x0003e8000c101916 */
[----:B------:R1:W-:Y:S02]  /*30d0*/  STG.E.U16 desc[UR22][R26.64], R4 ;  /* 0x000000041a007986 */ /* 0x0003e4000c101516 */
.L_x_4302:
[----:B------:R-:W-:Y:S05]  /*30e0*/  BSYNC.RECONVERGENT B2 ;  /* 0x0000000000027941 */ /* 0x000fea0003800200 */
.L_x_4301:
        /* <DEDUP_REMOVED lines=17> */
[----:B--2---:R-:W-:Y:S05]  /*3200*/  CALL.REL.NOINC `($__internal_95_$__cuda_sm3x_div_rn_noftz_f32_slowpath) ;  /* 0x0000000800b07944 */ /* 0x004fea0003c00000 */
.L_x_4315:
[----:B------:R-:W-:Y:S05]  /*3210*/  BSYNC.RECONVERGENT B3 ;  /* 0x0000000000037941 */ /* 0x000fea0003800200 */
.L_x_4314:
[----:B------:R-:W-:Y:S01]  /*3220*/  IADD3 R9, PT, PT, R3, -0xd000000, RZ ;  /* 0xf300000003097810 */ /* 0x000fe20007ffe0ff */
[----:B------:R0:W1:Y:S01]  /*3230*/  MUFU.RSQ R4, R3 ;  /* 0x0000000300047308 */ /* 0x0000620000001400 */
[----:B------:R-:W-:Y:S02]  /*3240*/  BSSY.RECONVERGENT B0, `(.L_x_4316) ;  /* 0x000000a000007945 */ /* 0x000fe40003800200 */
[----:B------:R-:W-:-:S13]  /*3250*/  ISETP.GT.U32.AND P0, PT, R9, 0x727fffff, PT ;  /* 0x727fffff0900780c */ /* 0x000fda0003f04070 */
[----:B0-----:R-:W-:Y:S05]  /*3260*/  @!P0 BRA `(.L_x_4317) ;  /* 0x00000000000c8947 */ /* 0x001fea0003800000 */
[----:B-1----:R-:W-:-:S07]  /*3270*/  MOV R4, 0x3290 ;  /* 0x0000329000047802 */ /* 0x002fce0000000f00 */
[----:B--2---:R-:W-:Y:S05]  /*3280*/  CALL.REL.NOINC `($__internal_94_$__cuda_sm20_sqrt_rn_f32_slowpath) ;  /* 0x0000000800387944 */ /* 0x004fea0003c00000 */
[----:B------:R-:W-:Y:S05]  /*3290*/  BRA `(.L_x_4318) ;  /* 0x0000000000107947 */ /* 0x000fea0003800000 */
.L_x_4317:
[C---:B-1----:R-:W-:Y:S01]  /*32a0*/  FMUL.FTZ R38, R4.reuse, R3 ;  /* 0x0000000304267220 */ /* 0x042fe20000410000 */
[----:B------:R-:W-:-:S03]  /*32b0*/  FMUL.FTZ R4, R4, 0.5 ;  /* 0x3f00000004047820 */ /* 0x000fc60000410000 */
[----:B------:R-:W-:-:S04]  /*32c0*/  FFMA R3, -R38, R38, R3 ;  /* 0x0000002626037223 */ /* 0x000fc80000000103 */
[----:B------:R-:W-:-:S07]  /*32d0*/  FFMA R38, R3, R4, R38 ;  /* 0x0000000403267223 */ /* 0x000fce0000000026 */
.L_x_4318:
[----:B------:R-:W-:Y:S05]  /*32e0*/  BSYNC.RECONVERGENT B0 ;  /* 0x0000000000007941 */ /* 0x000fea0003800200 */
.L_x_4316:
        /* <DEDUP_REMOVED lines=16> */
.L_x_4320:
[----:B------:R-:W-:Y:S05]  /*33f0*/  BSYNC.RECONVERGENT B3 ;  /* 0x0000000000037941 */ /* 0x000fea0003800200 */
.L_x_4319:
        /* <DEDUP_REMOVED lines=12> */
.L_x_4322:
[----:B------:R-:W-:Y:S05]  /*34c0*/  BSYNC.RECONVERGENT B3 ;  /* 0x0000000000037941 */ /* 0x000fea0003800200 */
.L_x_4321:
[C---:B------:R-:W-:Y:S01]  /*34d0*/  IMAD.SHL.U32 R28, R21.reuse, 0x4, RZ ;  /* 0x00000004151c7824 */ /* 0x040fe200078e00ff */
[----:B------:R-:W-:Y:S01]  /*34e0*/  IADD3 R4, P0, PT, R21, UR16, RZ ;  /* 0x0000001015047c10 */ /* 0x000fe2000ff1e0ff */
[----:B------:R-:W-:Y:S01]  /*34f0*/  FFMA R3, -R3, UR31, R16 ;  /* 0x0000001f03037c23 */ /* 0x000fe20008000110 */
        /* <DEDUP_REMOVED lines=15> */
.L_x_4313:
[----:B------:R-:W-:Y:S05]  /*35f0*/  BSYNC.RECONVERGENT B2 ;  /* 0x0000000000027941 */ /* 0x000fea0003800200 */
.L_x_4312:
[----:B------:R-:W-:Y:S04]  /*3600*/  BSSY.RECONVERGENT B2, `(.L_x_4323) ;  /* 0x000004c000027945 */ /* 0x000fe80003800200 */
[----:B------:R-:W-:Y:S05]  /*3610*/  @!P2 BRA `(.L_x_4324) ;  /* 0x000000040028a947 */ /* 0x000fea0003800000 */
[----:B01-3--:R-:W0:Y:S01]  /*3620*/  MUFU.RCP R3, R8 ;  /* 0x0000000800037308 */ /* 0x00be220000001000 */
        /* <DEDUP_REMOVED lines=13> */
.L_x_4326:
[----:B------:R-:W-:Y:S05]  /*3700*/  BSYNC.RECONVERGENT B3 ;  /* 0x0000000000037941 */ /* 0x000fea0003800200 */
.L_x_4325:
        /* <DEDUP_REMOVED lines=8> */
.L_x_4328:
[C---:B-1----:R-:W-:Y:S01]  /*3790*/  FMUL.FTZ R38, R4.reuse, R3 ;  /* 0x0000000304267220 */ /* 0x042fe20000410000 */
[----:B------:R-:W-:-:S03]  /*37a0*/  FMUL.FTZ R4, R4, 0.5 ;  /* 0x3f00000004047820 */ /* 0x000fc60000410000 */
[----:B------:R-:W-:-:S04]  /*37b0*/  FFMA R3, -R38, R38, R3 ;  /* 0x0000002626037223 */ /* 0x000fc80000000103 */
[----:B------:R-:W-:-:S07]  /*37c0*/  FFMA R38, R3, R4, R38 ;  /* 0x0000000403267223 */ /* 0x000fce0000000026 */
.L_x_4329:
[----:B------:R-:W-:Y:S05]  /*37d0*/  BSYNC.RECONVERGENT B0 ;  /* 0x0000000000007941 */ /* 0x000fea0003800200 */
.L_x_4327:
        /* <DEDUP_REMOVED lines=16> */
.L_x_4331:
[----:B------:R-:W-:Y:S05]  /*38e0*/  BSYNC.RECONVERGENT B3 ;  /* 0x0000000000037941 */ /* 0x000fea0003800200 */
.L_x_4330:
        /* <DEDUP_REMOVED lines=12> */
.L_x_4333:
[----:B------:R-:W-:Y:S05]  /*39b0*/  BSYNC.RECONVERGENT B3 ;  /* 0x0000000000037941 */ /* 0x000fea0003800200 */
.L_x_4332:
[C---:B------:R-:W-:Y:S01]  /*39c0*/  IMAD.SHL.U32 R8, R22.reuse, 0x4, RZ ;  /* 0x0000000416087824 */ /* 0x040fe200078e00ff */
[C---:B------:R-:W-:Y:S01]  /*39d0*/  IADD3 R5, P0, PT, R22.reuse, UR16, RZ ;  /* 0x0000001016057c10 */ /* 0x040fe2000ff1e0ff */
        /* <DEDUP_REMOVED lines=14> */
.L_x_4324:
[----:B------:R-:W-:Y:S05]  /*3ac0*/  BSYNC.RECONVERGENT B2 ;  /* 0x0000000000027941 */ /* 0x000fea0003800200 */
.L_x_4323:
        /* <DEDUP_REMOVED lines=10> */
        .weak           $__internal_94_$__cuda_sm20_sqrt_rn_f32_slowpath
        .type           $__internal_94_$__cuda_sm20_sqrt_rn_f32_slowpath,@function
        .size           $__internal_94_$__cuda_sm20_sqrt_rn_f32_slowpath,($__internal_95_$__cuda_sm3x_div_rn_noftz_f32_slowpath - $__internal_94_$__cuda_sm20_sqrt_rn_f32_slowpath)
$__internal_94_$__cuda_sm20_sqrt_rn_f32_slowpath:
        /* <DEDUP_REMOVED lines=19> */
.L_x_4335:
[----:B------:R-:W-:Y:S02]  /*3ca0*/  HFMA2 R29, -RZ, RZ, 0, 0 ;  /* 0x00000000ff1d7431 */ /* 0x000fe400000001ff */
[----:B------:R-:W-:-:S04]  /*3cb0*/  IMAD.MOV.U32 R28, RZ, RZ, R4 ;  /* 0x000000ffff1c7224 */ /* 0x000fc800078e0004 */
[----:B------:R-:W-:Y:S05]  /*3cc0*/  RET.REL.NODEC R28 `(_Z25multi_tensor_apply_kernelI18TensorListMetadataILi5ELb0EEN18transformer_engine17multi_tensor_adam17AdamFunctorMasterI13__nv_bfloat16fflEEJffffffNS3_10adamMode_tEfEEvlPViT_T0_DpT1_) ;  /* 0xffffffc01ccc7950 */ /* 0x000fea0003c3ffff */
        .weak           $__internal_95_$__cuda_sm3x_div_rn_noftz_f32_slowpath
        .type           $__internal_95_$__cuda_sm3x_div_rn_noftz_f32_slowpath,@function
        .size           $__internal_95_$__cuda_sm3x_div_rn_noftz_f32_slowpath,(.L_x_5963 - $__internal_95_$__cuda_sm3x_div_rn_noftz_f32_slowpath)
$__internal_95_$__cuda_sm3x_div_rn_noftz_f32_slowpath:
        /* <DEDUP_REMOVED lines=19> */
[----:B------:R-:W-:-:S04]  /*3e00*/  FSETP.NEU.FTZ.AND P1, PT, |R4|, +INF , PT ;  /* 0x7f8000000400780b */ /* 0x000fc80003f3d200 */
[----:B------:R-:W-:-:S07]  /*3e10*/  P2R R39, PR, RZ, 0x2 ;  /* 0x00000002ff277803 */ /* 0x000fce0000000000 */
        /* <DEDUP_REMOVED lines=14> */
.L_x_4337:
[----:B------:R-:W-:Y:S01]  /*3f00*/  LEA R38, R29, 0xc0800000, 0x17 ;  /* 0xc08000001d267811 */ /* 0x000fe200078eb8ff */
[----:B------:R-:W-:Y:S01]  /*3f10*/  BSSY.RECONVERGENT B1, `(.L_x_4342) ;  /* 0x0000036000017945 */ /* 0x000fe20003800200 */
[----:B------:R-:W-:-:S03]  /*3f20*/  IADD3 R36, PT, PT, R36, -0x7f, RZ ;  /* 0xffffff8124247810 */ /* 0x000fc60007ffe0ff */
[----:B------:R-:W-:Y:S02]  /*3f30*/  IMAD.IADD R43, R3, 0x1, -R38 ;  /* 0x00000001032b7824 */ /* 0x000fe400078e0a26 */
[C---:B------:R-:W-:Y:S01]  /*3f40*/  IMAD R38, R36.reuse, -0x800000, R4 ;  /* 0xff80000024267824 */ /* 0x040fe200078e0204 */
[----:B------:R-:W-:Y:S01]  /*3f50*/  IADD3 R36, PT, PT, R36, 0x7f, -R29 ;  /* 0x0000007f24247810 */ /* 0x000fe20007ffe81d */
[----:B------:R-:W0:Y:S01]  /*3f60*/  MUFU.RCP R42, R43 ;  /* 0x0000002b002a7308 */ /* 0x000e220000001000 */
[----:B------:R-:W-:-:S03]  /*3f70*/  FADD.FTZ R3, -R43, -RZ ;  /* 0x800000ff2b037221 */ /* 0x000fc60000010100 */
        /* <DEDUP_REMOVED lines=43> */
.L_x_4344:
[----:B------:R-:W-:-:S04]  /*4230*/  LOP3.LUT R3, R3, 0x80000000, RZ, 0xc0, !PT ;  /* 0x8000000003037812 */ /* 0x000fc800078ec0ff */
[----:B------:R-:W-:Y:S01]  /*4240*/  LOP3.LUT R3, R3, 0x7f800000, RZ, 0xfc, !PT ;  /* 0x7f80000003037812 */ /* 0x000fe200078efcff */
[----:B------:R-:W-:Y:S06]  /*4250*/  BRA `(.L_x_4345) ;  /* 0x0000000000047947 */ /* 0x000fec0003800000 */
.L_x_4343:
[----:B------:R-:W-:-:S07]  /*4260*/  IMAD R3, R36, 0x800000, R3 ;  /* 0x0080000024037824 */ /* 0x000fce00078e0203 */
.L_x_4345:
[----:B------:R-:W-:Y:S05]  /*4270*/  BSYNC.RECONVERGENT B1 ;  /* 0x0000000000017941 */ /* 0x000fea0003800200 */
.L_x_4342:
[----:B------:R-:W-:Y:S05]  /*4280*/  BRA `(.L_x_4346) ;  /* 0x0000000000207947 */ /* 0x000fea0003800000 */
.L_x_4341:
[----:B------:R-:W-:-:S04]  /*4290*/  LOP3.LUT R3, R3, 0x80000000, R4, 0x48, !PT ;  /* 0x8000000003037812 */ /* 0x000fc800078e4804 */
[----:B------:R-:W-:Y:S01]  /*42a0*/  LOP3.LUT R3, R3, 0x7f800000, RZ, 0xfc, !PT ;  /* 0x7f80000003037812 */ /* 0x000fe200078efcff */
[----:B------:R-:W-:Y:S06]  /*42b0*/  BRA `(.L_x_4346) ;  /* 0x0000000000147947 */ /* 0x000fec0003800000 */
.L_x_4340:
[----:B------:R-:W-:Y:S01]  /*42c0*/  LOP3.LUT R3, R3, 0x80000000, R4, 0x48, !PT ;  /* 0x8000000003037812 */ /* 0x000fe200078e4804 */
[----:B------:R-:W-:Y:S06]  /*42d0*/  BRA `(.L_x_4346) ;  /* 0x00000000000c7947 */ /* 0x000fec0003800000 */
.L_x_4339:
[----:B------:R-:W0:Y:S01]  /*42e0*/  MUFU.RSQ R3, -QNAN ;  /* 0xffc0000000037908 */ /* 0x000e220000001400 */
[----:B------:R-:W-:Y:S05]  /*42f0*/  BRA `(.L_x_4346) ;  /* 0x0000000000047947 */ /* 0x000fea0003800000 */
.L_x_4338:
[----:B------:R-:W-:-:S07]  /*4300*/  FADD.FTZ R3, R4, R3 ;  /* 0x0000000304037221 */ /* 0x000fce0000010000 */
.L_x_4346:
[----:B------:R-:W-:Y:S05]  /*4310*/  BSYNC.RECONVERGENT B0 ;  /* 0x0000000000007941 */ /* 0x000fea0003800200 */
.L_x_4336:
[----:B------:R-:W-:-:S04]  /*4320*/  HFMA2 R29, -RZ, RZ, 0, 0 ;  /* 0x00000000ff1d7431 */ /* 0x000fc800000001ff */
[----:B0-----:R-:W-:Y:S05]  /*4330*/  RET.REL.NODEC R28 `(_Z25multi_tensor_apply_kernelI18TensorListMetadataILi5ELb0EEN18transformer_engine17multi_tensor_adam17AdamFunctorMasterI13__nv_bfloat16fflEEJffffffNS3_10adamMode_tEfEEvlPViT_T0_DpT1_) ;  /* 0xffffffbc1c307950 */ /* 0x001fea0003c3ffff */
.L_x_4347:
        /* <DEDUP_REMOVED lines=12> */
.L_x_5963:


//--------------------- .text._Z25multi_tensor_apply_kernelI18TensorListMetadataILi5ELb0EEN18transformer_engine17multi_tensor_adam17AdamFunctorMasterI6__half13__nv_bfloat16flEEJffffffNS3_10adamMode_tEfEEvlPViT_T0_DpT1_ --------------------------
	.section	.text._Z25multi_tensor_apply_kernelI18TensorListMetadataILi5ELb0EEN18transformer_engine17multi_tensor_adam17AdamFunctorMasterI6__half13__nv_bfloat16flEEJffffffNS3_10adamMode_tEfEEvlPViT_T0_DpT1_,"ax",@progbits
	.align	128
        .global         _Z25multi_tensor_apply_kernelI18TensorListMetadataILi5ELb0EEN18transformer_engine17multi_tensor_adam17AdamFunctorMasterI6__half13__nv_bfloat16flEEJffffffNS3_10adamMode_tEfEEvlPViT_T0_DpT1_
        .type           _Z25multi_tensor_apply_kernelI18TensorListMetadataILi5ELb0EEN18transformer_engine17multi_tensor_adam17AdamFunctorMasterI6__half13__nv_bfloat16flEEJffffffNS3_10adamMode_tEfEEvlPViT_T0_DpT1_,@function
        .size           _Z25multi_tensor_apply_kernelI18TensorListMetadataILi5ELb0EEN18transformer_engine17multi_tensor_adam17AdamFunctorMasterI6__half13__nv_bfloat16flEEJffffffNS3_10adamMode_tEfEEvlPViT_T0_DpT1_,(.L_x_5965 - _Z25multi_tensor_apply_kernelI18TensorListMetadataILi5ELb0EEN18transformer_engine17multi_tensor_adam17AdamFunctorMasterI6__half13__nv_bfloat16flEEJffffffNS3_10adamMode_tEfEEvlPViT_T0_DpT1_)
        .other          _Z25multi_tensor_apply_kernelI18TensorListMetadataILi5ELb0EEN18transformer_engine17multi_tensor_adam17AdamFunctorMasterI6__half13__nv_bfloat16flEEJffffffNS3_10adamMode_tEfEEvlPViT_T0_DpT1_,@"STO_CUDA_ENTRY STV_DEFAULT"
_Z25multi_tensor_apply_kernelI18TensorListMetadataILi5ELb0EEN18transformer_engine17multi_tensor_adam17AdamFunctorMasterI6__half13__nv_bfloat16flEEJffffffNS3_10adamMode_tEfEEvlPViT_T0_DpT1_:
.text._Z25multi_tensor_apply_kernelI18TensorListMetadataILi5ELb0EEN18transformer_engine17multi_tensor_adam17AdamFunctorMasterI6__half13__nv_bfloat16flEEJffffffNS3_10adamMode_tEfEEvlPViT_T0_DpT1_:
        /* <DEDUP_REMOVED lines=67> */
.L_x_4395:
        /* <DEDUP_REMOVED lines=89> */
.L_x_4350:
[----:B------:R-:W-:Y:S05]  /*09c0*/  BSYNC.RECONVERGENT B0 ;  /* 0x0000000000007941 */ /* 0x000fea0003800200 */
.L_x_4349:
        /* <DEDUP_REMOVED lines=25> */
[----:B------:R-:W-:Y:S05]  /*0b60*/  CALL.REL.NOINC `($__internal_97_$__cuda_sm3x_div_rn_noftz_f32_slowpath) ;  /* 0x0000003000a07944 */ /* 0x000fea0003c00000 */
[----:B------:R-:W-:-:S07]  /*0b70*/  IMAD.MOV.U32 R41, RZ, RZ, R3 ;  /* 0x000000ffff297224 */ /* 0x000fce00078e0003 */
.L_x_4352:
[----:B------:R-:W-:Y:S05]  /*0b80*/  BSYNC.RECONVERGENT B2 ;  /* 0x0000000000027941 */ /* 0x000fea0003800200 */
.L_x_4351:
        /* <DEDUP_REMOVED lines=14> */
[----:B------:R-:W-:Y:S05]  /*0c70*/  CALL.REL.NOINC `($__internal_97_$__cuda_sm3x_div_rn_noftz_f32_slowpath) ;  /* 0x00000030005c7944 */ /* 0x000fea0003c00000 */
.L_x_4354:
[----:B------:R-:W-:Y:S05]  /*0c80*/  BSYNC.RECONVERGENT B2 ;  /* 0x0000000000027941 */ /* 0x000fea0003800200 */
.L_x_4353:
[----:B------:R-:W-:Y:S01]  /*0c90*/  IADD3 R28, PT, PT, R3, -0xd000000, RZ ;  /* 0xf3000000031c7810 */ /* 0x000fe20007ffe0ff */
[----:B------:R0:W1:Y:S01]  /*0ca0*/  MUFU.RSQ R36, R3 ;  /* 0x0000000300247308 */ /* 0x0000620000001400 */
[----:B------:R-:W-:Y:S02]  /*0cb0*/  BSSY.RECONVERGENT B0, `(.L_x_4355) ;  /* 0x000000a000007945 */ /* 0x000fe40003800200 */
[----:B------:R-:W-:-:S13]  /*0cc0*/  ISETP.GT.U32.AND P0, PT, R28, 0x727fffff, PT ;  /* 0x727fffff1c00780c */ /* 0x000fda0003f04070 */
[----:B0-----:R-:W-:Y:S05]  /*0cd0*/  @!P0 BRA `(.L_x_4356) ;  /* 0x00000000000c8947 */ /* 0x001fea0003800000 */
[----:B------:R-:W-:-:S07]  /*0ce0*/  MOV R28, 0xd00 ;  /* 0x00000d00001c7802 */ /* 0x000fce0000000f00 */
[----:B-1----:R-:W-:Y:S05]  /*0cf0*/  CALL.REL.NOINC `($__internal_96_$__cuda_sm20_sqrt_rn_f32_slowpath) ;  /* 0x0000002c00e87944 */ /* 0x002fea0003c00000 */
[----:B------:R-:W-:Y:S05]  /*0d00*/  BRA `(.L_x_4357) ;  /* 0x0000000000107947 */ /* 0x000fea0003800000 */
.L_x_4356:
[C---:B-1----:R-:W-:Y:S01]  /*0d10*/  FMUL.FTZ R28, R36.reuse, R3 ;  /* 0x00000003241c7220 */ /* 0x042fe20000410000 */
[----:B------:R-:W-:-:S03]  /*0d20*/  FMUL.FTZ R39, R36, 0.5 ;  /* 0x3f00000024277820 */ /* 0x000fc60000410000 */
[----:B------:R-:W-:-:S04]  /*0d30*/  FFMA R3, -R28, R28, R3 ;  /* 0x0000001c1c037223 */ /* 0x000fc80000000103 */
[----:B------:R-:W-:-:S07]  /*0d40*/  FFMA R39, R3, R39, R28 ;  /* 0x0000002703277223 */ /* 0x000fce000000001c */
.L_x_4357:
[----:B------:R-:W-:Y:S05]  /*0d50*/  BSYNC.RECONVERGENT B0 ;  /* 0x0000000000007941 */ /* 0x000fea0003800200 */
.L_x_4355:
        /* <DEDUP_REMOVED lines=12> */
[----:B------:R-:W-:Y:S05]  /*0e20*/  CALL.REL.NOINC `($__internal_97_$__cuda_sm3x_div_rn_noftz_f32_slowpath) ;  /* 0x0000002c00f07944 */ /* 0x000fea0003c00000 */
[----:B------:R-:W-:-:S07]  /*0e30*/  MOV R37, R3 ;  /* 0x0000000300257202 */ /* 0x000fce0000000f00 */
.L_x_4359:
[----:B------:R-:W-:Y:S05]  /*0e40*/  BSYNC.RECONVERGENT B2 ;  /* 0x0000000000027941 */ /* 0x000fea0003800200 */
.L_x_4358:
        /* <DEDUP_REMOVED lines=23> */
.L_x_4361:
[----:B------:R-:W-:Y:S05]  /*0fc0*/  BSYNC.RECONVERGENT B2 ;  /* 0x0000000000027941 */ /* 0x000fea0003800200 */
.L_x_4360:
        /* <DEDUP_REMOVED lines=15> */
.L_x_4363:
[----:B------:R-:W-:Y:S05]  /*10c0*/  BSYNC.RECONVERGENT B2 ;  /* 0x0000000000027941 */ /* 0x000fea0003800200 */
.L_x_4362:
        /* <DEDUP_REMOVED lines=8> */
.L_x_4365:
[C---:B-1----:R-:W-:Y:S01]  /*1150*/  FMUL.FTZ R28, R36.reuse, R3 ;  /* 0x00000003241c7220 */ /* 0x042fe20000410000 */
[----:B------:R-:W-:-:S03]  /*1160*/  FMUL.FTZ R39, R36, 0.5 ;  /* 0x3f00000024277820 */ /* 0x000fc60000410000 */
[----:B------:R-:W-:-:S04]  /*1170*/  FFMA R3, -R28, R28, R3 ;  /* 0x0000001c1c037223 */ /* 0x000fc80000000103 */
[----:B------:R-:W-:-:S07]  /*1180*/  FFMA R39, R3, R39, R28 ;  /* 0x0000002703277223 */ /* 0x000fce000000001c */
.L_x_4366:
[----:B------:R-:W-:Y:S05]  /*1190*/  BSYNC.RECONVERGENT B0 ;  /* 0x0000000000007941 */ /* 0x000fea0003800200 */
.L_x_4364:
        /* <DEDUP_REMOVED lines=14> */
.L_x_4368:
[----:B------:R-:W-:Y:S05]  /*1280*/  BSYNC.RECONVERGENT B2 ;  /* 0x0000000000027941 */ /* 0x000fea0003800200 */
.L_x_4367:
        /* <DEDUP_REMOVED lines=23> */
.L_x_4370:
[----:B------:R-:W-:Y:S05]  /*1400*/  BSYNC.RECONVERGENT B2 ;  /* 0x0000000000027941 */ /* 0x000fea0003800200 */
.L_x_4369:
        /* <DEDUP_REMOVED lines=15> */
.L_x_4372:
[----:B------:R-:W-:Y:S05]  /*1500*/  BSYNC.RECONVERGENT B2 ;  /* 0x0000000000027941 */ /* 0x000fea0003800200 */
.L_x_4371:
        /* <DEDUP_REMOVED lines=8> */
.L_x_4374:
[C---:B-1----:R-:W-:Y:S01]  /*1590*/  FMUL.FTZ R28, R36.reuse, R3 ;  /* 0x00000003241c7220 */ /* 0x042fe20000410000 */
[----:B------:R-:W-:-:S03]  /*15a0*/  FMUL.FTZ R39, R36, 0.5 ;  /* 0x3f00000024277820 */ /* 0x000fc60000410000 */
[----:B------:R-:W-:-:S04]  /*15b0*/  FFMA R3, -R28, R28, R3 ;  /* 0x0000001c1c037223 */ /* 0x000fc80000000103 */
[----:B------:R-:W-:-:S07]  /*15c0*/  FFMA R39, R3, R39, R28 ;  /* 0x0000002703277223 */ /* 0x000fce000000001c */
.L_x_4375:
[----:B------:R-:W-:Y:S05]  /*15d0*/  BSYNC.RECONVERGENT B0 ;  /* 0x0000000000007941 */ /* 0x000fea0003800200 */
.L_x_4373:
        /* <DEDUP_REMOVED lines=13> */
.L_x_4377:
[----:B------:R-:W-:Y:S05]  /*16b0*/  BSYNC.RECONVERGENT B2 ;  /* 0x0000000000027941 */ /* 0x000fea0003800200 */
.L_x_4376:
        /* <DEDUP_REMOVED lines=21> */
[----:B------:R-:W-:Y:S05]  /*1810*/  CALL.REL.NOINC `($__internal_97_$__cuda_sm3x_div_rn_noftz_f32_slowpath) ;  /* 0x0000002400747944 */ /* 0x000fea0003c00000 */
[----:B------:R-:W-:-:S07]  /*1820*/  MOV R7, R3 ;  /* 0x0000000300077202 */ /* 0x000fce0000000f00 */
.L_x_4379:
[----:B------:R-:W-:Y:S05]  /*1830*/  BSYNC.RECONVERGENT B2 ;  /* 0x0000000000027941 */ /* 0x000fea0003800200 */
.L_x_4378:
        /* <DEDUP_REMOVED lines=15> */
.L_x_4381:
[----:B------:R-:W-:Y:S05]  /*1930*/  BSYNC.RECONVERGENT B2 ;  /* 0x0000000000027941 */ /* 0x000fea0003800200 */
.L_x_4380:
[----:B------:R-:W-:Y:S01]  /*1940*/  VIADD R18, R3, 0xf3000000 ;  /* 0xf300000003127836 */ /* 0x000fe20000000000 */
[----:B------:R0:W1:Y:S01]  /*1950*/  MUFU.RSQ R28, R3 ;  /* 0x00000003001c7308 */ /* 0x0000620000001400 */
[----:B------:R-:W-:Y:S03]  /*1960*/  BSSY.RECONVERGENT B0, `(.L_x_4382) ;  /* 0x000000a000007945 */ /* 0x000fe60003800200 */
[----:B------:R-:W-:-:S13]  /*1970*/  ISETP.GT.U32.AND P0, PT, R18, 0x727fffff, PT ;  /* 0x727fffff1200780c */ /* 0x000fda0003f04070 */
[----:B01----:R-:W-:Y:S05]  /*1980*/  @!P0 BRA `(.L_x_4383) ;  /* 0x00000000000c8947 */ /* 0x003fea0003800000 */
[----:B------:R-:W-:-:S07]  /*1990*/  MOV R28, 0x19b0 ;  /* 0x000019b0001c7802 */ /* 0x000fce0000000f00 */
[----:B------:R-:W-:Y:S05]  /*19a0*/  CALL.REL.NOINC `($__internal_96_$__cuda_sm20_sqrt_rn_f32_slowpath) ;  /* 0x0000002000bc7944 */ /* 0x000fea0003c00000 */
[----:B------:R-:W-:Y:S05]  /*19b0*/  BRA `(.L_x_4384) ;  /* 0x0000000000107947 */ /* 0x000fea0003800000 */
.L_x_4383:
[C---:B------:R-:W-:Y:S01]  /*19c0*/  FMUL.FTZ R18, R28.reuse, R3 ;  /* 0x000000031c127220 */ /* 0x040fe20000410000 */
[----:B------:R-:W-:-:S03]  /*19d0*/  FMUL.FTZ R39, R28, 0.5 ;  /* 0x3f0000001c277820 */ /* 0x000fc60000410000 */
[----:B------:R-:W-:-:S04]  /*19e0*/  FFMA R3, -R18, R18, R3 ;  /* 0x0000001212037223 */ /* 0x000fc80000000103 */
[----:B------:R-:W-:-:S07]  /*19f0*/  FFMA R39, R3, R39, R18 ;  /* 0x0000002703277223 */ /* 0x000fce0000000012 */
.L_x_4384:
[----:B------:R-:W-:Y:S05]  /*1a00*/  BSYNC.RECONVERGENT B0 ;  /* 0x0000000000007941 */ /* 0x000fea0003800200 */
.L_x_4382:
        /* <DEDUP_REMOVED lines=12> */
[----:B------:R-:W-:Y:S05]  /*1ad0*/  CALL.REL.NOINC `($__internal_97_$__cuda_sm3x_div_rn_noftz_f32_slowpath) ;  /* 0x0000002000c47944 */ /* 0x000fea0003c00000 */
.L_x_4386:
[----:B------:R-:W-:Y:S05]  /*1ae0*/  BSYNC.RECONVERGENT B2 ;  /* 0x0000000000027941 */ /* 0x000fea0003800200 */
.L_x_4385:
[----:B------:R-:W-:Y:S01]  /*1af0*/  BSSY.RECONVERGENT B0, `(.L_x_4387) ;  /* 0x000000c000007945 */ /* 0x000fe20003800200 */
[----:B------:R-:W-:-:S03]  /*1b00*/  FFMA R3, R8, UR13, R3 ;  /* 0x0000000d08037c23 */ /* 0x000fc60008000003 */
[----:B------:R-:W-:Y:S05]  /*1b10*/  @!P4 BRA `(.L_x_4388) ;  /* 0x000000000024c947 */ /* 0x000fea0003800000 */
[----:B------:R-:W-:Y:S01]  /*1b20*/  IADD3 R19, P0, PT, R16, UR16, RZ ;  /* 0x0000001010137c10 */ /* 0x000fe2000ff1e0ff */
[----:B------:R0:W-:Y:S01]  /*1b30*/  STG.E desc[UR22][R20.64], R35 ;  /* 0x0000002314007986 */ /* 0x0001e2000c101916 */
[----:B------:R-:W-:Y:S02]  /*1b40*/  F2FP.F16.F32.PACK_AB R7, RZ, R35 ;  /* 0x00000023ff07723e */ /* 0x000fe400000000ff */
[----:B------:R-:W-:Y:S01]  /*1b50*/  IADD3.X R12, PT, PT, R12, UR14, RZ, P0, !PT ;  /* 0x0000000e0c0c7c10 */ /* 0x000fe200087fe4ff */
[----:B------:R0:W-:Y:S01]  /*1b60*/  STG.E desc[UR22][R24.64], R0 ;  /* 0x0000000018007986 */ /* 0x0001e2000c101916 */
[----:B------:R-:W-:-:S03]  /*1b70*/  LEA R18, P0, R19, UR20, 0x1 ;  /* 0x0000001413127c11 */ /* 0x000fc6000f8008ff */
[----:B------:R0:W-:Y:S01]  /*1b80*/  STG.E desc[UR22][R22.64], R2 ;  /* 0x0000000216007986 */ /* 0x0001e2000c101916 */
[----:B------:R-:W-:-:S05]  /*1b90*/  LEA.HI.X R19, R19, UR21, R12, 0x1, P0 ;  /* 0x0000001513137c11 */ /* 0x000fca00080f0c0c */
[----:B------:R0:W-:Y:S04]  /*1ba0*/  STG.E.U16 desc[UR22][R18.64], R7 ;  /* 0x0000000712007986 */ /* 0x0001e8000c101516 */
.L_x_4388:
[----:B------:R-:W-:Y:S05]  /*1bb0*/  BSYNC.RECONVERGENT B0 ;  /* 0x0000000000007941 */ /* 0x000fea0003800200 */
.L_x_4387:
        /* <DEDUP_REMOVED lines=15> */
[----:B------:R-:W-:Y:S01]  /*1cb0*/  F2FP.F16.F32.PACK_AB R0, RZ, R17 ;  /* 0x00000011ff00723e */ /* 0x000fe200000000ff */
[----:B------:R1:W-:Y:S04]  /*1cc0*/  STG.E desc[UR22][R20.64], R32 ;  /* 0x0000002014007986 */ /* 0x0003e8000c101916 */
[----:B------:R1:W-:Y:S04]  /*1cd0*/  STG.E desc[UR22][R18.64], R33 ;  /* 0x0000002112007986 */ /* 0x0003e8000c101916 */
[----:B------:R1:W-:Y:S02]  /*1ce0*/  STG.E.U16 desc[UR22][R22.64], R0 ;  /* 0x0000000016007986 */ /* 0x0003e4000c101516 */
.L_x_4390:
[----:B------:R-:W-:Y:S05]  /*1cf0*/  BSYNC.RECONVERGENT B0 ;  /* 0x0000000000007941 */ /* 0x000fea0003800200 */
.L_x_4389:
        /* <DEDUP_REMOVED lines=16> */
[----:B------:R-:W-:Y:S01]  /*1e00*/  F2FP.F16.F32.PACK_AB R0, RZ, R5 ;  /* 0x00000005ff00723e */ /* 0x000fe200000000ff */
[----:B------:R2:W-:Y:S04]  /*1e10*/  STG.E desc[UR22][R18.64], R34 ;  /* 0x0000002212007986 */ /* 0x0005e8000c101916 */
[----:B------:R2:W-:Y:S04]  /*1e20*/  STG.E desc[UR22][R22.64], R31 ;  /* 0x0000001f16007986 */ /* 0x0005e8000c101916 */
[----:B------:R2:W-:Y:S02]  /*1e30*/  STG.E.U16 desc[UR22][R6.64], R0 ;  /* 0x0000000006007986 */ /* 0x0005e4000c101516 */
.L_x_4392:
[----:B------:R-:W-:Y:S05]  /*1e40*/  BSYNC.RECONVERGENT B0 ;  /* 0x0000000000007941 */ /* 0x000fea0003800200 */
.L_x_4391:
        /* <DEDUP_REMOVED lines=14> */
[----:B------:R-:W-:-:S03]  /*1f30*/  F2FP.F16.F32.PACK_AB R0, RZ, R11 ;  /* 0x0000000bff00723e */ /* 0x000fc600000000ff */
[----:B------:R3:W-:Y:S04]  /*1f40*/  STG.E desc[UR22][R26.64], R44 ;  /* 0x0000002c1a007986 */ /* 0x0007e8000c101916 */
[----:B------:R3:W-:Y:S04]  /*1f50*/  STG.E desc[UR22][R6.64], R9 ;  /* 0x0000000906007986 */ /* 0x0007e8000c101916 */
[----:B------:R3:W-:Y:S02]  /*1f60*/  STG.E.U16 desc[UR22][R2.64], R0 ;  /* 0x0000000002007986 */ /* 0x0007e4000c101516 */
.L_x_4394:
[----:B------:R-:W-:Y:S05]  /*1f70*/  BSYNC.RECONVERGENT B0 ;  /* 0x0000000000007941 */ /* 0x000fea0003800200 */
.L_x_4393:
        /* <DEDUP_REMOVED lines=10> */
.L_x_4348:
        /* <DEDUP_REMOVED lines=11> */
.L_x_4440:
        /* <DEDUP_REMOVED lines=136> */
.L_x_4399:
[----:B------:R-:W-:Y:S05]  /*2950*/  BSYNC.RECONVERGENT B3 ;  /* 0x0000000000037941 */ /* 0x000fea0003800200 */
.L_x_4398:
        /* <DEDUP_REMOVED lines=8> */
.L_x_4401:
[C---:B------:R-:W-:Y:S01]  /*29e0*/  FMUL.FTZ R28, R32.reuse, R3 ;  /* 0x00000003201c7220 */ /* 0x040fe20000410000 */
[----:B------:R-:W-:-:S03]  /*29f0*/  FMUL.FTZ R39, R32, 0.5 ;  /* 0x3f00000020277820 */ /* 0x000fc60000410000 */
[----:B------:R-:W-:-:S04]  /*2a00*/  FFMA R3, -R28, R28, R3 ;  /* 0x0000001c1c037223 */ /* 0x000fc80000000103 */
[----:B------:R-:W-:-:S07]  /*2a10*/  FFMA R39, R3, R39, R28 ;  /* 0x0000002703277223 */ /* 0x000fce000000001c */
.L_x_4402:
[----:B------:R-:W-:Y:S05]  /*2a20*/  BSYNC.RECONVERGENT B0 ;  /* 0x0000000000007941 */ /* 0x000fea0003800200 */
.L_x_4400:
        /* <DEDUP_REMOVED lines=17> */
.L_x_4404:
[----:B------:R-:W-:Y:S05]  /*2b40*/  BSYNC.RECONVERGENT B3 ;  /* 0x0000000000037941 */ /* 0x000fea0003800200 */
.L_x_4403:
        /* <DEDUP_REMOVED lines=12> */
[----:B------:R-:W-:Y:S05]  /*2c10*/  CALL.REL.NOINC `($__internal_97_$__cuda_sm3x_div_rn_noftz_f32_slowpath) ;  /* 0x0000001000747944 */ /* 0x000fea0003c00000 */
.L_x_4406:
[----:B------:R-:W-:Y:S05]  /*2c20*/  BSYNC.RECONVERGENT B3 ;  /* 0x0000000000037941 */ /* 0x000fea0003800200 */
.L_x_4405:
[----:B------:R-:W-:Y:S01]  /*2c30*/  IADD3 R29, P0, PT, R16, UR16, RZ ;  /* 0x00000010101d7c10 */ /* 0x000fe2000ff1e0ff */
[----:B------:R-:W-:-:S03]  /*2c40*/  FFMA R3, -R3, UR31, R18 ;  /* 0x0000001f03037c23 */ /* 0x000fc60008000112 */
[----:B------:R-:W-:Y:S02]  /*2c50*/  IADD3.X R18, PT, PT, R13, UR14, RZ, P0, !PT ;  /* 0x0000000e0d127c10 */ /* 0x000fe400087fe4ff */
[C---:B------:R-:W-:Y:S01]  /*2c60*/  LEA R28, P0, R29.reuse, UR20, 0x1 ;  /* 0x000000141d1c7c11 */ /* 0x040fe2000f8008ff */
[----:B------:R0:W-:Y:S01]  /*2c70*/  STG.E desc[UR22][R30.64], R3 ;  /* 0x000000031e007986 */ /* 0x0001e2000c101916 */
[----:B------:R-:W-:Y:S02]  /*2c80*/  F2FP.F16.F32.PACK_AB R13, RZ, R3 ;  /* 0x00000003ff0d723e */ /* 0x000fe400000000ff */
[----:B------:R-:W-:Y:S01]  /*2c90*/  LEA.HI.X R29, R29, UR21, R18, 0x1, P0 ;  /* 0x000000151d1d7c11 */ /* 0x000fe200080f0c12 */
[----:B------:R0:W-:Y:S04]  /*2ca0*/  STG.E desc[UR22][R26.64], R9 ;  /* 0x000000091a007986 */ /* 0x0001e8000c101916 */
[----:B------:R0:W-:Y:S04]  /*2cb0*/  STG.E desc[UR22][R24.64], R8 ;  /* 0x0000000818007986 */ /* 0x0001e8000c101916 */
[----:B------:R0:W-:Y:S02]  /*2cc0*/  STG.E.U16 desc[UR22][R28.64], R13 ;  /* 0x0000000d1c007986 */ /* 0x0001e4000c101516 */
.L_x_4397:
[----:B------:R-:W-:Y:S05]  /*2cd0*/  BSYNC.RECONVERGENT B2 ;  /* 0x0000000000027941 */ /* 0x000fea0003800200 */
.L_x_4396:
        /* <DEDUP_REMOVED lines=17> */
.L_x_4410:
[----:B------:R-:W-:Y:S05]  /*2df0*/  BSYNC.RECONVERGENT B3 ;  /* 0x0000000000037941 */ /* 0x000fea0003800200 */
.L_x_4409:
        /* <DEDUP_REMOVED lines=8> */
.L_x_4412:
[C---:B------:R-:W-:Y:S01]  /*2e80*/  FMUL.FTZ R8, R18.reuse, R3 ;  /* 0x0000000312087220 */ /* 0x040fe20000410000 */
[----:B------:R-:W-:-:S03]  /*2e90*/  FMUL.FTZ R39, R18, 0.5 ;  /* 0x3f00000012277820 */ /* 0x000fc60000410000 */
[----:B------:R-:W-:-:S04]  /*2ea0*/  FFMA R3, -R8, R8, R3 ;  /* 0x0000000808037223 */ /* 0x000fc80000000103 */
[----:B------:R-:W-:-:S07]  /*2eb0*/  FFMA R39, R3, R39, R8 ;  /* 0x0000002703277223 */ /* 0x000fce0000000008 */
.L_x_4413:
[----:B------:R-:W-:Y:S05]  /*2ec0*/  BSYNC.RECONVERGENT B0 ;  /* 0x0000000000007941 */ /* 0x000fea0003800200 */
.L_x_4411:
        /* <DEDUP_REMOVED lines=17> */
.L_x_4415:
[----:B------:R-:W-:Y:S05]  /*2fe0*/  BSYNC.RECONVERGENT B3 ;  /* 0x0000000000037941 */ /* 0x000fea0003800200 */
.L_x_4414:
        /* <DEDUP_REMOVED lines=13> */
.L_x_4417:
[----:B------:R-:W-:Y:S05]  /*30c0*/  BSYNC.RECONVERGENT B3 ;  /* 0x0000000000037941 */ /* 0x000fea0003800200 */
.L_x_4416:
        /* <DEDUP_REMOVED lines=14> */
[----:B------:R-:W-:Y:S01]  /*31b0*/  F2FP.F16.F32.PACK_AB R17, RZ, R3 ;  /* 0x00000003ff11723e */ /* 0x000fe200000000ff */
[----:B------:R1:W-:Y:S04]  /*31c0*/  STG.E desc[UR22][R24.64], R7 ;  /* 0x0000000718007986 */ /* 0x0003e8000c101916 */
[----:B------:R1:W-:Y:S04]  /*31d0*/  STG.E desc[UR22][R26.64], R6 ;  /* 0x000000061a007986 */ /* 0x0003e8000c101916 */
[----:B------:R1:W-:Y:S02]  /*31e0*/  STG.E.U16 desc[UR22][R12.64], R17 ;  /* 0x000000110c007986 */ /* 0x0003e4000c101516 */
.L_x_4408:
[----:B------:R-:W-:Y:S05]  /*31f0*/  BSYNC.RECONVERGENT B2 ;  /* 0x0000000000027941 */ /* 0x000fea0003800200 */
.L_x_4407:
        /* <DEDUP_REMOVED lines=17> */
[----:B--2---:R-:W-:Y:S05]  /*3310*/  CALL.REL.NOINC `($__internal_97_$__cuda_sm3x_div_rn_noftz_f32_slowpath) ;  /* 0x0000000800b47944 */ /* 0x004fea0003c00000 */
.L_x_4421:
[----:B------:R-:W-:Y:S05]  /*3320*/  BSYNC.RECONVERGENT B3 ;  /* 0x0000000000037941 */ /* 0x000fea0003800200 */
.L_x_4420:
[----:B------:R-:W-:Y:S01]  /*3330*/  IADD3 R8, PT, PT, R3, -0xd000000, RZ ;  /* 0xf300000003087810 */ /* 0x000fe20007ffe0ff */
[----:B------:R0:W1:Y:S01]  /*3340*/  MUFU.RSQ R12, R3 ;  /* 0x00000003000c7308 */ /* 0x0000620000001400 */
[----:B------:R-:W-:Y:S02]  /*3350*/  BSSY.RECONVERGENT B0, `(.L_x_4422) ;  /* 0x000000a000007945 */ /* 0x000fe40003800200 */
[----:B------:R-:W-:-:S13]  /*3360*/  ISETP.GT.U32.AND P0, PT, R8, 0x727fffff, PT ;  /* 0x727fffff0800780c */ /* 0x000fda0003f04070 */
[----:B0-----:R-:W-:Y:S05]  /*3370*/  @!P0 BRA `(.L_x_4423) ;  /* 0x00000000000c8947 */ /* 0x001fea0003800000 */
[----:B------:R-:W-:-:S07]  /*3380*/  MOV R28, 0x33a0 ;  /* 0x000033a0001c7802 */ /* 0x000fce0000000f00 */
[----:B-12---:R-:W-:Y:S05]  /*3390*/  CALL.REL.NOINC `($__internal_96_$__cuda_sm20_sqrt_rn_f32_slowpath) ;  /* 0x0000000800407944 */ /* 0x006fea0003c00000 */
[----:B------:R-:W-:Y:S05]  /*33a0*/  BRA `(.L_x_4424) ;  /* 0x0000000000107947 */ /* 0x000fea0003800000 */
.L_x_4423:
[C---:B-1----:R-:W-:Y:S01]  /*33b0*/  FMUL.FTZ R8, R12.reuse, R3 ;  /* 0x000000030c087220 */ /* 0x042fe20000410000 */
[----:B------:R-:W-:-:S03]  /*33c0*/  FMUL.FTZ R39, R12, 0.5 ;  /* 0x3f0000000c277820 */ /* 0x000fc60000410000 */
[----:B------:R-:W-:-:S04]  /*33d0*/  FFMA R3, -R8, R8, R3 ;  /* 0x0000000808037223 */ /* 0x000fc80000000103 */
[----:B------:R-:W-:-:S07]  /*33e0*/  FFMA R39, R3, R39, R8 ;  /* 0x0000002703277223 */ /* 0x000fce0000000008 */
.L_x_4424:
[----:B------:R-:W-:Y:S05]  /*33f0*/  BSYNC.RECONVERGENT B0 ;  /* 0x0000000000007941 */ /* 0x000fea0003800200 */
.L_x_4422:
        /* <DEDUP_REMOVED lines=16> */
.L_x_4426:
[----:B------:R-:W-:Y:S05]  /*3500*/  BSYNC.RECONVERGENT B3 ;  /* 0x0000000000037941 */ /* 0x000fea0003800200 */
.L_x_4425:
        /* <DEDUP_REMOVED lines=12> */
[----:B------:R-:W-:Y:S05]  /*35d0*/  CALL.REL.NOINC `($__internal_97_$__cuda_sm3x_div_rn_noftz_f32_slowpath) ;  /* 0x0000000800047944 */ /* 0x000fea0003c00000 */
.L_x_4428:
[----:B------:R-:W-:Y:S05]  /*35e0*/  BSYNC.RECONVERGENT B3 ;  /* 0x0000000000037941 */ /* 0x000fea0003800200 */
.L_x_4427:
        /* <DEDUP_REMOVED lines=14> */
[----:B------:R-:W-:Y:S01]  /*36d0*/  F2FP.F16.F32.PACK_AB R11, RZ, R3 ;  /* 0x00000003ff0b723e */ /* 0x000fe200000000ff */
[----:B------:R3:W-:Y:S04]  /*36e0*/  STG.E desc[UR22][R12.64], R5 ;  /* 0x000000050c007986 */ /* 0x0007e8000c101916 */
[----:B------:R3:W-:Y:S04]  /*36f0*/  STG.E desc[UR22][R26.64], R4 ;  /* 0x000000041a007986 */ /* 0x0007e8000c101916 */
[----:B------:R3:W-:Y:S02]  /*3700*/  STG.E.U16 desc[UR22][R8.64], R11 ;  /* 0x0000000b08007986 */ /* 0x0007e4000c101516 */
.L_x_4419:
[----:B------:R-:W-:Y:S05]  /*3710*/  BSYNC.RECONVERGENT B2 ;  /* 0x0000000000027941 */ /* 0x000fea0003800200 */
.L_x_4418:
        /* <DEDUP_REMOVED lines=15> */
[----:B--2---:R-:W-:Y:S05]  /*3810*/  CALL.REL.NOINC `($__internal_97_$__cuda_sm3x_div_rn_noftz_f32_slowpath) ;  /* 0x0000000400747944 */ /* 0x004fea0003c00000 */
.L_x_4432:
[----:B------:R-:W-:Y:S05]  /*3820*/  BSYNC.RECONVERGENT B3 ;  /* 0x0000000000037941 */ /* 0x000fea0003800200 */
.L_x_4431:
[----:B------:R-:W-:Y:S01]  /*3830*/  VIADD R4, R3, 0xf3000000 ;  /* 0xf300000003047836 */ /* 0x000fe20000000000 */
[----:B------:R0:W1:Y:S01]  /*3840*/  MUFU.RSQ R8, R3 ;  /* 0x0000000300087308 */ /* 0x0000620000001400 */
[----:B------:R-:W-:Y:S03]  /*3850*/  BSSY.RECONVERGENT B0, `(.L_x_4433) ;  /* 0x000000a000007945 */ /* 0x000fe60003800200 */
[----:B------:R-:W-:-:S13]  /*3860*/  ISETP.GT.U32.AND P0, PT, R4, 0x727fffff, PT ;  /* 0x727fffff0400780c */ /* 0x000fda0003f04070 */
[----:B01----:R-:W-:Y:S05]  /*3870*/  @!P0 BRA `(.L_x_4434) ;  /* 0x00000000000c8947 */ /* 0x003fea0003800000 */
[----:B------:R-:W-:-:S07]  /*3880*/  MOV R28, 0x38a0 ;  /* 0x000038a0001c7802 */ /* 0x000fce0000000f00 */
[----:B--2---:R-:W-:Y:S05]  /*3890*/  CALL.REL.NOINC `($__internal_96_$__cuda_sm20_sqrt_rn_f32_slowpath) ;  /* 0x0000000400007944 */ /* 0x004fea0003c00000 */
[----:B------:R-:W-:Y:S05]  /*38a0*/  BRA `(.L_x_4435) ;  /* 0x0000000000107947 */ /* 0x000fea0003800000 */
.L_x_4434:
[C---:B------:R-:W-:Y:S01]  /*38b0*/  FMUL.FTZ R4, R8.reuse, R3 ;  /* 0x0000000308047220 */ /* 0x040fe20000410000 */
[----:B------:R-:W-:-:S03]  /*38c0*/  FMUL.FTZ R39, R8, 0.5 ;  /* 0x3f00000008277820 */ /* 0x000fc60000410000 */
[----:B------:R-:W-:-:S04]  /*38d0*/  FFMA R3, -R4, R4, R3 ;  /* 0x0000000404037223 */ /* 0x000fc80000000103 */
[----:B------:R-:W-:-:S07]  /*38e0*/  FFMA R39, R3, R39, R4 ;  /* 0x0000002703277223 */ /* 0x000fce0000000004 */
.L_x_4435:
[----:B------:R-:W-:Y:S05]  /*38f0*/  BSYNC.RECONVERGENT B0 ;  /* 0x0000000000007941 */ /* 0x000fea0003800200 */
.L_x_4433:
        /* <DEDUP_REMOVED lines=16> */
.L_x_4437:
[----:B------:R-:W-:Y:S05]  /*3a00*/  BSYNC.RECONVERGENT B3 ;  /* 0x0000000000037941 */ /* 0x000fea0003800200 */
.L_x_4436:
        /* <DEDUP_REMOVED lines=13> */
.L_x_4439:
[----:B------:R-:W-:Y:S05]  /*3ae0*/  BSYNC.RECONVERGENT B3 ;  /* 0x0000000000037941 */ /* 0x000fea0003800200 */
.L_x_4438:
        /* <DEDUP_REMOVED lines=10> */
[----:B------:R-:W-:Y:S01]  /*3b90*/  F2FP.F16.F32.PACK_AB R10, RZ, R3 ;  /* 0x00000003ff0a723e */ /* 0x000fe200000000ff */
[----:B------:R4:W-:Y:S01]  /*3ba0*/  STG.E desc[UR22][R6.64], R3 ;  /* 0x0000000306007986 */ /* 0x0009e2000c101916 */
[----:B------:R-:W-:-:S03]  /*3bb0*/  LEA.HI.X R5, R5, UR21, R12, 0x1, P0 ;  /* 0x0000001505057c11 */ /* 0x000fc600080f0c0c */
[----:B------:R4:W-:Y:S04]  /*3bc0*/  STG.E desc[UR22][R8.64], R2 ;  /* 0x0000000208007986 */ /* 0x0009e8000c101916 */
[----:B------:R4:W-:Y:S04]  /*3bd0*/  STG.E desc[UR22][R22.64], R0 ;  /* 0x0000000016007986 */ /* 0x0009e8000c101916 */
[----:B------:R4:W-:Y:S02]  /*3be0*/  STG.E.U16 desc[UR22][R4.64], R10 ;  /* 0x0000000a04007986 */ /* 0x0009e4000c101516 */
.L_x_4430:
[----:B------:R-:W-:Y:S05]  /*3bf0*/  BSYNC.RECONVERGENT B2 ;  /* 0x0000000000027941 */ /* 0x000fea0003800200 */
.L_x_4429:
        /* <DEDUP_REMOVED lines=10> */
        .weak           $__internal_96_$__cuda_sm20_sqrt_rn_f32_slowpath
        .type           $__internal_96_$__cuda_sm20_sqrt_rn_f32_slowpath,@function
        .size           $__internal_96_$__cuda_sm20_sqrt_rn_f32_slowpath,($__internal_97_$__cuda_sm3x_div_rn_noftz_f32_slowpath - $__internal_96_$__cuda_sm20_sqrt_rn_f32_slowpath)
$__internal_96_$__cuda_sm20_sqrt_rn_f32_slowpath:
        /* <DEDUP_REMOVED lines=19> */
.L_x_4441:
[----:B------:R-:W-:-:S04]  /*3dd0*/  IMAD.MOV.U32 R29, RZ, RZ, 0x0 ;  /* 0x00000000ff1d7424 */ /* 0x000fc800078e00ff */
[----:B------:R-:W-:Y:S05]  /*3de0*/  RET.REL.NODEC R28 `(_Z25multi_tensor_apply_kernelI18TensorListMetadataILi5ELb0EEN18transformer_engine17multi_tensor_adam17AdamFunctorMasterI6__half13__nv_bfloat16flEEJffffffNS3_10adamMode_tEfEEvlPViT_T0_DpT1_) ;  /* 0xffffffc01c847950 */ /* 0x000fea0003c3ffff */
        .weak           $__internal_97_$__cuda_sm3x_div_rn_noftz_f32_slowpath
        .type           $__internal_97_$__cuda_sm3x_div_rn_noftz_f32_slowpath,@function
        .size           $__internal_97_$__cuda_sm3x_div_rn_noftz_f32_slowpath,(.L_x_5965 - $__internal_97_$__cuda_sm3x_div_rn_noftz_f32_slowpath)
$__internal_97_$__cuda_sm3x_div_rn_noftz_f32_slowpath:
        /* <DEDUP_REMOVED lines=34> */
.L_x_4443:
        /* <DEDUP_REMOVED lines=51> */
.L_x_4450:
[----:B------:R-:W-:-:S04]  /*4340*/  LOP3.LUT R3, R3, 0x80000000, RZ, 0xc0, !PT ;  /* 0x8000000003037812 */ /* 0x000fc800078ec0ff */
[----:B------:R-:W-:Y:S01]  /*4350*/  LOP3.LUT R3, R3, 0x7f800000, RZ, 0xfc, !PT ;  /* 0x7f80000003037812 */ /* 0x000fe200078efcff */
[----:B------:R-:W-:Y:S06]  /*4360*/  BRA `(.L_x_4451) ;  /* 0x0000000000047947 */ /* 0x000fec0003800000 */
.L_x_4449:
[----:B------:R-:W-:-:S07]  /*4370*/  LEA R3, R36, R3, 0x17 ;  /* 0x0000000324037211 */ /* 0x000fce00078eb8ff */
.L_x_4451:
[----:B------:R-:W-:Y:S05]  /*4380*/  BSYNC.RECONVERGENT B1 ;  /* 0x0000000000017941 */ /* 0x000fea0003800200 */
.L_x_4448:
[----:B------:R-:W-:Y:S05]  /*4390*/  BRA `(.L_x_4452) ;  /* 0x0000000000207947 */ /* 0x000fea0003800000 */
.L_x_4447:
[----:B------:R-:W-:-:S04]  /*43a0*/  LOP3.LUT R3, R39, 0x80000000, R3, 0x48, !PT ;  /* 0x8000000027037812 */ /* 0x000fc800078e4803 */
[----:B------:R-:W-:Y:S01]  /*43b0*/  LOP3.LUT R3, R3, 0x7f800000, RZ, 0xfc, !PT ;  /* 0x7f80000003037812 */ /* 0x000fe200078efcff */
[----:B------:R-:W-:Y:S06]  /*43c0*/  BRA `(.L_x_4452) ;  /* 0x0000000000147947 */ /* 0x000fec0003800000 */
.L_x_4446:
[----:B------:R-:W-:Y:S01]  /*43d0*/  LOP3.LUT R3, R39, 0x80000000, R3, 0x48, !PT ;  /* 0x8000000027037812 */ /* 0x000fe200078e4803 */
[----:B------:R-:W-:Y:S06]  /*43e0*/  BRA `(.L_x_4452) ;  /* 0x00000000000c7947 */ /* 0x000fec0003800000 */
.L_x_4445:
[----:B------:R-:W0:Y:S01]  /*43f0*/  MUFU.RSQ R3, -QNAN ;  /* 0xffc0000000037908 */ /* 0x000e220000001400 */
[----:B------:R-:W-:Y:S05]  /*4400*/  BRA `(.L_x_4452) ;  /* 0x0000000000047947 */ /* 0x000fea0003800000 */
.L_x_4444:
[----:B------:R-:W-:-:S07]  /*4410*/  FADD.FTZ R3, R3, R39 ;  /* 0x0000002703037221 */ /* 0x000fce0000010000 */
.L_x_4452:
[----:B------:R-:W-:Y:S05]  /*4420*/  BSYNC.RECONVERGENT B0 ;  /* 0x0000000000007941 */ /* 0x000fea0003800200 */
.L_x_4442:
[----:B------:R-:W-:-:S04]  /*4430*/  IMAD.MOV.U32 R29, RZ, RZ, 0x0 ;  /* 0x00000000ff1d7424 */ /* 0x000fc800078e00ff */
[----:B0-----:R-:W-:Y:S05]  /*4440*/  RET.REL.NODEC R28 `(_Z25multi_tensor_apply_kernelI18TensorListMetadataILi5ELb0EEN18transformer_engine17multi_tensor_adam17AdamFunctorMasterI6__half13__nv_bfloat16flEEJffffffNS3_10adamMode_tEfEEvlPViT_T0_DpT1_) ;  /* 0xffffffb81cec7950 */ /* 0x001fea0003c3ffff */
.L_x_4453:
        /* <DEDUP_REMOVED lines=11> */
.L_x_5965:


//--------------------- .text._Z25multi_tensor_apply_kernelI18TensorListMetadataILi5ELb0EEN18transformer_engine17multi_tensor_adam17AdamFunctorMasterI6__halfS5_flEEJffffffNS3_10adamMode_tEfEEvlPViT_T0_DpT1_ --------------------------
	.section	.text._Z25multi_tensor_apply_kernelI18TensorListMetadataILi5ELb0EEN18transformer_engine17multi_tensor_adam17AdamFunctorMasterI6__halfS5_flEEJffffffNS3_10adamMode_tEfEEvlPViT_T0_DpT1_,"ax",@progbits
	.align	128
        .global         _Z25multi_tensor_apply_kernelI18TensorListMetadataILi5ELb0EEN18transformer_engine17multi_tensor_adam17AdamFunctorMasterI6__halfS5_flEEJffffffNS3_10adamMode_tEfEEvlPViT_T0_DpT1_
        .type           _Z25multi_tensor_apply_kernelI18TensorListMetadataILi5ELb0EEN18transformer_engine17multi_tensor_adam17AdamFunctorMasterI6__halfS5_flEEJffffffNS3_10adamMode_tEfEEvlPViT_T0_DpT1_,@function
        .size           _Z25multi_tensor_apply_kernelI18TensorListMetadataILi5ELb0EEN18transformer_engine17multi_tensor_adam17AdamFunctorMasterI6__halfS5_flEEJffffffNS3_10adamMode_tEfEEvlPViT_T0_DpT1_,(.L_x_5967 - _Z25multi_tensor_apply_kernelI18TensorListMetadataILi5ELb0EEN18transformer_engine17multi_tensor_adam17AdamFunctorMasterI6__halfS5_flEEJffffffNS3_10adamMode_tEfEEvlPViT_T0_DpT1_)
        .other          _Z25multi_tensor_apply_kernelI18TensorListMetadataILi5ELb0EEN18transformer_engine17multi_tensor_adam17AdamFunctorMasterI6__halfS5_flEEJffffffNS3_10adamMode_tEfEEvlPViT_T0_DpT1_,@"STO_CUDA_ENTRY STV_DEFAULT"
_Z25multi_tensor_apply_kernelI18TensorListMetadataILi5ELb0EEN18transformer_engine17multi_tensor_adam17AdamFunctorMasterI6__halfS5_flEEJffffffNS3_10adamMode_tEfEEvlPViT_T0_DpT1_:
.text._Z25multi_tensor_apply_kernelI18TensorListMetadataILi5ELb0EEN18transformer_engine17multi_tensor_adam17AdamFunctorMasterI6__halfS5_flEEJffffffNS3_10adamMode_tEfEEvlPViT_T0_DpT1_:
        /* <DEDUP_REMOVED lines=67> */
.L_x_4501:
        /* <DEDUP_REMOVED lines=88> */
.L_x_4456:
[----:B------:R-:W-:Y:S05]  /*09b0*/  BSYNC.RECONVERGENT B0 ;  /* 0x0000000000007941 */ /* 0x000fea0003800200 */
.L_x_4455:
        /* <DEDUP_REMOVED lines=25> */
[----:B------:R-:W-:Y:S05]  /*0b50*/  CALL.REL.NOINC `($__internal_99_$__cuda_sm3x_div_rn_noftz_f32_slowpath) ;  /* 0x0000003000a47944 */ /* 0x000fea0003c00000 */
[----:B------:R-:W-:-:S07]  /*0b60*/  IMAD.MOV.U32 R41, RZ, RZ, R3 ;  /* 0x000000ffff297224 */ /* 0x000fce00078e0003 */
.L_x_4458:
[----:B------:R-:W-:Y:S05]  /*0b70*/  BSYNC.RECONVERGENT B2 ;  /* 0x0000000000027941 */ /* 0x000fea0003800200 */
.L_x_4457:
        /* <DEDUP_REMOVED lines=14> */
[----:B------:R-:W-:Y:S05]  /*0c60*/  CALL.REL.NOINC `($__internal_99_$__cuda_sm3x_div_rn_noftz_f32_slowpath) ;  /* 0x0000003000607944 */ /* 0x000fea0003c00000 */
.L_x_4460:
[----:B------:R-:W-:Y:S05]  /*0c70*/  BSYNC.RECONVERGENT B2 ;  /* 0x0000000000027941 */ /* 0x000fea0003800200 */
.L_x_4459:
[----:B------:R-:W-:Y:S01]  /*0c80*/  IADD3 R28, PT, PT, R3, -0xd000000, RZ ;  /* 0xf3000000031c7810 */ /* 0x000fe20007ffe0ff */
[----:B------:R0:W1:Y:S01]  /*0c90*/  MUFU.RSQ R36, R3 ;  /* 0x0000000300247308 */ /* 0x0000620000001400 */
[----:B------:R-:W-:Y:S02]  /*0ca0*/  BSSY.RECONVERGENT B0, `(.L_x_4461) ;  /* 0x000000a000007945 */ /* 0x000fe40003800200 */
[----:B------:R-:W-:-:S13]  /*0cb0*/  ISETP.GT.U32.AND P0, PT, R28, 0x727fffff, PT ;  /* 0x727fffff1c00780c */ /* 0x000fda0003f04070 */
[----:B0-----:R-:W-:Y:S05]  /*0cc0*/  @!P0 BRA `(.L_x_4462) ;  /* 0x00000000000c8947 */ /* 0x001fea0003800000 */
[----:B------:R-:W-:-:S07]  /*0cd0*/  MOV R28, 0xcf0 ;  /* 0x00000cf0001c7802 */ /* 0x000fce0000000f00 */
[----:B-1----:R-:W-:Y:S05]  /*0ce0*/  CALL.REL.NOINC `($__internal_98_$__cuda_sm20_sqrt_rn_f32_slowpath) ;  /* 0x0000002c00ec7944 */ /* 0x002fea0003c00000 */
[----:B------:R-:W-:Y:S05]  /*0cf0*/  BRA `(.L_x_4463) ;  /* 0x0000000000107947 */ /* 0x000fea0003800000 */
.L_x_4462:
[C---:B-1----:R-:W-:Y:S01]  /*0d00*/  FMUL.FTZ R28, R36.reuse, R3 ;  /* 0x00000003241c7220 */ /* 0x042fe20000410000 */
[----:B------:R-:W-:-:S03]  /*0d10*/  FMUL.FTZ R39, R36, 0.5 ;  /* 0x3f00000024277820 */ /* 0x000fc60000410000 */
[----:B------:R-:W-:-:S04]  /*0d20*/  FFMA R3, -R28, R28, R3 ;  /* 0x0000001c1c037223 */ /* 0x000fc80000000103 */
[----:B------:R-:W-:-:S07]  /*0d30*/  FFMA R39, R3, R39, R28 ;  /* 0x0000002703277223 */ /* 0x000fce000000001c */
.L_x_4463:
[----:B------:R-:W-:Y:S05]  /*0d40*/  BSYNC.RECONVERGENT B0 ;  /* 0x0000000000007941 */ /* 0x000fea0003800200 */
.L_x_4461:
        /* <DEDUP_REMOVED lines=12> */
[----:B------:R-:W-:Y:S05]  /*0e10*/  CALL.REL.NOINC `($__internal_99_$__cuda_sm3x_div_rn_noftz_f32_slowpath) ;  /* 0x0000002c00f47944 */ /* 0x000fea0003c00000 */
[----:B------:R-:W-:-:S07]  /*0e20*/  MOV R37, R3 ;  /* 0x0000000300257202 */ /* 0x000fce0000000f00 */
.L_x_4465:
[----:B------:R-:W-:Y:S05]  /*0e30*/  BSYNC.RECONVERGENT B2 ;  /* 0x0000000000027941 */ /* 0x000fea0003800200 */
.L_x_4464:
        /* <DEDUP_REMOVED lines=23> */
.L_x_4467:
[----:B------:R-:W-:Y:S05]  /*0fb0*/  BSYNC.RECONVERGENT B2 ;  /* 0x0000000000027941 */ /* 0x000fea0003800200 */
.L_x_4466:
        /* <DEDUP_REMOVED lines=15> */
.L_x_4469:
[----:B------:R-:W-:Y:S05]  /*10b0*/  BSYNC.RECONVERGENT B2 ;  /* 0x0000000000027941 */ /* 0x000fea0003800200 */
.L_x_4468:
        /* <DEDUP_REMOVED lines=8> */
.L_x_4471:
[C---:B-1----:R-:W-:Y:S01]  /*1140*/  FMUL.FTZ R28, R36.reuse, R3 ;  /* 0x00000003241c7220 */ /* 0x042fe20000410000 */
[----:B------:R-:W-:-:S03]  /*1150*/  FMUL.FTZ R39, R36, 0.5 ;  /* 0x3f00000024277820 */ /* 0x000fc60000410000 */
[----:B------:R-:W-:-:S04]  /*1160*/  FFMA R3, -R28, R28, R3 ;  /* 0x0000001c1c037223 */ /* 0x000fc80000000103 */
[----:B------:R-:W-:-:S07]  /*1170*/  FFMA R39, R3, R39, R28 ;  /* 0x0000002703277223 */ /* 0x000fce000000001c */
.L_x_4472:
[----:B------:R-:W-:Y:S05]  /*1180*/  BSYNC.RECONVERGENT B0 ;  /* 0x0000000000007941 */ /* 0x000fea0003800200 */
.L_x_4470:
        /* <DEDUP_REMOVED lines=14> */
.L_x_4474:
[----:B------:R-:W-:Y:S05]  /*1270*/  BSYNC.RECONVERGENT B2 ;  /* 0x0000000000027941 */ /* 0x000fea0003800200 */
.L_x_4473:
        /* <DEDUP_REMOVED lines=23> */
.L_x_4476:
[----:B------:R-:W-:Y:S05]  /*13f0*/  BSYNC.RECONVERGENT B2 ;  /* 0x0000000000027941 */ /* 0x000fea0003800200 */
.L_x_4475:
        /* <DEDUP_REMOVED lines=15> */
.L_x_4478:
[----:B------:R-:W-:Y:S05]  /*14f0*/  BSYNC.RECONVERGENT B2 ;  /* 0x0000000000027941 */ /* 0x000fea0003800200 */
.L_x_4477:
        /* <DEDUP_REMOVED lines=8> */
.L_x_4480:
[C---:B-1----:R-:W-:Y:S01]  /*1580*/  FMUL.FTZ R28, R36.reuse, R3 ;  /* 0x00000003241c7220 */ /* 0x042fe20000410000 */
[----:B------:R-:W-:-:S03]  /*1590*/  FMUL.FTZ R39, R36, 0.5 ;  /* 0x3f00000024277820 */ /* 0x000fc60000410000 */
[----:B------:R-:W-:-:S04]  /*15a0*/  FFMA R3, -R28, R28, R3 ;  /* 0x0000001c1c037223 */ /* 0x000fc80000000103 */
[----:B------:R-:W-:-:S07]  /*15b0*/  FFMA R39, R3, R39, R28 ;  /* 0x0000002703277223 */ /* 0x000fce000000001c */
.L_x_4481:
[----:B------:R-:W-:Y:S05]  /*15c0*/  BSYNC.RECONVERGENT B0 ;  /* 0x0000000000007941 */ /* 0x000fea0003800200 */
.L_x_4479:
        /* <DEDUP_REMOVED lines=14> */
.L_x_4483:
[----:B------:R-:W-:Y:S05]  /*16b0*/  BSYNC.RECONVERGENT B2 ;  /* 0x0000000000027941 */ /* 0x000fea0003800200 */
.L_x_4482:
        /* <DEDUP_REMOVED lines=23> */
.L_x_4485:
[----:B------:R-:W-:Y:S05]  /*1830*/  BSYNC.RECONVERGENT B2 ;  /* 0x0000000000027941 */ /* 0x000fea0003800200 */
.L_x_4484:
        /* <DEDUP_REMOVED lines=15> */
.L_x_4487:
[----:B------:R-:W-:Y:S05]  /*1930*/  BSYNC.RECONVERGENT B2 ;  /* 0x0000000000027941 */ /* 0x000fea0003800200 */
.L_x_4486:
[----:B------:R-:W-:Y:S01]  /*1940*/  IADD3 R18, PT, PT, R3, -0xd000000, RZ ;  /* 0xf300000003127810 */ /* 0x000fe20007ffe0ff */
[----:B------:R0:W1:Y:S01]  /*1950*/  MUFU.RSQ R28, R3 ;  /* 0x00000003001c7308 */ /* 0x0000620000001400 */
[----:B------:R-:W-:Y:S02]  /*1960*/  BSSY.RECONVERGENT B0, `(.L_x_4488) ;  /* 0x000000a000007945 */ /* 0x000fe40003800200 */
[----:B------:R-:W-:-:S13]  /*1970*/  ISETP.GT.U32.AND P0, PT, R18, 0x727fffff, PT ;  /* 0x727fffff1200780c */ /* 0x000fda0003f04070 */
[----:B0-----:R-:W-:Y:S05]  /*1980*/  @!P0 BRA `(.L_x_4489) ;  /* 0x00000000000c8947 */ /* 0x001fea0003800000 */
[----:B-1----:R-:W-:-:S07]  /*1990*/  MOV R28, 0x19b0 ;  /* 0x000019b0001c7802 */ /* 0x002fce0000000f00 */
[----:B------:R-:W-:Y:S05]  /*19a0*/  CALL.REL.NOINC `($__internal_98_$__cuda_sm20_sqrt_rn_f32_slowpath) ;  /* 0x0000002000bc7944 */ /* 0x000fea0003c00000 */
[----:B------:R-:W-:Y:S05]  /*19b0*/  BRA `(.L_x_4490) ;  /* 0x0000000000107947 */ /* 0x000fea0003800000 */
.L_x_4489:
[C---:B-1----:R-:W-:Y:S01]  /*19c0*/  FMUL.FTZ R18, R28.reuse, R3 ;  /* 0x000000031c127220 */ /* 0x042fe20000410000 */
[----:B------:R-:W-:-:S03]  /*19d0*/  FMUL.FTZ R39, R28, 0.5 ;  /* 0x3f0000001c277820 */ /* 0x000fc60000410000 */
[----:B------:R-:W-:-:S04]  /*19e0*/  FFMA R3, -R18, R18, R3 ;  /* 0x0000001212037223 */ /* 0x000fc80000000103 */
[----:B------:R-:W-:-:S07]  /*19f0*/  FFMA R39, R3, R39, R18 ;  /* 0x0000002703277223 */ /* 0x000fce0000000012 */
.L_x_4490:
[----:B------:R-:W-:Y:S05]  /*1a00*/  BSYNC.RECONVERGENT B0 ;  /* 0x0000000000007941 */ /* 0x000fea0003800200 */
.L_x_4488:
        /* <DEDUP_REMOVED lines=13> */
.L_x_4492:
[----:B------:R-:W-:Y:S05]  /*1ae0*/  BSYNC.RECONVERGENT B2 ;  /* 0x0000000000027941 */ /* 0x000fea0003800200 */
.L_x_4491:
        /* <DEDUP_REMOVED lines=12> */
.L_x_4494:
[----:B------:R-:W-:Y:S05]  /*1bb0*/  BSYNC.RECONVERGENT B0 ;  /* 0x0000000000007941 */ /* 0x000fea0003800200 */
.L_x_4493:
        /* <DEDUP_REMOVED lines=19> */
.L_x_4496:
[----:B------:R-:W-:Y:S05]  /*1cf0*/  BSYNC.RECONVERGENT B0 ;  /* 0x0000000000007941 */ /* 0x000fea0003800200 */
.L_x_4495:
        /* <DEDUP_REMOVED lines=20> */
.L_x_4498:
[----:B------:R-:W-:Y:S05]  /*1e40*/  BSYNC.RECONVERGENT B0 ;  /* 0x0000000000007941 */ /* 0x000fea0003800200 */
.L_x_4497:
        /* <DEDUP_REMOVED lines=18> */
.L_x_4500:
[----:B------:R-:W-:Y:S05]  /*1f70*/  BSYNC.RECONVERGENT B0 ;  /* 0x0000000000007941 */ /* 0x000fea0003800200 */
.L_x_4499:
        /* <DEDUP_REMOVED lines=10> */
.L_x_4454:
        /* <DEDUP_REMOVED lines=11> */
.L_x_4546:
        /* <DEDUP_REMOVED lines=136> */
.L_x_4505:
[----:B------:R-:W-:Y:S05]  /*2950*/  BSYNC.RECONVERGENT B3 ;  /* 0x0000000000037941 */ /* 0x000fea0003800200 */
.L_x_4504:
        /* <DEDUP_REMOVED lines=8> */
.L_x_4507:
[C---:B-1----:R-:W-:Y:S01]  /*29e0*/  FMUL.FTZ R28, R32.reuse, R3 ;  /* 0x00000003201c7220 */ /* 0x042fe20000410000 */
[----:B------:R-:W-:-:S03]  /*29f0*/  FMUL.FTZ R39, R32, 0.5 ;  /* 0x3f00000020277820 */ /* 0x000fc60000410000 */
[----:B------:R-:W-:-:S04]  /*2a00*/  FFMA R3, -R28, R28, R3 ;  /* 0x0000001c1c037223 */ /* 0x000fc80000000103 */
[----:B------:R-:W-:-:S07]  /*2a10*/  FFMA R39, R3, R39, R28 ;  /* 0x0000002703277223 */ /* 0x000fce000000001c */
.L_x_4508:
[----:B------:R-:W-:Y:S05]  /*2a20*/  BSYNC.RECONVERGENT B0 ;  /* 0x0000000000007941 */ /* 0x000fea0003800200 */
.L_x_4506:
        /* <DEDUP_REMOVED lines=17> */
.L_x_4510:
[----:B------:R-:W-:Y:S05]  /*2b40*/  BSYNC.RECONVERGENT B3 ;  /* 0x0000000000037941 */ /* 0x000fea0003800200 */
.L_x_4509:
        /* <DEDUP_REMOVED lines=12> */
[----:B------:R-:W-:Y:S05]  /*2c10*/  CALL.REL.NOINC `($__internal_99_$__cuda_sm3x_div_rn_noftz_f32_slowpath) ;  /* 0x0000001000747944 */ /* 0x000fea0003c00000 */
.L_x_4512:
[----:B------:R-:W-:Y:S05]  /*2c20*/  BSYNC.RECONVERGENT B3 ;  /* 0x0000000000037941 */ /* 0x000fea0003800200 */
.L_x_4511:
        /* <DEDUP_REMOVED lines=10> */
.L_x_4503:
[----:B------:R-:W-:Y:S05]  /*2cd0*/  BSYNC.RECONVERGENT B2 ;  /* 0x0000000000027941 */ /* 0x000fea0003800200 */
.L_x_4502:
        /* <DEDUP_REMOVED lines=17> */
.L_x_4516:
[----:B------:R-:W-:Y:S05]  /*2df0*/  BSYNC.RECONVERGENT B3 ;  /* 0x0000000000037941 */ /* 0x000fea0003800200 */
.L_x_4515:
        /* <DEDUP_REMOVED lines=8> */
.L_x_4518:
[C---:B-1----:R-:W-:Y:S01]  /*2e80*/  FMUL.FTZ R8, R18.reuse, R3 ;  /* 0x0000000312087220 */ /* 0x042fe20000410000 */
[----:B------:R-:W-:-:S03]  /*2e90*/  FMUL.FTZ R39, R18, 0.5 ;  /* 0x3f00000012277820 */ /* 0x000fc60000410000 */
[----:B------:R-:W-:-:S04]  /*2ea0*/  FFMA R3, -R8, R8, R3 ;  /* 0x0000000808037223 */ /* 0x000fc80000000103 */
[----:B------:R-:W-:-:S07]  /*2eb0*/  FFMA R39, R3, R39, R8 ;  /* 0x0000002703277223 */ /* 0x000fce0000000008 */
.L_x_4519:
[----:B------:R-:W-:Y:S05]  /*2ec0*/  BSYNC.RECONVERGENT B0 ;  /* 0x0000000000007941 */ /* 0x000fea0003800200 */
.L_x_4517:
        /* <DEDUP_REMOVED lines=17> */
.L_x_4521:
[----:B------:R-:W-:Y:S05]  /*2fe0*/  BSYNC.RECONVERGENT B3 ;  /* 0x0000000000037941 */ /* 0x000fea0003800200 */
.L_x_4520:
        /* <DEDUP_REMOVED lines=13> */
.L_x_4523:
[----:B------:R-:W-:Y:S05]  /*30c0*/  BSYNC.RECONVERGENT B3 ;  /* 0x0000000000037941 */ /* 0x000fea0003800200 */
.L_x_4522:
        /* <DEDUP_REMOVED lines=14> */
[----:B------:R-:W-:Y:S01]  /*31b0*/  F2FP.F16.F32.PACK_AB R16, RZ, R3 ;  /* 0x00000003ff10723e */ /* 0x000fe200000000ff */
[----:B------:R1:W-:Y:S04]  /*31c0*/  STG.E desc[UR22][R24.64], R7 ;  /* 0x0000000718007986 */ /* 0x0003e8000c101916 */
[----:B------:R1:W-:Y:S04]  /*31d0*/  STG.E desc[UR22][R26.64], R6 ;  /* 0x000000061a007986 */ /* 0x0003e8000c101916 */
[----:B------:R1:W-:Y:S02]  /*31e0*/  STG.E.U16 desc[UR22][R12.64], R16 ;  /* 0x000000100c007986 */ /* 0x0003e4000c101516 */
.L_x_4514:
[----:B------:R-:W-:Y:S05]  /*31f0*/  BSYNC.RECONVERGENT B2 ;  /* 0x0000000000027941 */ /* 0x000fea0003800200 */
.L_x_4513:
        /* <DEDUP_REMOVED lines=17> */
[----:B--2---:R-:W-:Y:S05]  /*3310*/  CALL.REL.NOINC `($__internal_99_$__cuda_sm3x_div_rn_noftz_f32_slowpath) ;  /* 0x0000000800b47944 */ /* 0x004fea0003c00000 */
.L_x_4527:
[----:B------:R-:W-:Y:S05]  /*3320*/  BSYNC.RECONVERGENT B3 ;  /* 0x0000000000037941 */ /* 0x000fea0003800200 */
.L_x_4526:
[----:B------:R-:W-:Y:S01]  /*3330*/  VIADD R8, R3, 0xf3000000 ;  /* 0xf300000003087836 */ /* 0x000fe20000000000 */
[----:B------:R0:W1:Y:S01]  /*3340*/  MUFU.RSQ R12, R3 ;  /* 0x00000003000c7308 */ /* 0x0000620000001400 */
[----:B------:R-:W-:Y:S03]  /*3350*/  BSSY.RECONVERGENT B0, `(.L_x_4528) ;  /* 0x000000a000007945 */ /* 0x000fe60003800200 */
[----:B------:R-:W-:-:S13]  /*3360*/  ISETP.GT.U32.AND P0, PT, R8, 0x727fffff, PT ;  /* 0x727fffff0800780c */ /* 0x000fda0003f04070 */
[----:B01----:R-:W-:Y:S05]  /*3370*/  @!P0 BRA `(.L_x_4529) ;  /* 0x00000000000c8947 */ /* 0x003fea0003800000 */
[----:B------:R-:W-:-:S07]  /*3380*/  MOV R28, 0x33a0 ;  /* 0x000033a0001c7802 */ /* 0x000fce0000000f00 */
[----:B--2---:R-:W-:Y:S05]  /*3390*/  CALL.REL.NOINC `($__internal_98_$__cuda_sm20_sqrt_rn_f32_slowpath) ;  /* 0x0000000800407944 */ /* 0x004fea0003c00000 */
[----:B------:R-:W-:Y:S05]  /*33a0*/  BRA `(.L_x_4530) ;  /* 0x0000000000107947 */ /* 0x000fea0003800000 */
.L_x_4529:
[C---:B------:R-:W-:Y:S01]  /*33b0*/  FMUL.FTZ R8, R12.reuse, R3 ;  /* 0x000000030c087220 */ /* 0x040fe20000410000 */
[----:B------:R-:W-:-:S03]  /*33c0*/  FMUL.FTZ R39, R12, 0.5 ;  /* 0x3f0000000c277820 */ /* 0x000fc60000410000 */
[----:B------:R-:W-:-:S04]  /*33d0*/  FFMA R3, -R8, R8, R3 ;  /* 0x0000000808037223 */ /* 0x000fc80000000103 */
[----:B------:R-:W-:-:S07]  /*33e0*/  FFMA R39, R3, R39, R8 ;  /* 0x0000002703277223 */ /* 0x000fce0000000008 */
.L_x_4530:
[----:B------:R-:W-:Y:S05]  /*33f0*/  BSYNC.RECONVERGENT B0 ;  /* 0x0000000000007941 */ /* 0x000fea0003800200 */
.L_x_4528:
        /* <DEDUP_REMOVED lines=15> */
[----:B------:R-:W-:-:S07]  /*34f0*/  MOV R9, R3 ;  /* 0x0000000300097202 */ /* 0x000fce0000000f00 */
.L_x_4532:
[----:B------:R-:W-:Y:S05]  /*3500*/  BSYNC.RECONVERGENT B3 ;  /* 0x0000000000037941 */ /* 0x000fea0003800200 */
.L_x_4531:
        /* <DEDUP_REMOVED lines=12> */
[----:B------:R-:W-:Y:S05]  /*35d0*/  CALL.REL.NOINC `($__internal_99_$__cuda_sm3x_div_rn_noftz_f32_slowpath) ;  /* 0x0000000800047944 */ /* 0x000fea0003c00000 */
.L_x_4534:
[----:B------:R-:W-:Y:S05]  /*35e0*/  BSYNC.RECONVERGENT B3 ;  /* 0x0000000000037941 */ /* 0x000fea0003800200 */
.L_x_4533:
        /* <DEDUP_REMOVED lines=18> */
.L_x_4525:
[----:B------:R-:W-:Y:S05]  /*3710*/  BSYNC.RECONVERGENT B2 ;  /* 0x0000000000027941 */ /* 0x000fea0003800200 */
.L_x_4524:
        /* <DEDUP_REMOVED lines=15> */
[----:B--2---:R-:W-:Y:S05]  /*3810*/  CALL.REL.NOINC `($__internal_99_$__cuda_sm3x_div_rn_noftz_f32_slowpath) ;  /* 0x0000000400747944 */ /* 0x004fea0003c00000 */
.L_x_4538:
[----:B------:R-:W-:Y:S05]  /*3820*/  BSYNC.RECONVERGENT B3 ;  /* 0x0000000000037941 */ /* 0x000fea0003800200 */
.L_x_4537:
[----:B------:R-:W-:Y:S01]  /*3830*/  IADD3 R4, PT, PT, R3, -0xd000000, RZ ;  /* 0xf300000003047810 */ /* 0x000fe20007ffe0ff */
[----:B------:R0:W1:Y:S01]  /*3840*/  MUFU.RSQ R8, R3 ;  /* 0x0000000300087308 */ /* 0x0000620000001400 */
[----:B------:R-:W-:Y:S02]  /*3850*/  BSSY.RECONVERGENT B0, `(.L_x_4539) ;  /* 0x000000a000007945 */ /* 0x000fe40003800200 */
[----:B------:R-:W-:-:S13]  /*3860*/  ISETP.GT.U32.AND P0, PT, R4, 0x727fffff, PT ;  /* 0x727fffff0400780c */ /* 0x000fda0003f04070 */
[----:B0-----:R-:W-:Y:S05]  /*3870*/  @!P0 BRA `(.L_x_4540) ;  /* 0x00000000000c8947 */ /* 0x001fea0003800000 */
[----:B------:R-:W-:-:S07]  /*3880*/  MOV R28, 0x38a0 ;  /* 0x000038a0001c7802 */ /* 0x000fce0000000f00 */
[----:B-12---:R-:W-:Y:S05]  /*3890*/  CALL.REL.NOINC `($__internal_98_$__cuda_sm20_sqrt_rn_f32_slowpath) ;  /* 0x0000000400007944 */ /* 0x006fea0003c00000 */
[----:B------:R-:W-:Y:S05]  /*38a0*/  BRA `(.L_x_4541) ;  /* 0x0000000000107947 */ /* 0x000fea0003800000 */
.L_x_4540:
[C---:B-1----:R-:W-:Y:S01]  /*38b0*/  FMUL.FTZ R4, R8.reuse, R3 ;  /* 0x0000000308047220 */ /* 0x042fe20000410000 */
[----:B------:R-:W-:-:S03]  /*38c0*/  FMUL.FTZ R39, R8, 0.5 ;  /* 0x3f00000008277820 */ /* 0x000fc60000410000 */
[----:B------:R-:W-:-:S04]  /*38d0*/  FFMA R3, -R4, R4, R3 ;  /* 0x0000000404037223 */ /* 0x000fc80000000103 */
[----:B------:R-:W-:-:S07]  /*38e0*/  FFMA R39, R3, R39, R4 ;  /* 0x0000002703277223 */ /* 0x000fce0000000004 */
.L_x_4541:
[----:B------:R-:W-:Y:S05]  /*38f0*/  BSYNC.RECONVERGENT B0 ;  /* 0x0000000000007941 */ /* 0x000fea0003800200 */
.L_x_4539:
        /* <DEDUP_REMOVED lines=16> */
.L_x_4543:
[----:B------:R-:W-:Y:S05]  /*3a00*/  BSYNC.RECONVERGENT B3 ;  /* 0x0000000000037941 */ /* 0x000fea0003800200 */
.L_x_4542:
        /* <DEDUP_REMOVED lines=13> */
.L_x_4545:
[----:B------:R-:W-:Y:S05]  /*3ae0*/  BSYNC.RECONVERGENT B3 ;  /* 0x0000000000037941 */ /* 0x000fea0003800200 */
.L_x_4544:
        /* <DEDUP_REMOVED lines=16> */
.L_x_4536:
[----:B------:R-:W-:Y:S05]  /*3bf0*/  BSYNC.RECONVERGENT B2 ;  /* 0x0000000000027941 */ /* 0x000fea0003800200 */
.L_x_4535:
        /* <DEDUP_REMOVED lines=10> */
        .weak           $__internal_98_$__cuda_sm20_sqrt_rn_f32_slowpath
        .type           $__internal_98_$__cuda_sm20_sqrt_rn_f32_slowpath,@function
        .size           $__internal_98_$__cuda_sm20_sqrt_rn_f32_slowpath,($__internal_99_$__cuda_sm3x_div_rn_noftz_f32_slowpath - $__internal_98_$__cuda_sm20_sqrt_rn_f32_slowpath)
$__internal_98_$__cuda_sm20_sqrt_rn_f32_slowpath:
        /* <DEDUP_REMOVED lines=19> */
.L_x_4547:
[----:B------:R-:W-:-:S04]  /*3dd0*/  HFMA2 R29, -RZ, RZ, 0, 0 ;  /* 0x00000000ff1d7431 */ /* 0x000fc800000001ff */
[----:B------:R-:W-:Y:S05]  /*3de0*/  RET.REL.NODEC R28 `(_Z25multi_tensor_apply_kernelI18TensorListMetadataILi5ELb0EEN18transformer_engine17multi_tensor_adam17AdamFunctorMasterI6__halfS5_flEEJffffffNS3_10adamMode_tEfEEvlPViT_T0_DpT1_) ;  /* 0xffffffc01c847950 */ /* 0x000fea0003c3ffff */
        .weak           $__internal_99_$__cuda_sm3x_div_rn_noftz_f32_slowpath
        .type           $__internal_99_$__cuda_sm3x_div_rn_noftz_f32_slowpath,@function
        .size           $__internal_99_$__cuda_sm3x_div_rn_noftz_f32_slowpath,(.L_x_5967 - $__internal_99_$__cuda_sm3x_div_rn_noftz_f32_slowpath)
$__internal_99_$__cuda_sm3x_div_rn_noftz_f32_slowpath:
        /* <DEDUP_REMOVED lines=34> */
.L_x_4549:
        /* <DEDUP_REMOVED lines=51> */
.L_x_4556:
[----:B------:R-:W-:-:S04]  /*4340*/  LOP3.LUT R3, R3, 0x80000000, RZ, 0xc0, !PT ;  /* 0x8000000003037812 */ /* 0x000fc800078ec0ff */
[----:B------:R-:W-:Y:S01]  /*4350*/  LOP3.LUT R3, R3, 0x7f800000, RZ, 0xfc, !PT ;  /* 0x7f80000003037812 */ /* 0x000fe200078efcff */
[----:B------:R-:W-:Y:S06]  /*4360*/  BRA `(.L_x_4557) ;  /* 0x0000000000047947 */ /* 0x000fec0003800000 */
.L_x_4555:
[----:B------:R-:W-:-:S07]  /*4370*/  LEA R3, R36, R3, 0x17 ;  /* 0x0000000324037211 */ /* 0x000fce00078eb8ff */
.L_x_4557:
[----:B------:R-:W-:Y:S05]  /*4380*/  BSYNC.RECONVERGENT B1 ;  /* 0x0000000000017941 */ /* 0x000fea0003800200 */
.L_x_4554:
[----:B------:R-:W-:Y:S05]  /*4390*/  BRA `(.L_x_4558) ;  /* 0x0000000000207947 */ /* 0x000fea0003800000 */
.L_x_4553:
[----:B------:R-:W-:-:S04]  /*43a0*/  LOP3.LUT R3, R39, 0x80000000, R3, 0x48, !PT ;  /* 0x8000000027037812 */ /* 0x000fc800078e4803 */
[----:B------:R-:W-:Y:S01]  /*43b0*/  LOP3.LUT R3, R3, 0x7f800000, RZ, 0xfc, !PT ;  /* 0x7f80000003037812 */ /* 0x000fe200078efcff */
[----:B------:R-:W-:Y:S06]  /*43c0*/  BRA `(.L_x_4558) ;  /* 0x0000000000147947 */ /* 0x000fec0003800000 */
.L_x_4552:
[----:B------:R-:W-:Y:S01]  /*43d0*/  LOP3.LUT R3, R39, 0x80000000, R3, 0x48, !PT ;  /* 0x8000000027037812 */ /* 0x000fe200078e4803 */
[----:B------:R-:W-:Y:S06]  /*43e0*/  BRA `(.L_x_4558) ;  /* 0x00000000000c7947 */ /* 0x000fec0003800000 */
.L_x_4551:
[----:B------:R-:W0:Y:S01]  /*43f0*/  MUFU.RSQ R3, -QNAN ;  /* 0xffc0000000037908 */ /* 0x000e220000001400 */
[----:B------:R-:W-:Y:S05]  /*4400*/  BRA `(.L_x_4558) ;  /* 0x0000000000047947 */ /* 0x000fea0003800000 */
.L_x_4550:
[----:B------:R-:W-:-:S07]  /*4410*/  FADD.FTZ R3, R3, R39 ;  /* 0x0000002703037221 */ /* 0x000fce0000010000 */
.L_x_4558:
[----:B------:R-:W-:Y:S05]  /*4420*/  BSYNC.RECONVERGENT B0 ;  /* 0x0000000000007941 */ /* 0x000fea0003800200 */
.L_x_4548:
[----:B------:R-:W-:-:S04]  /*4430*/  HFMA2 R29, -RZ, RZ, 0, 0 ;  /* 0x00000000ff1d7431 */ /* 0x000fc800000001ff */
[----:B0-----:R-:W-:Y:S05]  /*4440*/  RET.REL.NODEC R28 `(_Z25multi_tensor_apply_kernelI18TensorListMetadataILi5ELb0EEN18transformer_engine17multi_tensor_adam17AdamFunctorMasterI6__halfS5_flEEJffffffNS3_10adamMode_tEfEEvlPViT_T0_DpT1_) ;  /* 0xffffffb81cec7950 */ /* 0x001fea0003c3ffff */
.L_x_4559:
        /* <DEDUP_REMOVED lines=11> */
.L_x_5967:


//--------------------- .text._Z25multi_tensor_apply_kernelI18TensorListMetadataILi5ELb0EEN18transformer_engine17multi_tensor_adam17AdamFunctorMasterI6__halffflEEJffffffNS3_10adamMode_tEfEEvlPViT_T0_DpT1_ --------------------------
	.section	.text._Z25multi_tensor_apply_kernelI18TensorListMetadataILi5ELb0EEN18transformer_engine17multi_tensor_adam17AdamFunctorMasterI6__halffflEEJffffffNS3_10adamMode_tEfEEvlPViT_T0_DpT1_,"ax",@progbits
	.align	128
        .global         _Z25multi_tensor_apply_kernelI18TensorListMetadataILi5ELb0EEN18transformer_engine17multi_tensor_adam17AdamFunctorMasterI6__halffflEEJffffffNS3_10adamMode_tEfEEvlPViT_T0_DpT1_
        .type           _Z25multi_tensor_apply_kernelI18TensorListMetadataILi5ELb0EEN18transformer_engine17multi_tensor_adam17AdamFunctorMasterI6__halffflEEJffffffNS3_10adamMode_tEfEEvlPViT_T0_DpT1_,@function
        .size           _Z25multi_tensor_apply_kernelI18TensorListMetadataILi5ELb0EEN18transformer_engine17multi_tensor_adam17AdamFunctorMasterI6__halffflEEJffffffNS3_10adamMode_tEfEEvlPViT_T0_DpT1_,(.L_x_5969 - _Z25multi_tensor_apply_kernelI18TensorListMetadataILi5ELb0EEN18transformer_engine17multi_tensor_adam17AdamFunctorMasterI6__halffflEEJffffffNS3_10adamMode_tEfEEvlPViT_T0_DpT1_)
        .other          _Z25multi_tensor_apply_kernelI18TensorListMetadataILi5ELb0EEN18transformer_engine17multi_tensor_adam17AdamFunctorMasterI6__halffflEEJffffffNS3_10adamMode_tEfEEvlPViT_T0_DpT1_,@"STO_CUDA_ENTRY STV_DEFAULT"
_Z25multi_tensor_apply_kernelI18TensorListMetadataILi5ELb0EEN18transformer_engine17multi_tensor_adam17AdamFunctorMasterI6__halffflEEJffffffNS3_10adamMode_tEfEEvlPViT_T0_DpT1_:
.text._Z25multi_tensor_apply_kernelI18TensorListMetadataILi5ELb0EEN18transformer_engine17multi_tensor_adam17AdamFunctorMasterI6__halffflEEJffffffNS3_10adamMode_tEfEEvlPViT_T0_DpT1_:
        /* <DEDUP_REMOVED lines=67> */
.L_x_4605:
        /* <DEDUP_REMOVED lines=104> */
[----:B-----5:R-:W-:Y:S05]  /*0ab0*/  CALL.REL.NOINC `($__internal_101_$__cuda_sm3x_div_rn_noftz_f32_slowpath) ;  /* 0x0000003000847944 */ /* 0x020fea0003c00000 */
[----:B------:R-:W-:-:S07]  /*0ac0*/  MOV R40, R3 ;  /* 0x0000000300287202 */ /* 0x000fce0000000f00 */
.L_x_4562:
[----:B------:R-:W-:Y:S05]  /*0ad0*/  BSYNC.RECONVERGENT B2 ;  /* 0x0000000000027941 */ /* 0x000fea0003800200 */
.L_x_4561:
        /* <DEDUP_REMOVED lines=14> */
[----:B-----5:R-:W-:Y:S05]  /*0bc0*/  CALL.REL.NOINC `($__internal_101_$__cuda_sm3x_div_rn_noftz_f32_slowpath) ;  /* 0x0000003000407944 */ /* 0x020fea0003c00000 */
.L_x_4564:
[----:B------:R-:W-:Y:S05]  /*0bd0*/  BSYNC.RECONVERGENT B2 ;  /* 0x0000000000027941 */ /* 0x000fea0003800200 */
.L_x_4563:
[----:B------:R-:W-:Y:S01]  /*0be0*/  VIADD R28, R3, 0xf3000000 ;  /* 0xf3000000031c7836 */ /* 0x000fe20000000000 */
[----:B------:R0:W1:Y:S01]  /*0bf0*/  MUFU.RSQ R4, R3 ;  /* 0x0000000300047308 */ /* 0x0000620000001400 */
[----:B------:R-:W-:Y:S03]  /*0c00*/  BSSY.RECONVERGENT B0, `(.L_x_4565) ;  /* 0x000000a000007945 */ /* 0x000fe60003800200 */
[----:B------:R-:W-:-:S13]  /*0c10*/  ISETP.GT.U32.AND P0, PT, R28, 0x727fffff, PT ;  /* 0x727fffff1c00780c */ /* 0x000fda0003f04070 */
[----:B01----:R-:W-:Y:S05]  /*0c20*/  @!P0 BRA `(.L_x_4566) ;  /* 0x00000000000c8947 */ /* 0x003fea0003800000 */
[----:B------:R-:W-:-:S07]  /*0c30*/  MOV R4, 0xc50 ;  /* 0x00000c5000047802 */ /* 0x000fce0000000f00 */
[----:B-----5:R-:W-:Y:S05]  /*0c40*/  CALL.REL.NOINC `($__internal_100_$__cuda_sm20_sqrt_rn_f32_slowpath) ;  /* 0x0000002c00c87944 */ /* 0x020fea0003c00000 */
[----:B------:R-:W-:Y:S05]  /*0c50*/  BRA `(.L_x_4567) ;  /* 0x0000000000107947 */ /* 0x000fea0003800000 */
.L_x_4566:
[C---:B------:R-:W-:Y:S01]  /*0c60*/  FMUL.FTZ R38, R4.reuse, R3 ;  /* 0x0000000304267220 */ /* 0x040fe20000410000 */
[----:B------:R-:W-:-:S03]  /*0c70*/  FMUL.FTZ R4, R4, 0.5 ;  /* 0x3f00000004047820 */ /* 0x000fc60000410000 */
[----:B------:R-:W-:-:S04]  /*0c80*/  FFMA R3, -R38, R38, R3 ;  /* 0x0000002626037223 */ /* 0x000fc80000000103 */
[----:B------:R-:W-:-:S07]  /*0c90*/  FFMA R38, R3, R4, R38 ;  /* 0x0000000403267223 */ /* 0x000fce0000000026 */
.L_x_4567:
[----:B------:R-:W-:Y:S05]  /*0ca0*/  BSYNC.RECONVERGENT B0 ;  /* 0x0000000000007941 */ /* 0x000fea0003800200 */
.L_x_4565:
        /* <DEDUP_REMOVED lines=13> */
[----:B-----5:R-:W-:Y:S05]  /*0d80*/  CALL.REL.NOINC `($__internal_101_$__cuda_sm3x_div_rn_noftz_f32_slowpath) ;  /* 0x0000002c00d07944 */ /* 0x020fea0003c00000 */
[----:B------:R-:W-:-:S07]  /*0d90*/  MOV R37, R3 ;  /* 0x0000000300257202 */ /* 0x000fce0000000f00 */
.L_x_4569:
[----:B------:R-:W-:Y:S05]  /*0da0*/  BSYNC.RECONVERGENT B2 ;  /* 0x0000000000027941 */ /* 0x000fea0003800200 */
.L_x_4568:
        /* <DEDUP_REMOVED lines=21> */
[----:B------:R-:W-:Y:S05]  /*0f00*/  CALL.REL.NOINC `($__internal_101_$__cuda_sm3x_div_rn_noftz_f32_slowpath) ;  /* 0x0000002c00707944 */ /* 0x000fea0003c00000 */
[----:B------:R-:W-:-:S07]  /*0f10*/  IMAD.MOV.U32 R34, RZ, RZ, R3 ;  /* 0x000000ffff227224 */ /* 0x000fce00078e0003 */
.L_x_4571:
[----:B------:R-:W-:Y:S05]  /*0f20*/  BSYNC.RECONVERGENT B2 ;  /* 0x0000000000027941 */ /* 0x000fea0003800200 */
.L_x_4570:
        /* <DEDUP_REMOVED lines=14> */
[----:B------:R-:W-:Y:S05]  /*1010*/  CALL.REL.NOINC `($__internal_101_$__cuda_sm3x_div_rn_noftz_f32_slowpath) ;  /* 0x0000002c002c7944 */ /* 0x000fea0003c00000 */
.L_x_4573:
[----:B------:R-:W-:Y:S05]  /*1020*/  BSYNC.RECONVERGENT B2 ;  /* 0x0000000000027941 */ /* 0x000fea0003800200 */
.L_x_4572:
[----:B------:R-:W-:Y:S01]  /*1030*/  IADD3 R28, PT, PT, R3, -0xd000000, RZ ;  /* 0xf3000000031c7810 */ /* 0x000fe20007ffe0ff */
[----:B------:R0:W1:Y:S01]  /*1040*/  MUFU.RSQ R4, R3 ;  /* 0x0000000300047308 */ /* 0x0000620000001400 */
[----:B------:R-:W-:Y:S02]  /*1050*/  BSSY.RECONVERGENT B0, `(.L_x_4574) ;  /* 0x000000a000007945 */ /* 0x000fe40003800200 */
[----:B------:R-:W-:-:S13]  /*1060*/  ISETP.GT.U32.AND P0, PT, R28, 0x727fffff, PT ;  /* 0x727fffff1c00780c */ /* 0x000fda0003f04070 */
[----:B0-----:R-:W-:Y:S05]  /*1070*/  @!P0 BRA `(.L_x_4575) ;  /* 0x00000000000c8947 */ /* 0x001fea0003800000 */
[----:B-1----:R-:W-:-:S07]  /*1080*/  MOV R4, 0x10a0 ;  /* 0x000010a000047802 */ /* 0x002fce0000000f00 */
[----:B------:R-:W-:Y:S05]  /*1090*/  CALL.REL.NOINC `($__internal_100_$__cuda_sm20_sqrt_rn_f32_slowpath) ;  /* 0x0000002800b47944 */ /* 0x000fea0003c00000 */
[----:B------:R-:W-:Y:S05]  /*10a0*/  BRA `(.L_x_4576) ;  /* 0x0000000000107947 */ /* 0x000fea0003800000 */
.L_x_4575:
[C---:B-1----:R-:W-:Y:S01]  /*10b0*/  FMUL.FTZ R38, R4.reuse, R3 ;  /* 0x0000000304267220 */ /* 0x042fe20000410000 */
[----:B------:R-:W-:-:S03]  /*10c0*/  FMUL.FTZ R4, R4, 0.5 ;  /* 0x3f00000004047820 */ /* 0x000fc60000410000 */
[----:B------:R-:W-:-:S04]  /*10d0*/  FFMA R3, -R38, R38, R3 ;  /* 0x0000002626037223 */ /* 0x000fc80000000103 */
[----:B------:R-:W-:-:S07]  /*10e0*/  FFMA R38, R3, R4, R38 ;  /* 0x0000000403267223 */ /* 0x000fce0000000026 */
.L_x_4576:
[----:B------:R-:W-:Y:S05]  /*10f0*/  BSYNC.RECONVERGENT B0 ;  /* 0x0000000000007941 */ /* 0x000fea0003800200 */
.L_x_4574:
        /* <DEDUP_REMOVED lines=13> */
[----:B------:R-:W-:Y:S05]  /*11d0*/  CALL.REL.NOINC `($__internal_101_$__cuda_sm3x_div_rn_noftz_f32_slowpath) ;  /* 0x0000002800bc7944 */ /* 0x000fea0003c00000 */
[----:B------:R-:W-:-:S07]  /*11e0*/  IMAD.MOV.U32 R4, RZ, RZ, R3 ;  /* 0x000000ffff047224 */ /* 0x000fce00078e0003 */
.L_x_4578:
[----:B------:R-:W-:Y:S05]  /*11f0*/  BSYNC.RECONVERGENT B2 ;  /* 0x0000000000027941 */ /* 0x000fea0003800200 */
.L_x_4577:
        /* <DEDUP_REMOVED lines=21> */
[----:B------:R-:W-:Y:S05]  /*1350*/  CALL.REL.NOINC `($__internal_101_$__cuda_sm3x_div_rn_noftz_f32_slowpath) ;  /* 0x00000028005c7944 */ /* 0x000fea0003c00000 */
[----:B------:R-:W-:-:S07]  /*1360*/  MOV R18, R3 ;  /* 0x0000000300127202 */ /* 0x000fce0000000f00 */
.L_x_4580:
[----:B------:R-:W-:Y:S05]  /*1370*/  BSYNC.RECONVERGENT B2 ;  /* 0x0000000000027941 */ /* 0x000fea0003800200 */
.L_x_4579:
        /* <DEDUP_REMOVED lines=14> */
[----:B------:R-:W-:Y:S05]  /*1460*/  CALL.REL.NOINC `($__internal_101_$__cuda_sm3x_div_rn_noftz_f32_slowpath) ;  /* 0x0000002800187944 */ /* 0x000fea0003c00000 */
.L_x_4582:
[----:B------:R-:W-:Y:S05]  /*1470*/  BSYNC.RECONVERGENT B2 ;  /* 0x0000000000027941 */ /* 0x000fea0003800200 */
.L_x_4581:
[----:B------:R-:W-:Y:S01]  /*1480*/  VIADD R19, R3, 0xf3000000 ;  /* 0xf300000003137836 */ /* 0x000fe20000000000 */
[----:B------:R0:W1:Y:S01]  /*1490*/  MUFU.RSQ R4, R3 ;  /* 0x0000000300047308 */ /* 0x0000620000001400 */
[----:B------:R-:W-:Y:S03]  /*14a0*/  BSSY.RECONVERGENT B0, `(.L_x_4583) ;  /* 0x000000a000007945 */ /* 0x000fe60003800200 */
[----:B------:R-:W-:-:S13]  /*14b0*/  ISETP.GT.U32.AND P0, PT, R19, 0x727fffff, PT ;  /* 0x727fffff1300780c */ /* 0x000fda0003f04070 */
[----:B01----:R-:W-:Y:S05]  /*14c0*/  @!P0 BRA `(.L_x_4584) ;  /* 0x00000000000c8947 */ /* 0x003fea0003800000 */
[----:B------:R-:W-:-:S07]  /*14d0*/  MOV R4, 0x14f0 ;  /* 0x000014f000047802 */ /* 0x000fce0000000f00 */
[----:B------:R-:W-:Y:S05]  /*14e0*/  CALL.REL.NOINC `($__internal_100_$__cuda_sm20_sqrt_rn_f32_slowpath) ;  /* 0x0000002400a07944 */ /* 0x000fea0003c00000 */
[----:B------:R-:W-:Y:S05]  /*14f0*/  BRA `(.L_x_4585) ;  /* 0x0000000000107947 */ /* 0x000fea0003800000 */
.L_x_4584:
[C---:B------:R-:W-:Y:S01]  /*1500*/  FMUL.FTZ R38, R4.reuse, R3 ;  /* 0x0000000304267220 */ /* 0x040fe20000410000 */
[----:B------:R-:W-:-:S03]  /*1510*/  FMUL.FTZ R4, R4, 0.5 ;  /* 0x3f00000004047820 */ /* 0x000fc60000410000 */
[----:B------:R-:W-:-:S04]  /*1520*/  FFMA R3, -R38, R38, R3 ;  /* 0x0000002626037223 */ /* 0x000fc80000000103 */
[----:B------:R-:W-:-:S07]  /*1530*/  FFMA R38, R3, R4, R38 ;  /* 0x0000000403267223 */ /* 0x000fce0000000026 */
.L_x_4585:
[----:B------:R-:W-:Y:S05]  /*1540*/  BSYNC.RECONVERGENT B0 ;  /* 0x0000000000007941 */ /* 0x000fea0003800200 */
.L_x_4583:
        /* <DEDUP_REMOVED lines=13> */
[----:B------:R-:W-:Y:S05]  /*1620*/  CALL.REL.NOINC `($__internal_101_$__cuda_sm3x_div_rn_noftz_f32_slowpath) ;  /* 0x0000002400a87944 */ /* 0x000fea0003c00000 */
.L_x_4587:
[----:B------:R-:W-:Y:S05]  /*1630*/  BSYNC.RECONVERGENT B2 ;  /* 0x0000000000027941 */ /* 0x000fea0003800200 */
.L_x_4586:
        /* <DEDUP_REMOVED lines=23> */
.L_x_4589:
[----:B------:R-:W-:Y:S05]  /*17b0*/  BSYNC.RECONVERGENT B2 ;  /* 0x0000000000027941 */ /* 0x000fea0003800200 */
.L_x_4588:
        /* <DEDUP_REMOVED lines=15> */
.L_x_4591:
[----:B------:R-:W-:Y:S05]  /*18b0*/  BSYNC.RECONVERGENT B2 ;  /* 0x0000000000027941 */ /* 0x000fea0003800200 */
.L_x_4590:
        /* <DEDUP_REMOVED lines=8> */
.L_x_4593:
[C---:B------:R-:W-:Y:S01]  /*1940*/  FMUL.FTZ R38, R4.reuse, R3 ;  /* 0x0000000304267220 */ /* 0x040fe20000410000 */
[----:B------:R-:W-:-:S03]  /*1950*/  FMUL.FTZ R4, R4, 0.5 ;  /* 0x3f00000004047820 */ /* 0x000fc60000410000 */
[----:B------:R-:W-:-:S04]  /*1960*/  FFMA R3, -R38, R38, R3 ;  /* 0x0000002626037223 */ /* 0x000fc80000000103 */
[----:B------:R-:W-:-:S07]  /*1970*/  FFMA R38, R3, R4, R38 ;  /* 0x0000000403267223 */ /* 0x000fce0000000026 */
.L_x_4594:
[----:B------:R-:W-:Y:S05]  /*1980*/  BSYNC.RECONVERGENT B0 ;  /* 0x0000000000007941 */ /* 0x000fea0003800200 */
.L_x_4592:
        /* <DEDUP_REMOVED lines=14> */
.L_x_4596:
[----:B------:R-:W-:Y:S05]  /*1a70*/  BSYNC.RECONVERGENT B2 ;  /* 0x0000000000027941 */ /* 0x000fea0003800200 */
.L_x_4595:
        /* <DEDUP_REMOVED lines=12> */
.L_x_4598:
[----:B------:R-:W-:Y:S05]  /*1b40*/  BSYNC.RECONVERGENT B0 ;  /* 0x0000000000007941 */ /* 0x000fea0003800200 */
.L_x_4597:
        /* <DEDUP_REMOVED lines=19> */
.L_x_4600:
[----:B------:R-:W-:Y:S05]  /*1c80*/  BSYNC.RECONVERGENT B0 ;  /* 0x0000000000007941 */ /* 0x000fea0003800200 */
.L_x_4599:
        /* <DEDUP_REMOVED lines=15> */
[----:B------:R-:W-:Y:S01]  /*1d80*/  F2FP.F16.F32.PACK_AB R0, RZ, R9 ;  /* 0x00000009ff00723e */ /* 0x000fe200000000ff */
[----:B------:R2:W-:Y:S04]  /*1d90*/  STG.E desc[UR22][R12.64], R30 ;  /* 0x0000001e0c007986 */ /* 0x0005e8000c101916 */
[----:B------:R2:W-:Y:S04]  /*1da0*/  STG.E desc[UR22][R20.64], R34 ;  /* 0x0000002214007986 */ /* 0x0005e8000c101916 */
[----:B------:R2:W-:Y:S02]  /*1db0*/  STG.E.U16 desc[UR22][R4.64], R0 ;  /* 0x0000000004007986 */ /* 0x0005e4000c101516 */
.L_x_4602:
[----:B------:R-:W-:Y:S05]  /*1dc0*/  BSYNC.RECONVERGENT B0 ;  /* 0x0000000000007941 */ /* 0x000fea0003800200 */
.L_x_4601:
        /* <DEDUP_REMOVED lines=14> */
[----:B------:R-:W-:-:S03]  /*1eb0*/  F2FP.F16.F32.PACK_AB R0, RZ, R11 ;  /* 0x0000000bff00723e */ /* 0x000fc600000000ff */
[----:B------:R3:W-:Y:S04]  /*1ec0*/  STG.E desc[UR22][R26.64], R40 ;  /* 0x000000281a007986 */ /* 0x0007e8000c101916 */
[----:B------:R3:W-:Y:S04]  /*1ed0*/  STG.E desc[UR22][R8.64], R7 ;  /* 0x0000000708007986 */ /* 0x0007e8000c101916 */
[----:B------:R3:W-:Y:S02]  /*1ee0*/  STG.E.U16 desc[UR22][R2.64], R0 ;  /* 0x0000000002007986 */ /* 0x0007e4000c101516 */
.L_x_4604:
[----:B------:R-:W-:Y:S05]  /*1ef0*/  BSYNC.RECONVERGENT B0 ;  /* 0x0000000000007941 */ /* 0x000fea0003800200 */
.L_x_4603:
        /* <DEDUP_REMOVED lines=10> */
.L_x_4560:
        /* <DEDUP_REMOVED lines=11> */
.L_x_4650:
        /* <DEDUP_REMOVED lines=129> */
.L_x_4609:
[----:B------:R-:W-:Y:S05]  /*2860*/  BSYNC.RECONVERGENT B3 ;  /* 0x0000000000037941 */ /* 0x000fea0003800200 */
.L_x_4608:
        /* <DEDUP_REMOVED lines=8> */
.L_x_4611:
[C---:B------:R-:W-:Y:S01]  /*28f0*/  FMUL.FTZ R38, R4.reuse, R3 ;  /* 0x0000000304267220 */ /* 0x040fe20000410000 */
[----:B------:R-:W-:-:S03]  /*2900*/  FMUL.FTZ R4, R4, 0.5 ;  /* 0x3f00000004047820 */ /* 0x000fc60000410000 */
[----:B------:R-:W-:-:S04]  /*2910*/  FFMA R3, -R38, R38, R3 ;  /* 0x0000002626037223 */ /* 0x000fc80000000103 */
[----:B------:R-:W-:-:S07]  /*2920*/  FFMA R38, R3, R4, R38 ;  /* 0x0000000403267223 */ /* 0x000fce0000000026 */
.L_x_4612:
[----:B------:R-:W-:Y:S05]  /*2930*/  BSYNC.RECONVERGENT B0 ;  /* 0x0000000000007941 */ /* 0x000fea0003800200 */
.L_x_4610:
        /* <DEDUP_REMOVED lines=17> */
.L_x_4614:
[----:B------:R-:W-:Y:S05]  /*2a50*/  BSYNC.RECONVERGENT B3 ;  /* 0x0000000000037941 */ /* 0x000fea0003800200 */
.L_x_4613:
        /* <DEDUP_REMOVED lines=11> */
[----:B------:R-:W-:Y:S05]  /*2b10*/  CALL.REL.NOINC `($__internal_101_$__cuda_sm3x_div_rn_noftz_f32_slowpath) ;  /* 0x00000010006c7944 */ /* 0x000fea0003c00000 */
.L_x_4616:
[----:B------:R-:W-:Y:S05]  /*2b20*/  BSYNC.RECONVERGENT B3 ;  /* 0x0000000000037941 */ /* 0x000fea0003800200 */
.L_x_4615:
        /* <DEDUP_REMOVED lines=10> */
.L_x_4607:
[----:B------:R-:W-:Y:S05]  /*2bd0*/  BSYNC.RECONVERGENT B2 ;  /* 0x0000000000027941 */ /* 0x000fea0003800200 */
.L_x_4606:
        /* <DEDUP_REMOVED lines=17> */
.L_x_4620:
[----:B------:R-:W-:Y:S05]  /*2cf0*/  BSYNC.RECONVERGENT B3 ;  /* 0x0000000000037941 */ /* 0x000fea0003800200 */
.L_x_4619:
        /* <DEDUP_REMOVED lines=8> */
.L_x_4622:
[C---:B-1----:R-:W-:Y:S01]  /*2d80*/  FMUL.FTZ R38, R4.reuse, R3 ;  /* 0x0000000304267220 */ /* 0x042fe20000410000 */
[----:B------:R-:W-:-:S03]  /*2d90*/  FMUL.FTZ R4, R4, 0.5 ;  /* 0x3f00000004047820 */ /* 0x000fc60000410000 */
[----:B------:R-:W-:-:S04]  /*2da0*/  FFMA R3, -R38, R38, R3 ;  /* 0x0000002626037223 */ /* 0x000fc80000000103 */
[----:B------:R-:W-:-:S07]  /*2db0*/  FFMA R38, R3, R4, R38 ;  /* 0x0000000403267223 */ /* 0x000fce0000000026 */
.L_x_4623:
[----:B------:R-:W-:Y:S05]  /*2dc0*/  BSYNC.RECONVERGENT B0 ;  /* 0x0000000000007941 */ /* 0x000fea0003800200 */
.L_x_4621:
        /* <DEDUP_REMOVED lines=17> */
.L_x_4625:
[----:B------:R-:W-:Y:S05]  /*2ee0*/  BSYNC.RECONVERGENT B3 ;  /* 0x0000000000037941 */ /* 0x000fea0003800200 */
.L_x_4624:
        /* <DEDUP_REMOVED lines=11> */
[----:B------:R-:W-:Y:S05]  /*2fa0*/  CALL.REL.NOINC `($__internal_101_$__cuda_sm3x_div_rn_noftz_f32_slowpath) ;  /* 0x0000000c00487944 */ /* 0x000fea0003c00000 */
.L_x_4627:
[----:B------:R-:W-:Y:S05]  /*2fb0*/  BSYNC.RECONVERGENT B3 ;  /* 0x0000000000037941 */ /* 0x000fea0003800200 */
.L_x_4626:
        /* <DEDUP_REMOVED lines=14> */
[----:B------:R-:W-:Y:S01]  /*30a0*/  F2FP.F16.F32.PACK_AB R4, RZ, R3 ;  /* 0x00000003ff04723e */ /* 0x000fe200000000ff */
[----:B------:R1:W-:Y:S04]  /*30b0*/  STG.E desc[UR22][R28.64], R8 ;  /* 0x000000081c007986 */ /* 0x0003e8000c101916 */
[----:B------:R1:W-:Y:S04]  /*30c0*/  STG.E desc[UR22][R30.64], R7 ;  /* 0x000000071e007986 */ /* 0x0003e8000c101916 */
[----:B------:R1:W-:Y:S02]  /*30d0*/  STG.E.U16 desc[UR22][R26.64], R4 ;  /* 0x000000041a007986 */ /* 0x0003e4000c101516 */
.L_x_4618:
[----:B------:R-:W-:Y:S05]  /*30e0*/  BSYNC.RECONVERGENT B2 ;  /* 0x0000000000027941 */ /* 0x000fea0003800200 */
.L_x_4617:
        /* <DEDUP_REMOVED lines=17> */
[----:B--2---:R-:W-:Y:S05]  /*3200*/  CALL.REL.NOINC `($__internal_101_$__cuda_sm3x_div_rn_noftz_f32_slowpath) ;  /* 0x0000000800b07944 */ /* 0x004fea0003c00000 */
.L_x_4631:
[----:B------:R-:W-:Y:S05]  /*3210*/  BSYNC.RECONVERGENT B3 ;  /* 0x0000000000037941 */ /* 0x000fea0003800200 */
.L_x_4630:
[----:B------:R-:W-:Y:S01]  /*3220*/  IADD3 R9, PT, PT, R3, -0xd000000, RZ ;  /* 0xf300000003097810 */ /* 0x000fe20007ffe0ff */
[----:B------:R0:W1:Y:S01]  /*3230*/  MUFU.RSQ R4, R3 ;  /* 0x0000000300047308 */ /* 0x0000620000001400 */
[----:B------:R-:W-:Y:S02]  /*3240*/  BSSY.RECONVERGENT B0, `(.L_x_4632) ;  /* 0x000000a000007945 */ /* 0x000fe40003800200 */
[----:B------:R-:W-:-:S13]  /*3250*/  ISETP.GT.U32.AND P0, PT, R9, 0x727fffff, PT ;  /* 0x727fffff0900780c */ /* 0x000fda0003f04070 */
[----:B0-----:R-:W-:Y:S05]  /*3260*/  @!P0 BRA `(.L_x_4633) ;  /* 0x00000000000c8947 */ /* 0x001fea0003800000 */
[----:B-1----:R-:W-:-:S07]  /*3270*/  MOV R4, 0x3290 ;  /* 0x0000329000047802 */ /* 0x002fce0000000f00 */
[----:B--2---:R-:W-:Y:S05]  /*3280*/  CALL.REL.NOINC `($__internal_100_$__cuda_sm20_sqrt_rn_f32_slowpath) ;  /* 0x0000000800387944 */ /* 0x004fea0003c00000 */
[----:B------:R-:W-:Y:S05]  /*3290*/  BRA `(.L_x_4634) ;  /* 0x0000000000107947 */ /* 0x000fea0003800000 */
.L_x_4633:
[C---:B-1----:R-:W-:Y:S01]  /*32a0*/  FMUL.FTZ R38, R4.reuse, R3 ;  /* 0x0000000304267220 */ /* 0x042fe20000410000 */
[----:B------:R-:W-:-:S03]  /*32b0*/  FMUL.FTZ R4, R4, 0.5 ;  /* 0x3f00000004047820 */ /* 0x000fc60000410000 */
[----:B------:R-:W-:-:S04]  /*32c0*/  FFMA R3, -R38, R38, R3 ;  /* 0x0000002626037223 */ /* 0x000fc80000000103 */
[----:B------:R-:W-:-:S07]  /*32d0*/  FFMA R38, R3, R4, R38 ;  /* 0x0000000403267223 */ /* 0x000fce0000000026 */
.L_x_4634:
[----:B------:R-:W-:Y:S05]  /*32e0*/  BSYNC.RECONVERGENT B0 ;  /* 0x0000000000007941 */ /* 0x000fea0003800200 */
.L_x_4632:
        /* <DEDUP_REMOVED lines=16> */
.L_x_4636:
[----:B------:R-:W-:Y:S05]  /*33f0*/  BSYNC.RECONVERGENT B3 ;  /* 0x0000000000037941 */ /* 0x000fea0003800200 */
.L_x_4635:
        /* <DEDUP_REMOVED lines=12> */
.L_x_4638:
[----:B------:R-:W-:Y:S05]  /*34c0*/  BSYNC.RECONVERGENT B3 ;  /* 0x0000000000037941 */ /* 0x000fea0003800200 */
.L_x_4637:
        /* <DEDUP_REMOVED lines=18> */
.L_x_4629:
[----:B------:R-:W-:Y:S05]  /*35f0*/  BSYNC.RECONVERGENT B2 ;  /* 0x0000000000027941 */ /* 0x000fea0003800200 */
.L_x_4628:
        /* <DEDUP_REMOVED lines=16> */
.L_x_4642:
[----:B------:R-:W-:Y:S05]  /*3700*/  BSYNC.RECONVERGENT B3 ;  /* 0x0000000000037941 */ /* 0x000fea0003800200 */
.L_x_4641:
        /* <DEDUP_REMOVED lines=8> */
.L_x_4644:
[C---:B-1----:R-:W-:Y:S01]  /*3790*/  FMUL.FTZ R38, R4.reuse, R3 ;  /* 0x0000000304267220 */ /* 0x042fe20000410000 */
[----:B------:R-:W-:-:S03]  /*37a0*/  FMUL.FTZ R4, R4, 0.5 ;  /* 0x3f00000004047820 */ /* 0x000fc60000410000 */
[----:B------:R-:W-:-:S04]  /*37b0*/  FFMA R3, -R38, R38, R3 ;  /* 0x0000002626037223 */ /* 0x000fc80000000103 */
[----:B------:R-:W-:-:S07]  /*37c0*/  FFMA R38, R3, R4, R38 ;  /* 0x0000000403267223 */ /* 0x000fce0000000026 */
.L_x_4645:
[----:B------:R-:W-:Y:S05]  /*37d0*/  BSYNC.RECONVERGENT B0 ;  /* 0x0000000000007941 */ /* 0x000fea0003800200 */
.L_x_4643:
        /* <DEDUP_REMOVED lines=16> */
.L_x_4647:
[----:B------:R-:W-:Y:S05]  /*38e0*/  BSYNC.RECONVERGENT B3 ;  /* 0x0000000000037941 */ /* 0x000fea0003800200 */
.L_x_4646:
        /* <DEDUP_REMOVED lines=12> */
.L_x_4649:
[----:B------:R-:W-:Y:S05]  /*39b0*/  BSYNC.RECONVERGENT B3 ;  /* 0x0000000000037941 */ /* 0x000fea0003800200 */
.L_x_4648:
        /* <DEDUP_REMOVED lines=16> */
.L_x_4640:
[----:B------:R-:W-:Y:S05]  /*3ac0*/  BSYNC.RECONVERGENT B2 ;  /* 0x0000000000027941 */ /* 0x000fea0003800200 */
.L_x_4639:
        /* <DEDUP_REMOVED lines=10> */
        .weak           $__internal_100_$__cuda_sm20_sqrt_rn_f32_slowpath
        .type           $__internal_100_$__cuda_sm20_sqrt_rn_f32_slowpath,@function
        .size           $__internal_100_$__cuda_sm20_sqrt_rn_f32_slowpath,($__internal_101_$__cuda_sm3x_div_rn_noftz_f32_slowpath - $__internal_100_$__cuda_sm20_sqrt_rn_f32_slowpath)
$__internal_100_$__cuda_sm20_sqrt_rn_f32_slowpath:
        /* <DEDUP_REMOVED lines=19> */
.L_x_4651:
[----:B------:R-:W-:Y:S02]  /*3ca0*/  HFMA2 R29, -RZ, RZ, 0, 0 ;  /* 0x00000000ff1d7431 */ /* 0x000fe400000001ff */
[----:B------:R-:W-:-:S04]  /*3cb0*/  IMAD.MOV.U32 R28, RZ, RZ, R4 ;  /* 0x000000ffff1c7224 */ /* 0x000fc800078e0004 */
[----:B------:R-:W-:Y:S05]  /*3cc0*/  RET.REL.NODEC R28 `(_Z25multi_tensor_apply_kernelI18TensorListMetadataILi5ELb0EEN18transformer_engine17multi_tensor_adam17AdamFunctorMasterI6__halffflEEJffffffNS3_10adamMode_tEfEEvlPViT_T0_DpT1_) ;  /* 0xffffffc01ccc7950 */ /* 0x000fea0003c3ffff */
        .weak           $__internal_101_$__cuda_sm3x_div_rn_noftz_f32_slowpath
        .type           $__internal_101_$__cuda_sm3x_div_rn_noftz_f32_slowpath,@function
        .size           $__internal_101_$__cuda_sm3x_div_rn_noftz_f32_slowpath,(.L_x_5969 - $__internal_101_$__cuda_sm3x_div_rn_noftz_f32_slowpath)
$__internal_101_$__cuda_sm3x_div_rn_noftz_f32_slowpath:
        /* <DEDUP_REMOVED lines=35> */
.L_x_4653:
        /* <DEDUP_REMOVED lines=51> */
.L_x_4660:
[----:B------:R-:W-:-:S04]  /*4230*/  LOP3.LUT R3, R3, 0x80000000, RZ, 0xc0, !PT ;  /* 0x8000000003037812 */ /* 0x000fc800078ec0ff */
[----:B------:R-:W-:Y:S01]  /*4240*/  LOP3.LUT R3, R3, 0x7f800000, RZ, 0xfc, !PT ;  /* 0x7f80000003037812 */ /* 0x000fe200078efcff */
[----:B------:R-:W-:Y:S06]  /*4250*/  BRA `(.L_x_4661) ;  /* 0x0000000000047947 */ /* 0x000fec0003800000 */
.L_x_4659:
[----:B------:R-:W-:-:S07]  /*4260*/  IMAD R3, R36, 0x800000, R3 ;  /* 0x0080000024037824 */ /* 0x000fce00078e0203 */
.L_x_4661:
[----:B------:R-:W-:Y:S05]  /*4270*/  BSYNC.RECONVERGENT B1 ;  /* 0x0000000000017941 */ /* 0x000fea0003800200 */
.L_x_4658:
[----:B------:R-:W-:Y:S05]  /*4280*/  BRA `(.L_x_4662) ;  /* 0x0000000000207947 */ /* 0x000fea0003800000 */
.L_x_4657:
[----:B------:R-:W-:-:S04]  /*4290*/  LOP3.LUT R3, R3, 0x80000000, R4, 0x48, !PT ;  /* 0x8000000003037812 */ /* 0x000fc800078e4804 */
[----:B------:R-:W-:Y:S01]  /*42a0*/  LOP3.LUT R3, R3, 0x7f800000, RZ, 0xfc, !PT ;  /* 0x7f80000003037812 */ /* 0x000fe200078efcff */
[----:B------:R-:W-:Y:S06]  /*42b0*/  BRA `(.L_x_4662) ;  /* 0x0000000000147947 */ /* 0x000fec0003800000 */
.L_x_4656:
[----:B------:R-:W-:Y:S01]  /*42c0*/  LOP3.LUT R3, R3, 0x80000000, R4, 0x48, !PT ;  /* 0x8000000003037812 */ /* 0x000fe200078e4804 */
[----:B------:R-:W-:Y:S06]  /*42d0*/  BRA `(.L_x_4662) ;  /* 0x00000000000c7947 */ /* 0x000fec0003800000 */
.L_x_4655:
[----:B------:R-:W0:Y:S01]  /*42e0*/  MUFU.RSQ R3, -QNAN ;  /* 0xffc0000000037908 */ /* 0x000e220000001400 */
[----:B------:R-:W-:Y:S05]  /*42f0*/  BRA `(.L_x_4662) ;  /* 0x0000000000047947 */ /* 0x000fea0003800000 */
.L_x_4654:
[----:B------:R-:W-:-:S07]  /*4300*/  FADD.FTZ R3, R4, R3 ;  /* 0x0000000304037221 */ /* 0x000fce0000010000 */
.L_x_4662:
[----:B------:R-:W-:Y:S05]  /*4310*/  BSYNC.RECONVERGENT B0 ;  /* 0x0000000000007941 */ /* 0x000fea0003800200 */
.L_x_4652:
[----:B------:R-:W-:-:S04]  /*4320*/  HFMA2 R29, -RZ, RZ, 0, 0 ;  /* 0x00000000ff1d7431 */ /* 0x000fc800000001ff */
[----:B0-----:R-:W-:Y:S05]  /*4330*/  RET.REL.NODEC R28 `(_Z25multi_tensor_apply_kernelI18TensorListMetadataILi5ELb0EEN18transformer_engine17multi_tensor_adam17AdamFunctorMasterI6__halffflEEJffffffNS3_10adamMode_tEfEEvlPViT_T0_DpT1_) ;  /* 0xffffffbc1c307950 */ /* 0x001fea0003c3ffff */
.L_x_4663:
        /* <DEDUP_REMOVED lines=12> */
.L_x_5969:


//--------------------- .text._Z25multi_tensor_apply_kernelI18TensorListMetadataILi5ELb0EEN18transformer_engine17multi_tensor_adam17AdamFunctorMasterIf13__nv_bfloat16flEEJffffffNS3_10adamMode_tEfEEvlPViT_T0_DpT1_ --------------------------
	.section	.text._Z25multi_tensor_apply_kernelI18TensorListMetadataILi5ELb0EEN18transformer_engine17multi_tensor_adam17AdamFunctorMasterIf13__nv_bfloat16flEEJffffffNS3_10adamMode_tEfEEvlPViT_T0_DpT1_,"ax",@progbits
	.align	128
        .global         _Z25multi_tensor_apply_kernelI18TensorListMetadataILi5ELb0EEN18transformer_engine17multi_tensor_adam17AdamFunctorMasterIf13__nv_bfloat16flEEJffffffNS3_10adamMode_tEfEEvlPViT_T0_DpT1_
        .type           _Z25multi_tensor_apply_kernelI18TensorListMetadataILi5ELb0EEN18transformer_engine17multi_tensor_adam17AdamFunctorMasterIf13__nv_bfloat16flEEJffffffNS3_10adamMode_tEfEEvlPViT_T0_DpT1_,@function
        .size           _Z25multi_tensor_apply_kernelI18TensorListMetadataILi5ELb0EEN18transformer_engine17multi_tensor_adam17AdamFunctorMasterIf13__nv_bfloat16flEEJffffffNS3_10adamMode_tEfEEvlPViT_T0_DpT1_,(.L_x_5971 - _Z25multi_tensor_apply_kernelI18TensorListMetadataILi5ELb0EEN18transformer_engine17multi_tensor_adam17AdamFunctorMasterIf13__nv_bfloat16flEEJffffffNS3_10adamMode_tEfEEvlPViT_T0_DpT1_)
        .other          _Z25multi_tensor_apply_kernelI18TensorListMetadataILi5ELb0EEN18transformer_engine17multi_tensor_adam17AdamFunctorMasterIf13__nv_bfloat16flEEJffffffNS3_10adamMode_tEfEEvlPViT_T0_DpT1_,@"STO_CUDA_ENTRY STV_DEFAULT"
_Z25multi_tensor_apply_kernelI18TensorListMetadataILi5ELb0EEN18transformer_engine17multi_tensor_adam17AdamFunctorMasterIf13__nv_bfloat16flEEJffffffNS3_10adamMode_tEfEEvlPViT_T0_DpT1_:
.text._Z25multi_tensor_apply_kernelI18TensorListMetadataILi5ELb0EEN18transformer_engine17multi_tensor_adam17AdamFunctorMasterIf13__nv_bfloat16flEEJffffffNS3_10adamMode_tEfEEvlPViT_T0_DpT1_:
        /* <DEDUP_REMOVED lines=67> */
.L_x_4711:
[----:B------:R-:W-:Y:S01]  /*0430*/  ISETP.LT.U32.AND P4, PT, R16, UR10, PT ;  /* 0x0000000a10007c0c */ /* 0x000fe2000bf81070 */
[----:B0-----:R-:W-:Y:S01]  /*0440*/  IMAD.U32 R0, RZ, RZ, UR11 ;  /* 0x0000000bff007e24 */ /* 0x001fe2000f8e00ff */
[----:B------:R-:W-:Y:S01]  /*0450*/  SHF.R.S32.HI R12, RZ, 0x1f, R16 ;  /* 0x0000001fff0c7819 */ /* 0x000fe20000011410 */
[----:B---3--:R-:W-:Y:S01]  /*0460*/  IMAD.U32 R7, RZ, RZ, UR11 ;  /* 0x0000000bff077e24 */ /* 0x008fe2000f8e00ff */
[----:B-12---:R-:W-:Y:S01]  /*0470*/  MOV R3, UR11 ;  /* 0x0000000b00037c02 */ /* 0x006fe20008000f00 */
[----:B------:R-:W-:Y:S01]  /*0480*/  HFMA2 R17, -RZ, RZ, 0, 0 ;  /* 0x00000000ff117431 */ /* 0x000fe200000001ff */
[----:B------:R-:W-:Y:S01]  /*0490*/  ISETP.LT.U32.AND P3, PT, R14, UR10, PT ;  /* 0x0000000a0e007c0c */ /* 0x000fe2000bf61070 */
[----:B------:R-:W-:Y:S01]  /*04a0*/  IMAD.U32 R21, RZ, RZ, UR8 ;  /* 0x00000008ff157e24 */ /* 0x000fe2000f8e00ff */
[----:B------:R-:W-:Y:S01]  /*04b0*/  SHF.R.S32.HI R11, RZ, 0x1f, R14 ;  /* 0x0000001fff0b7819 */ /* 0x000fe2000001140e */
[----:B------:R-:W-:Y:S01]  /*04c0*/  IMAD.U32 R22, RZ, RZ, UR27 ;  /* 0x0000001bff167e24 */ /* 0x000fe2000f8e00ff */
[----:B------:R-:W-:Y:S01]  /*04d0*/  ISETP.GT.AND.EX P4, PT, R3, R12, PT, P4 ;  /* 0x0000000c0300720c */ /* 0x000fe20003f84340 */
[----:B------:R-:W-:Y:S01]  /*04e0*/  IMAD.U32 R27, RZ, RZ, UR12 ;  /* 0x0000000cff1b7e24 */ /* 0x000fe2000f8e00ff */
[----:B------:R-:W-:-:S02]  /*04f0*/  ISETP.GT.AND.EX P3, PT, R0, R11, PT, P3 ;  /* 0x0000000b0000720c */ /* 0x000fc40003f64330 */
[----:B------:R-:W-:Y:S02]  /*0500*/  CS2R R32, SRZ ;  /* 0x0000000000207805 */ /* 0x000fe4000001ff00 */
[----:B------:R-:W-:Y:S02]  /*0510*/  ISETP.LT.U32.AND P2, PT, R13, UR10, PT ;  /* 0x0000000a0d007c0c */ /* 0x000fe4000bf41070 */
[----:B------:R-:W-:Y:S02]  /*0520*/  SHF.R.S32.HI R10, RZ, 0x1f, R13 ;  /* 0x0000001fff0a7819 */ /* 0x000fe4000001140d */
[----:B------:R-:W-:Y:S02]  /*0530*/  MOV R20, UR6 ;  /* 0x0000000600147c02 */ /* 0x000fe40008000f00 */
[----:B------:R-:W-:Y:S02]  /*0540*/  ISETP.GT.AND.EX P2, PT, R7, R10, PT, P2 ;  /* 0x0000000a0700720c */ /* 0x000fe40003f44320 */
[----:B------:R-:W-:Y:S01]  /*0550*/  MOV R23, UR7 ;  /* 0x0000000700177c02 */ /* 0x000fe20008000f00 */
[----:B------:R-:W-:Y:S01]  /*0560*/  IMAD.WIDE R2, R14, 0x4, R20 ;  /* 0x000000040e027825 */ /* 0x000fe200078e0214 */
[----:B------:R-:W-:-:S02]  /*0570*/  @P4 IADD3 R8, P0, PT, R16, UR16, RZ ;  /* 0x0000001010084c10 */ /* 0x000fc4000ff1e0ff */
[C---:B------:R-:W-:Y:S01]  /*0580*/  @P3 IADD3 R0, P1, PT, R14.reuse, UR16, RZ ;  /* 0x000000100e003c10 */ /* 0x040fe2000ff3e0ff */
[----:B------:R-:W-:Y:S01]  /*0590*/  IMAD.WIDE R4, R14, 0x4, R22 ;  /* 0x000000040e047825 */ /* 0x000fe200078e0216 */
[----:B------:R-:W-:Y:S01]  /*05a0*/  @P4 IADD3.X R19, PT, PT, R12, UR14, RZ, P0, !PT ;  /* 0x0000000e0c134c10 */ /* 0x000fe200087fe4ff */
[----:B------:R0:W5:Y:S01]  /*05b0*/  @P3 LDG.E R17, desc[UR22][R2.64] ;  /* 0x0000001602113981 */ /* 0x000162000c1e1900 */
[----:B------:R-:W-:Y:S02]  /*05c0*/  MOV R26, UR28 ;  /* 0x0000001c001a7c02 */ /* 0x000fe40008000f00 */
[----:B------:R-:W-:Y:S01]  /*05d0*/  @P4 LEA R30, P0, R8, UR18, 0x1 ;  /* 0x00000012081e4c11 */ /* 0x000fe2000f8008ff */
[----:B------:R1:W5:Y:S01]  /*05e0*/  @P3 LDG.E R33, desc[UR22][R4.64] ;  /* 0x0000001604213981 */ /* 0x000362000c1e1900 */
[----:B------:R-:W-:Y:S01]  /*05f0*/  @P3 IADD3.X R9, PT, PT, R11, UR14, RZ, P1, !PT ;  /* 0x0000000e0b093c10 */ /* 0x000fe20008ffe4ff */
[----:B------:R-:W-:Y:S01]  /*0600*/  IMAD.WIDE R6, R14, 0x4, R26 ;  /* 0x000000040e067825 */ /* 0x000fe200078e021a */
[----:B------:R-:W-:-:S02]  /*0610*/  @P3 LEA R42, P1, R0, UR18, 0x1 ;  /* 0x00000012002a3c11 */ /* 0x000fc4000f8208ff */
[----:B------:R-:W-:Y:S02]  /*0620*/  @P4 LEA.HI.X R31, R8, UR19, R19, 0x1, P0 ;  /* 0x00000013081f4c11 */ /* 0x000fe400080f0c13 */
[C---:B------:R-:W-:Y:S01]  /*0630*/  @P2 SHF.L.U32 R18, R13.reuse, 0x2, RZ ;  /* 0x000000020d122819 */ /* 0x040fe200000006ff */
[----:B------:R2:W5:Y:S01]  /*0640*/  @P3 LDG.E R32, desc[UR22][R6.64] ;  /* 0x0000001606203981 */ /* 0x000562000c1e1900 */
[C---:B0-----:R-:W-:Y:S02]  /*0650*/  @P2 IADD3 R3, P0, PT, R13.reuse, UR16, RZ ;  /* 0x000000100d032c10 */ /* 0x041fe4000ff1e0ff */
[----:B------:R-:W-:Y:S01]  /*0660*/  @P3 LEA.HI.X R43, R0, UR19, R9, 0x1, P1 ;  /* 0x00000013002b3c11 */ /* 0x000fe200088f0c09 */
[----:B------:R-:W-:Y:S01]  /*0670*/  IMAD.MOV.U32 R34, RZ, RZ, RZ ;  /* 0x000000ffff227224 */ /* 0x000fe200078e00ff */
[----:B-1----:R-:W-:Y:S01]  /*0680*/  @P2 IADD3 R4, P1, PT, R18, UR6, RZ ;  /* 0x0000000612042c10 */ /* 0x002fe2000ff3e0ff */
[----:B------:R-:W-:Y:S01]  /*0690*/  IMAD.WIDE R20, R16, 0x4, R20 ;  /* 0x0000000410147825 */ /* 0x000fe200078e0214 */
[----:B------:R-:W-:Y:S01]  /*06a0*/  @P2 IADD3.X R24, PT, PT, R10, UR14, RZ, P0, !PT ;  /* 0x0000000e0a182c10 */ /* 0x000fe200087fe4ff */
[----:B------:R-:W5:Y:S01]  /*06b0*/  @P3 LDG.E.U16 R42, desc[UR22][R42.64] ;  /* 0x000000162a2a3981 */ /* 0x000f62000c1e1500 */
[----:B------:R-:W-:Y:S01]  /*06c0*/  @P2 SHF.L.U64.HI R0, R13, 0x2, R10 ;  /* 0x000000020d002819 */ /* 0x000fe2000001020a */
[----:B--2---:R-:W-:Y:S01]  /*06d0*/  HFMA2 R7, -RZ, RZ, 0, 0 ;  /* 0x00000000ff077431 */ /* 0x004fe200000001ff */
[----:B------:R-:W-:Y:S01]  /*06e0*/  @P2 IADD3 R18, P5, PT, R18, UR27, RZ ;  /* 0x0000001b12122c10 */ /* 0x000fe2000ffbe0ff */
[----:B------:R-:W-:Y:S01]  /*06f0*/  IMAD.WIDE R22, R16, 0x4, R22 ;  /* 0x0000000410167825 */ /* 0x000fe200078e0216 */
[----:B------:R-:W-:Y:S01]  /*0700*/  @P2 LEA R2, P0, R3, UR18, 0x1 ;  /* 0x0000001203022c11 */ /* 0x000fe2000f8008ff */
[----:B------:R-:W5:Y:S01]  /*0710*/  @P4 LDG.E R34, desc[UR22][R20.64] ;  /* 0x0000001614224981 */ /* 0x000f62000c1e1900 */
[----:B------:R-:W-:-:S02]  /*0720*/  @P2 IADD3.X R5, PT, PT, R0, UR8, RZ, P1, !PT ;  /* 0x0000000800052c10 */ /* 0x000fc40008ffe4ff */
[----:B------:R-:W-:Y:S01]  /*0730*/  @P2 IADD3.X R19, PT, PT, R0, UR7, RZ, P5, !PT ;  /* 0x0000000700132c10 */ /* 0x000fe2000affe4ff */
[----:B------:R-:W-:Y:S01]  /*0740*/  IMAD.MOV.U32 R0, RZ, RZ, RZ ;  /* 0x000000ffff007224 */ /* 0x000fe200078e00ff */
[----:B------:R-:W-:Y:S01]  /*0750*/  @P2 LEA.HI.X R3, R3, UR19, R24, 0x1, P0 ;  /* 0x0000001303032c11 */ /* 0x000fe200080f0c18 */
[--C-:B------:R-:W-:Y:S01]  /*0760*/  IMAD.WIDE R24, R16, 0x4, R26.reuse ;  /* 0x0000000410187825 */ /* 0x100fe200078e021a */
[----:B------:R-:W-:Y:S01]  /*0770*/  MOV R41, RZ ;  /* 0x000000ff00297202 */ /* 0x000fe20000000f00 */
[----:B------:R-:W-:Y:S01]  /*0780*/  BSSY.RECONVERGENT B0, `(.L_x_4665) ;  /* 0x0000024000007945 */ /* 0x000fe20003800200 */
[----:B------:R0:W5:Y:S01]  /*0790*/  @P4 LDG.E.U16 R30, desc[UR22][R30.64] ;  /* 0x000000161e1e4981 */ /* 0x000162000c1e1500 */
[----:B------:R-:W-:-:S03]  /*07a0*/  IMAD.WIDE R26, R13, 0x4, R26 ;  /* 0x000000040d1a7825 */ /* 0x000fc600078e021a */
[----:B------:R-:W5:Y:S04]  /*07b0*/  @P2 LDG.E.U16 R40, desc[UR22][R2.64] ;  /* 0x0000001602282981 */ /* 0x000f68000c1e1500 */
[----:B------:R-:W5:Y:S04]  /*07c0*/  @P4 LDG.E R41, desc[UR22][R22.64] ;  /* 0x0000001616294981 */ /* 0x000f68000c1e1900 */
[----:B------:R-:W5:Y:S04]  /*07d0*/  @P4 LDG.E R0, desc[UR22][R24.64] ;  /* 0x0000001618004981 */ /* 0x000f68000c1e1900 */
[----:B------:R-:W5:Y:S01]  /*07e0*/  @P2 LDG.E R7, desc[UR22][R26.64] ;  /* 0x000000161a072981 */ /* 0x000f62000c1e1900 */
[----:B------:R-:W-:-:S02]  /*07f0*/  CS2R R8, SRZ ;  /* 0x0000000000087805 */ /* 0x000fc4000001ff00 */
[----:B------:R-:W-:Y:S02]  /*0800*/  ISETP.LT.U32.AND P0, PT, R15, UR10, PT ;  /* 0x0000000a0f007c0c */ /* 0x000fe4000bf01070 */
[----:B------:R-:W-:Y:S02]  /*0810*/  SHF.R.S32.HI R6, RZ, 0x1f, R15 ;  /* 0x0000001fff067819 */ /* 0x000fe4000001140f */
[----:B------:R1:W5:Y:S01]  /*0820*/  @P2 LDG.E R8, desc[UR22][R4.64] ;  /* 0x0000001604082981 */ /* 0x000362000c1e1900 */
[----:B0-----:R-:W-:-:S03]  /*0830*/  IMAD.MOV.U32 R31, RZ, RZ, RZ ;  /* 0x000000ffff1f7224 */ /* 0x001fc600078e00ff */
[----:B------:R0:W5:Y:S01]  /*0840*/  @P2 LDG.E R9, desc[UR22][R18.64] ;  /* 0x0000001612092981 */ /* 0x000162000c1e1900 */
[----:B-1----:R-:W-:-:S05]  /*0850*/  IMAD.U32 R5, RZ, RZ, UR11 ;  /* 0x0000000bff057e24 */ /* 0x002fca000f8e00ff */
[----:B------:R-:W-:Y:S02]  /*0860*/  ISETP.GT.AND.EX P6, PT, R5, R6, PT, P0 ;  /* 0x000000060500720c */ /* 0x000fe40003fc4300 */
[----:B0-----:R-:W-:Y:S02]  /*0870*/  CS2R R18, SRZ ;  /* 0x0000000000127805 */ /* 0x001fe4000001ff00 */
[----:B------:R-:W-:Y:S02]  /*0880*/  MOV R5, RZ ;  /* 0x000000ff00057202 */ /* 0x000fe40000000f00 */
[----:B------:R-:W-:-:S07]  /*0890*/  P2R R4, PR, RZ, 0x40 ;  /* 0x00000040ff047803 */ /* 0x000fce0000000000 */
[----:B------:R-:W-:Y:S05]  /*08a0*/  @!P6 BRA `(.L_x_4666) ;  /* 0x000000000044e947 */ /* 0x000fea0003800000 */
[C---:B------:R-:W-:Y:S02]  /*08b0*/  IADD3 R3, P0, PT, R15.reuse, UR16, RZ ;  /* 0x000000100f037c10 */ /* 0x040fe4000ff1e0ff */
[----:B------:R-:W-:Y:S02]  /*08c0*/  SHF.L.U32 R2, R15, 0x2, RZ ;  /* 0x000000020f027819 */ /* 0x000fe400000006ff */
[----:B------:R-:W-:Y:S02]  /*08d0*/  IADD3.X R18, PT, PT, R6, UR14, RZ, P0, !PT ;  /* 0x0000000e06127c10 */ /* 0x000fe400087fe4ff */
[C---:B------:R-:W-:Y:S02]  /*08e0*/  LEA R38, P1, R3.reuse, UR18, 0x1 ;  /* 0x0000001203267c11 */ /* 0x040fe4000f8208ff */
[----:B------:R-:W-:Y:S02]  /*08f0*/  IADD3 R36, P0, PT, R2, UR6, RZ ;  /* 0x0000000602247c10 */ /* 0x000fe4000ff1e0ff */
[----:B------:R-:W-:-:S02]  /*0900*/  LEA.HI.X R39, R3, UR19, R18, 0x1, P1 ;  /* 0x0000001303277c11 */ /* 0x000fc400088f0c12 */
[C---:B------:R-:W-:Y:S02]  /*0910*/  IADD3 R28, P1, PT, R2.reuse, UR28, RZ ;  /* 0x0000001c021c7c10 */ /* 0x040fe4000ff3e0ff */
[----:B------:R-:W-:Y:S01]  /*0920*/  SHF.L.U64.HI R5, R15, 0x2, R6 ;  /* 0x000000020f057819 */ /* 0x000fe20000010206 */
[----:B------:R-:W2:Y:S01]  /*0930*/  LDG.E.U16 R38, desc[UR22][R38.64] ;  /* 0x0000001626267981 */ /* 0x000ea2000c1e1500 */
[----:B------:R-:W-:Y:S02]  /*0940*/  IADD3 R2, P5, PT, R2, UR27, RZ ;  /* 0x0000001b02027c10 */ /* 0x000fe4000ffbe0ff */
[C---:B------:R-:W-:Y:S02]  /*0950*/  IADD3.X R37, PT, PT, R5.reuse, UR8, RZ, P0, !PT ;  /* 0x0000000805257c10 */ /* 0x040fe400087fe4ff */
[C---:B------:R-:W-:Y:S02]  /*0960*/  IADD3.X R29, PT, PT, R5.reuse, UR12, RZ, P1, !PT ;  /* 0x0000000c051d7c10 */ /* 0x040fe40008ffe4ff */
[----:B------:R-:W-:-:S02]  /*0970*/  IADD3.X R3, PT, PT, R5, UR7, RZ, P5, !PT ;  /* 0x0000000705037c10 */ /* 0x000fc4000affe4ff */
[----:B------:R0:W5:Y:S04]  /*0980*/  LDG.E R5, desc[UR22][R36.64] ;  /* 0x0000001624057981 */ /* 0x000168000c1e1900 */
[----:B------:R0:W5:Y:S04]  /*0990*/  LDG.E R19, desc[UR22][R28.64] ;  /* 0x000000161c137981 */ /* 0x000168000c1e1900 */
[----:B------:R0:W5:Y:S02]  /*09a0*/  LDG.E R31, desc[UR22][R2.64] ;  /* 0x00000016021f7981 */ /* 0x000164000c1e1900 */
[----:B0-2---:R-:W-:-:S07]  /*09b0*/  IMAD.U32 R18, R38, 0x10000, RZ ;  /* 0x0001000026127824 */ /* 0x005fce00078e00ff */
.L_x_4666:
[----:B------:R-:W-:Y:S05]  /*09c0*/  BSYNC.RECONVERGENT B0 ;  /* 0x0000000000007941 */ /* 0x000fea0003800200 */
.L_x_4665:
[----:B------:R-:W0:Y:S01]  /*09d0*/  LDC.64 R2, c[0x0][0xf08] ;  /* 0x0003c200ff027b82 */ /* 0x000e220000000a00 */
[----:B------:R-:W-:Y:S01]  /*09e0*/  HFMA2 R28, -RZ, RZ, 0, 0 ;  /* 0x00000000ff1c7431 */ /* 0x000fe200000001ff */
[----:B------:R-:W-:Y:S01]  /*09f0*/  BSSY.RECONVERGENT B2, `(.L_x_4667) ;  /* 0x0000019000027945 */ /* 0x000fe20003800200 */
[----:B-----5:R-:W-:Y:S02]  /*0a00*/  @P4 IMAD.U32 R28, R30, 0x10000, RZ ;  /* 0x000100001e1c4824 */ /* 0x020fe400078e00ff */
[----:B------:R-:W-:Y:S02]  /*0a10*/  IMAD.MOV.U32 R30, RZ, RZ, RZ ;  /* 0x000000ffff1e7224 */ /* 0x000fe400078e00ff */
[----:B------:R-:W-:Y:S01]  /*0a20*/  FMUL R29, R28, UR15 ;  /* 0x0000000f1c1d7c20 */ /* 0x000fe20008400000 */
[----:B------:R-:W-:-:S03]  /*0a30*/  @P2 IMAD.U32 R30, R40, 0x10000, RZ ;  /* 0x00010000281e2824 */ /* 0x000fc600078e00ff */
        /* <DEDUP_REMOVED lines=8> */
[----:B------:R-:W-:Y:S02]  /*0ac0*/  MOV R35, RZ ;  /* 0x000000ff00237202 */ /* 0x000fe40000000f00 */
[----:B------:R-:W-:Y:S01]  /*0ad0*/  @P3 SHF.L.U32 R35, R42, 0x10, RZ ;  /* 0x000000102a233819 */ /* 0x000fe200000006ff */
        /* <DEDUP_REMOVED lines=8> */
[----:B------:R-:W-:Y:S05]  /*0b60*/  CALL.REL.NOINC `($__internal_103_$__cuda_sm3x_div_rn_noftz_f32_slowpath) ;  /* 0x0000003000807944 */ /* 0x000fea0003c00000 */
[----:B------:R-:W-:-:S07]  /*0b70*/  MOV R41, R3 ;  /* 0x0000000300297202 */ /* 0x000fce0000000f00 */
.L_x_4668:
[----:B------:R-:W-:Y:S05]  /*0b80*/  BSYNC.RECONVERGENT B2 ;  /* 0x0000000000027941 */ /* 0x000fea0003800200 */
.L_x_4667:
        /* <DEDUP_REMOVED lines=14> */
[----:B------:R-:W-:Y:S05]  /*0c70*/  CALL.REL.NOINC `($__internal_103_$__cuda_sm3x_div_rn_noftz_f32_slowpath) ;  /* 0x00000030003c7944 */ /* 0x000fea0003c00000 */
.L_x_4670:
[----:B------:R-:W-:Y:S05]  /*0c80*/  BSYNC.RECONVERGENT B2 ;  /* 0x0000000000027941 */ /* 0x000fea0003800200 */
.L_x_4669:
[----:B------:R-:W-:Y:S01]  /*0c90*/  VIADD R28, R3, 0xf3000000 ;  /* 0xf3000000031c7836 */ /* 0x000fe20000000000 */
[----:B------:R0:W1:Y:S01]  /*0ca0*/  MUFU.RSQ R36, R3 ;  /* 0x0000000300247308 */ /* 0x0000620000001400 */
[----:B------:R-:W-:Y:S03]  /*0cb0*/  BSSY.RECONVERGENT B0, `(.L_x_4671) ;  /* 0x000000a000007945 */ /* 0x000fe60003800200 */
[----:B------:R-:W-:-:S13]  /*0cc0*/  ISETP.GT.U32.AND P0, PT, R28, 0x727fffff, PT ;  /* 0x727fffff1c00780c */ /* 0x000fda0003f04070 */
[----:B01----:R-:W-:Y:S05]  /*0cd0*/  @!P0 BRA `(.L_x_4672) ;  /* 0x00000000000c8947 */ /* 0x003fea0003800000 */
[----:B------:R-:W-:-:S07]  /*0ce0*/  MOV R28, 0xd00 ;  /* 0x00000d00001c7802 */ /* 0x000fce0000000f00 */
[----:B------:R-:W-:Y:S05]  /*0cf0*/  CALL.REL.NOINC `($__internal_102_$__cuda_sm20_sqrt_rn_f32_slowpath) ;  /* 0x0000002c00c87944 */ /* 0x000fea0003c00000 */
[----:B------:R-:W-:Y:S05]  /*0d00*/  BRA `(.L_x_4673) ;  /* 0x0000000000107947 */ /* 0x000fea0003800000 */
.L_x_4672:
[C---:B------:R-:W-:Y:S01]  /*0d10*/  FMUL.FTZ R28, R36.reuse, R3 ;  /* 0x00000003241c7220 */ /* 0x040fe20000410000 */
[----:B------:R-:W-:-:S03]  /*0d20*/  FMUL.FTZ R39, R36, 0.5 ;  /* 0x3f00000024277820 */ /* 0x000fc60000410000 */
[----:B------:R-:W-:-:S04]  /*0d30*/  FFMA R3, -R28, R28, R3 ;  /* 0x0000001c1c037223 */ /* 0x000fc80000000103 */
[----:B------:R-:W-:-:S07]  /*0d40*/  FFMA R39, R3, R39, R28 ;  /* 0x0000002703277223 */ /* 0x000fce000000001c */
.L_x_4673:
[----:B------:R-:W-:Y:S05]  /*0d50*/  BSYNC.RECONVERGENT B0 ;  /* 0x0000000000007941 */ /* 0x000fea0003800200 */
.L_x_4671:
        /* <DEDUP_REMOVED lines=12> */
[----:B------:R-:W-:Y:S05]  /*0e20*/  CALL.REL.NOINC `($__internal_103_$__cuda_sm3x_div_rn_noftz_f32_slowpath) ;  /* 0x0000002c00d07944 */ /* 0x000fea0003c00000 */
[----:B------:R-:W-:-:S07]  /*0e30*/  IMAD.MOV.U32 R37, RZ, RZ, R3 ;  /* 0x000000ffff257224 */ /* 0x000fce00078e0003 */
.L_x_4675:
[----:B------:R-:W-:Y:S05]  /*0e40*/  BSYNC.RECONVERGENT B2 ;  /* 0x0000000000027941 */ /* 0x000fea0003800200 */
.L_x_4674:
        /* <DEDUP_REMOVED lines=23> */
.L_x_4677:
[----:B------:R-:W-:Y:S05]  /*0fc0*/  BSYNC.RECONVERGENT B2 ;  /* 0x0000000000027941 */ /* 0x000fea0003800200 */
.L_x_4676:
        /* <DEDUP_REMOVED lines=15> */
.L_x_4679:
[----:B------:R-:W-:Y:S05]  /*10c0*/  BSYNC.RECONVERGENT B2 ;  /* 0x0000000000027941 */ /* 0x000fea0003800200 */
.L_x_4678:
        /* <DEDUP_REMOVED lines=8> */
.L_x_4681:
[C---:B------:R-:W-:Y:S01]  /*1150*/  FMUL.FTZ R28, R36.reuse, R3 ;  /* 0x00000003241c7220 */ /* 0x040fe20000410000 */
[----:B------:R-:W-:-:S03]  /*1160*/  FMUL.FTZ R39, R36, 0.5 ;  /* 0x3f00000024277820 */ /* 0x000fc60000410000 */
[----:B------:R-:W-:-:S04]  /*1170*/  FFMA R3, -R28, R28, R3 ;  /* 0x0000001c1c037223 */ /* 0x000fc80000000103 */
[----:B------:R-:W-:-:S07]  /*1180*/  FFMA R39, R3, R39, R28 ;  /* 0x0000002703277223 */ /* 0x000fce000000001c */
.L_x_4682:
[----:B------:R-:W-:Y:S05]  /*1190*/  BSYNC.RECONVERGENT B0 ;  /* 0x0000000000007941 */ /* 0x000fea0003800200 */
.L_x_4680:
        /* <DEDUP_REMOVED lines=14> */
.L_x_4684:
[----:B------:R-:W-:Y:S05]  /*1280*/  BSYNC.RECONVERGENT B2 ;  /* 0x0000000000027941 */ /* 0x000fea0003800200 */
.L_x_4683:
        /* <DEDUP_REMOVED lines=23> */
.L_x_4686:
[----:B------:R-:W-:Y:S05]  /*1400*/  BSYNC.RECONVERGENT B2 ;  /* 0x0000000000027941 */ /* 0x000fea0003800200 */
.L_x_4685:
        /* <DEDUP_REMOVED lines=15> */
.L_x_4688:
[----:B------:R-:W-:Y:S05]  /*1500*/  BSYNC.RECONVERGENT B2 ;  /* 0x0000000000027941 */ /* 0x000fea0003800200 */
.L_x_4687:
        /* <DEDUP_REMOVED lines=8> */
.L_x_4690:
[C---:B------:R-:W-:Y:S01]  /*1590*/  FMUL.FTZ R28, R36.reuse, R3 ;  /* 0x00000003241c7220 */ /* 0x040fe20000410000 */
[----:B------:R-:W-:-:S03]  /*15a0*/  FMUL.FTZ R39, R36, 0.5 ;  /* 0x3f00000024277820 */ /* 0x000fc60000410000 */
[----:B------:R-:W-:-:S04]  /*15b0*/  FFMA R3, -R28, R28, R3 ;  /* 0x0000001c1c037223 */ /* 0x000fc80000000103 */
[----:B------:R-:W-:-:S07]  /*15c0*/  FFMA R39, R3, R39, R28 ;  /* 0x0000002703277223 */ /* 0x000fce000000001c */
.L_x_4691:
[----:B------:R-:W-:Y:S05]  /*15d0*/  BSYNC.RECONVERGENT B0 ;  /* 0x0000000000007941 */ /* 0x000fea0003800200 */
.L_x_4689:
        /* <DEDUP_REMOVED lines=13> */
.L_x_4693:
[----:B------:R-:W-:Y:S05]  /*16b0*/  BSYNC.RECONVERGENT B2 ;  /* 0x0000000000027941 */ /* 0x000fea0003800200 */
.L_x_4692:
        /* <DEDUP_REMOVED lines=21> */
[----:B------:R-:W-:Y:S05]  /*1810*/  CALL.REL.NOINC `($__internal_103_$__cuda_sm3x_div_rn_noftz_f32_slowpath) ;  /* 0x0000002400547944 */ /* 0x000fea0003c00000 */
[----:B------:R-:W-:-:S07]  /*1820*/  IMAD.MOV.U32 R7, RZ, RZ, R3 ;  /* 0x000000ffff077224 */ /* 0x000fce00078e0003 */
.L_x_4695:
[----:B------:R-:W-:Y:S05]  /*1830*/  BSYNC.RECONVERGENT B2 ;  /* 0x0000000000027941 */ /* 0x000fea0003800200 */
.L_x_4694:
        /* <DEDUP_REMOVED lines=15> */
.L_x_4697:
[----:B------:R-:W-:Y:S05]  /*1930*/  BSYNC.RECONVERGENT B2 ;  /* 0x0000000000027941 */ /* 0x000fea0003800200 */
.L_x_4696:
[----:B------:R-:W-:Y:S01]  /*1940*/  IADD3 R18, PT, PT, R3, -0xd000000, RZ ;  /* 0xf300000003127810 */ /* 0x000fe20007ffe0ff */
[----:B------:R0:W1:Y:S01]  /*1950*/  MUFU.RSQ R28, R3 ;  /* 0x00000003001c7308 */ /* 0x0000620000001400 */
[----:B------:R-:W-:Y:S02]  /*1960*/  BSSY.RECONVERGENT B0, `(.L_x_4698) ;  /* 0x000000a000007945 */ /* 0x000fe40003800200 */
[----:B------:R-:W-:-:S13]  /*1970*/  ISETP.GT.U32.AND P0, PT, R18, 0x727fffff, PT ;  /* 0x727fffff1200780c */ /* 0x000fda0003f04070 */
[----:B0-----:R-:W-:Y:S05]  /*1980*/  @!P0 BRA `(.L_x_4699) ;  /* 0x00000000000c8947 */ /* 0x001fea0003800000 */
[----:B-1----:R-:W-:-:S07]  /*1990*/  MOV R28, 0x19b0 ;  /* 0x000019b0001c7802 */ /* 0x002fce0000000f00 */
[----:B------:R-:W-:Y:S05]  /*19a0*/  CALL.REL.NOINC `($__internal_102_$__cuda_sm20_sqrt_rn_f32_slowpath) ;  /* 0x00000020009c7944 */ /* 0x000fea0003c00000 */
[----:B------:R-:W-:Y:S05]  /*19b0*/  BRA `(.L_x_4700) ;  /* 0x0000000000107947 */ /* 0x000fea0003800000 */
.L_x_4699:
[C---:B-1----:R-:W-:Y:S01]  /*19c0*/  FMUL.FTZ R18, R28.reuse, R3 ;  /* 0x000000031c127220 */ /* 0x042fe20000410000 */
[----:B------:R-:W-:-:S03]  /*19d0*/  FMUL.FTZ R39, R28, 0.5 ;  /* 0x3f0000001c277820 */ /* 0x000fc60000410000 */
[----:B------:R-:W-:-:S04]  /*19e0*/  FFMA R3, -R18, R18, R3 ;  /* 0x0000001212037223 */ /* 0x000fc80000000103 */
[----:B------:R-:W-:-:S07]  /*19f0*/  FFMA R39, R3, R39, R18 ;  /* 0x0000002703277223 */ /* 0x000fce0000000012 */
.L_x_4700:
[----:B------:R-:W-:Y:S05]  /*1a00*/  BSYNC.RECONVERGENT B0 ;  /* 0x0000000000007941 */ /* 0x000fea0003800200 */
.L_x_4698:
        /* <DEDUP_REMOVED lines=12> */
[----:B------:R-:W-:Y:S05]  /*1ad0*/  CALL.REL.NOINC `($__internal_103_$__cuda_sm3x_div_rn_noftz_f32_slowpath) ;  /* 0x0000002000a47944 */ /* 0x000fea0003c00000 */
.L_x_4702:
[----:B------:R-:W-:Y:S05]  /*1ae0*/  BSYNC.RECONVERGENT B2 ;  /* 0x0000000000027941 */ /* 0x000fea0003800200 */
.L_x_4701:
[----:B------:R-:W-:Y:S01]  /*1af0*/  BSSY.RECONVERGENT B0, `(.L_x_4703) ;  /* 0x000000b000007945 */ /* 0x000fe20003800200 */
[----:B------:R-:W-:-:S03]  /*1b00*/  FFMA R7, R8, UR13, R3 ;  /* 0x0000000d08077c23 */ /* 0x000fc60008000003 */
[----:B------:R-:W-:Y:S05]  /*1b10*/  @!P4 BRA `(.L_x_4704) ;  /* 0x000000000020c947 */ /* 0x000fea0003800000 */
[----:B------:R-:W-:Y:S01]  /*1b20*/  IADD3 R3, P0, PT, R16, UR16, RZ ;  /* 0x0000001010037c10 */ /* 0x000fe2000ff1e0ff */
[----:B------:R0:W-:Y:S03]  /*1b30*/  STG.E desc[UR22][R20.64], R35 ;  /* 0x0000002314007986 */ /* 0x0001e6000c101916 */
[----:B------:R-:W-:Y:S01]  /*1b40*/  IADD3.X R12, PT, PT, R12, UR14, RZ, P0, !PT ;  /* 0x0000000e0c0c7c10 */ /* 0x000fe200087fe4ff */
[----:B------:R0:W-:Y:S01]  /*1b50*/  STG.E desc[UR22][R24.64], R0 ;  /* 0x0000000018007986 */ /* 0x0001e2000c101916 */
[----:B------:R-:W-:-:S03]  /*1b60*/  LEA R18, P0, R3, UR20, 0x2 ;  /* 0x0000001403127c11 */ /* 0x000fc6000f8010ff */
[----:B------:R0:W-:Y:S01]  /*1b70*/  STG.E desc[UR22][R22.64], R2 ;  /* 0x0000000216007986 */ /* 0x0001e2000c101916 */
[----:B------:R-:W-:-:S05]  /*1b80*/  LEA.HI.X R19, R3, UR21, R12, 0x2, P0 ;  /* 0x0000001503137c11 */ /* 0x000fca00080f140c */
[----:B------:R0:W-:Y:S04]  /*1b90*/  STG.E desc[UR22][R18.64], R35 ;  /* 0x0000002312007986 */ /* 0x0001e8000c101916 */
.L_x_4704:
[----:B------:R-:W-:Y:S05]  /*1ba0*/  BSYNC.RECONVERGENT B0 ;  /* 0x0000000000007941 */ /* 0x000fea0003800200 */
.L_x_4703:
[----:B------:R-:W-:Y:S04]  /*1bb0*/  BSSY.RECONVERGENT B0, `(.L_x_4705) ;  /* 0x0000012000007945 */ /* 0x000fe80003800200 */
[----:B------:R-:W-:Y:S05]  /*1bc0*/  @!P3 BRA `(.L_x_4706) ;  /* 0x000000000040b947 */ /* 0x000fea0003800000 */
[C---:B0-----:R-:W-:Y:S02]  /*1bd0*/  SHF.L.U32 R2, R14.reuse, 0x2, RZ ;  /* 0x000000020e027819 */ /* 0x041fe400000006ff */
[C---:B------:R-:W-:Y:S02]  /*1be0*/  IADD3 R0, P4, PT, R14.reuse, UR16, RZ ;  /* 0x000000100e007c10 */ /* 0x040fe4000ff9e0ff */
[----:B------:R-:W-:Y:S02]  /*1bf0*/  SHF.L.U64.HI R3, R14, 0x2, R11 ;  /* 0x000000020e037819 */ /* 0x000fe4000001020b */
[C---:B------:R-:W-:Y:S02]  /*1c00*/  IADD3 R20, P0, PT, R2.reuse, UR6, RZ ;  /* 0x0000000602147c10 */ /* 0x040fe4000ff1e0ff */
[C---:B------:R-:W-:Y:S02]  /*1c10*/  IADD3 R18, P1, PT, R2.reuse, UR28, RZ ;  /* 0x0000001c02127c10 */ /* 0x040fe4000ff3e0ff */
[----:B------:R-:W-:-:S02]  /*1c20*/  IADD3 R2, P3, PT, R2, UR27, RZ ;  /* 0x0000001b02027c10 */ /* 0x000fc4000ff7e0ff */
[----:B------:R-:W-:Y:S02]  /*1c30*/  IADD3.X R11, PT, PT, R11, UR14, RZ, P4, !PT ;  /* 0x0000000e0b0b7c10 */ /* 0x000fe4000a7fe4ff */
[C---:B------:R-:W-:Y:S02]  /*1c40*/  LEA R22, P4, R0.reuse, UR20, 0x2 ;  /* 0x0000001400167c11 */ /* 0x040fe4000f8810ff */
[C---:B------:R-:W-:Y:S02]  /*1c50*/  IADD3.X R21, PT, PT, R3.reuse, UR8, RZ, P0, !PT ;  /* 0x0000000803157c10 */ /* 0x040fe400087fe4ff */
[C---:B------:R-:W-:Y:S02]  /*1c60*/  IADD3.X R19, PT, PT, R3.reuse, UR12, RZ, P1, !PT ;  /* 0x0000000c03137c10 */ /* 0x040fe40008ffe4ff */
[----:B------:R-:W-:Y:S01]  /*1c70*/  IADD3.X R3, PT, PT, R3, UR7, RZ, P3, !PT ;  /* 0x0000000703037c10 */ /* 0x000fe20009ffe4ff */
[----:B------:R1:W-:Y:S01]  /*1c80*/  STG.E desc[UR22][R20.64], R17 ;  /* 0x0000001114007986 */ /* 0x0003e2000c101916 */
[----:B------:R-:W-:-:S03]  /*1c90*/  LEA.HI.X R23, R0, UR21, R11, 0x2, P4 ;  /* 0x0000001500177c11 */ /* 0x000fc6000a0f140b */
[----:B------:R1:W-:Y:S04]  /*1ca0*/  STG.E desc[UR22][R18.64], R32 ;  /* 0x0000002012007986 */ /* 0x0003e8000c101916 */
[----:B------:R1:W-:Y:S04]  /*1cb0*/  STG.E desc[UR22][R2.64], R33 ;  /* 0x0000002102007986 */ /* 0x0003e8000c101916 */
[----:B------:R1:W-:Y:S02]  /*1cc0*/  STG.E desc[UR22][R22.64], R17 ;  /* 0x0000001116007986 */ /* 0x0003e4000c101916 */
.L_x_4706:
[----:B------:R-:W-:Y:S05]  /*1cd0*/  BSYNC.RECONVERGENT B0 ;  /* 0x0000000000007941 */ /* 0x000fea0003800200 */
.L_x_4705:
[----:B------:R-:W-:Y:S01]  /*1ce0*/  ISETP.NE.AND P0, PT, R4, RZ, PT ;  /* 0x000000ff0400720c */ /* 0x000fe20003f05270 */
[----:B------:R-:W-:-:S12]  /*1cf0*/  BSSY.RECONVERGENT B0, `(.L_x_4707) ;  /* 0x0000012000007945 */ /* 0x000fd80003800200 */
[----:B------:R-:W-:Y:S05]  /*1d00*/  @!P0 BRA `(.L_x_4708) ;  /* 0x0000000000408947 */ /* 0x000fea0003800000 */
[C---:B01----:R-:W-:Y:S01]  /*1d10*/  IMAD.SHL.U32 R22, R15.reuse, 0x4, RZ ;  /* 0x000000040f167824 */ /* 0x043fe200078e00ff */
[C---:B------:R-:W-:Y:S02]  /*1d20*/  IADD3 R0, P0, PT, R15.reuse, UR16, RZ ;  /* 0x000000100f007c10 */ /* 0x040fe4000ff1e0ff */
[----:B------:R-:W-:Y:S02]  /*1d30*/  SHF.L.U64.HI R4, R15, 0x2, R6 ;  /* 0x000000020f047819 */ /* 0x000fe40000010206 */
[C---:B------:R-:W-:Y:S02]  /*1d40*/  IADD3 R18, P1, PT, R22.reuse, UR6, RZ ;  /* 0x0000000616127c10 */ /* 0x040fe4000ff3e0ff */
[C---:B------:R-:W-:Y:S02]  /*1d50*/  IADD3 R20, P3, PT, R22.reuse, UR28, RZ ;  /* 0x0000001c16147c10 */ /* 0x040fe4000ff7e0ff */
[----:B------:R-:W-:Y:S02]  /*1d60*/  IADD3 R22, P4, PT, R22, UR27, RZ ;  /* 0x0000001b16167c10 */ /* 0x000fe4000ff9e0ff */
[----:B------:R-:W-:-:S02]  /*1d70*/  IADD3.X R3, PT, PT, R6, UR14, RZ, P0, !PT ;  /* 0x0000000e06037c10 */ /* 0x000fc400087fe4ff */
[----:B------:R-:W-:Y:S02]  /*1d80*/  LEA R2, P0, R0, UR20, 0x2 ;  /* 0x0000001400027c11 */ /* 0x000fe4000f8010ff */
        /* <DEDUP_REMOVED lines=8> */
.L_x_4708:
[----:B------:R-:W-:Y:S05]  /*1e10*/  BSYNC.RECONVERGENT B0 ;  /* 0x0000000000007941 */ /* 0x000fea0003800200 */
.L_x_4707:
[----:B------:R-:W-:Y:S01]  /*1e20*/  BSSY.RECONVERGENT B0, `(.L_x_4709) ;  /* 0x0000011000007945 */ /* 0x000fe20003800200 */
[----:B------:R-:W-:-:S03]  /*1e30*/  FFMA R11, -R7, UR29, R8 ;  /* 0x0000001d070b7c23 */ /* 0x000fc60008000108 */
[----:B------:R-:W-:Y:S05]  /*1e40*/  @!P2 BRA `(.L_x_4710) ;  /* 0x000000000038a947 */ /* 0x000fea0003800000 */
[C---:B------:R-:W-:Y:S02]  /*1e50*/  SHF.L.U32 R6, R13.reuse, 0x2, RZ ;  /* 0x000000020d067819 */ /* 0x040fe400000006ff */
[C---:B0-----:R-:W-:Y:S02]  /*1e60*/  IADD3 R0, P0, PT, R13.reuse, UR16, RZ ;  /* 0x000000100d007c10 */ /* 0x041fe4000ff1e0ff */
[----:B------:R-:W-:Y:S02]  /*1e70*/  SHF.L.U64.HI R7, R13, 0x2, R10 ;  /* 0x000000020d077819 */ /* 0x000fe4000001020a */
[C---:B------:R-:W-:Y:S02]  /*1e80*/  IADD3 R4, P1, PT, R6.reuse, UR6, RZ ;  /* 0x0000000606047c10 */ /* 0x040fe4000ff3e0ff */
[----:B------:R-:W-:Y:S02]  /*1e90*/  IADD3 R6, P2, PT, R6, UR27, RZ ;  /* 0x0000001b06067c10 */ /* 0x000fe4000ff5e0ff */
[----:B-12---:R-:W-:-:S02]  /*1ea0*/  IADD3.X R3, PT, PT, R10, UR14, RZ, P0, !PT ;  /* 0x0000000e0a037c10 */ /* 0x006fc400087fe4ff */
[C---:B------:R-:W-:Y:S02]  /*1eb0*/  LEA R2, P0, R0.reuse, UR20, 0x2 ;  /* 0x0000001400027c11 */ /* 0x040fe4000f8010ff */
[C---:B------:R-:W-:Y:S02]  /*1ec0*/  IADD3.X R5, PT, PT, R7.reuse, UR8, RZ, P1, !PT ;  /* 0x0000000807057c10 */ /* 0x040fe40008ffe4ff */
[----:B------:R-:W-:Y:S02]  /*1ed0*/  IADD3.X R7, PT, PT, R7, UR7, RZ, P2, !PT ;  /* 0x0000000707077c10 */ /* 0x000fe400097fe4ff */
[----:B------:R-:W-:Y:S01]  /*1ee0*/  LEA.HI.X R3, R0, UR21, R3, 0x2, P0 ;  /* 0x0000001500037c11 */ /* 0x000fe200080f1403 */
[----:B------:R3:W-:Y:S04]  /*1ef0*/  STG.E desc[UR22][R4.64], R11 ;  /* 0x0000000b04007986 */ /* 0x0007e8000c101916 */
[----:B------:R3:W-:Y:S04]  /*1f00*/  STG.E desc[UR22][R26.64], R44 ;  /* 0x0000002c1a007986 */ /* 0x0007e8000c101916 */
[----:B------:R3:W-:Y:S04]  /*1f10*/  STG.E desc[UR22][R6.64], R9 ;  /* 0x0000000906007986 */ /* 0x0007e8000c101916 */
[----:B------:R3:W-:Y:S02]  /*1f20*/  STG.E desc[UR22][R2.64], R11 ;  /* 0x0000000b02007986 */ /* 0x0007e4000c101916 */
.L_x_4710:
[----:B------:R-:W-:Y:S05]  /*1f30*/  BSYNC.RECONVERGENT B0 ;  /* 0x0000000000007941 */ /* 0x000fea0003800200 */
.L_x_4709:
        /* <DEDUP_REMOVED lines=10> */
.L_x_4664:
        /* <DEDUP_REMOVED lines=11> */
.L_x_4756:
[----:B----4-:R-:W-:Y:S01]  /*2090*/  IMAD.U32 R2, RZ, RZ, UR11 ;  /* 0x0000000bff027e24 */ /* 0x010fe2000f8e00ff */
[----:B------:R-:W-:Y:S01]  /*20a0*/  ISETP.LT.U32.AND P4, PT, R20, UR10, PT ;  /* 0x0000000a14007c0c */ /* 0x000fe2000bf81070 */
[----:B0--3--:R-:W-:Y:S01]  /*20b0*/  IMAD.U32 R3, RZ, RZ, UR11 ;  /* 0x0000000bff037e24 */ /* 0x009fe2000f8e00ff */
[----:B------:R-:W-:Y:S01]  /*20c0*/  ISETP.LT.U32.AND P0, PT, R16, UR10, PT ;  /* 0x0000000a10007c0c */ /* 0x000fe2000bf01070 */
[----:B------:R-:W-:Y:S01]  /*20d0*/  IMAD.U32 R27, RZ, RZ, UR12 ;  /* 0x0000000cff1b7e24 */ /* 0x000fe2000f8e00ff */
[----:B------:R-:W-:Y:S01]  /*20e0*/  SHF.R.S32.HI R11, RZ, 0x1f, R20 ;  /* 0x0000001fff0b7819 */ /* 0x000fe20000011414 */
[----:B------:R-:W-:Y:S01]  /*20f0*/  IMAD.U32 R31, RZ, RZ, UR8 ;  /* 0x00000008ff1f7e24 */ /* 0x000fe2000f8e00ff */
[----:B------:R-:W-:Y:S02]  /*2100*/  SHF.R.S32.HI R13, RZ, 0x1f, R16 ;  /* 0x0000001fff0d7819 */ /* 0x000fe40000011410 */
[----:B------:R-:W-:Y:S02]  /*2110*/  MOV R0, UR11 ;  /* 0x0000000b00007c02 */ /* 0x000fe40008000f00 */
[----:B------:R-:W-:-:S02]  /*2120*/  ISETP.GT.AND.EX P4, PT, R2, R11, PT, P4 ;  /* 0x0000000b0200720c */ /* 0x000fc40003f84340 */
[----:B------:R-:W-:Y:S01]  /*2130*/  ISETP.GT.AND.EX P0, PT, R0, R13, PT, P0 ;  /* 0x0000000d0000720c */ /* 0x000fe20003f04300 */
[----:B------:R-:W-:Y:S01]  /*2140*/  IMAD.MOV.U32 R0, RZ, RZ, RZ ;  /* 0x000000ffff007224 */ /* 0x000fe200078e00ff */
[----:B------:R-:W-:Y:S02]  /*2150*/  ISETP.LT.U32.AND P3, PT, R19, UR10, PT ;  /* 0x0000000a13007c0c */ /* 0x000fe4000bf61070 */
[----:B------:R-:W-:Y:S02]  /*2160*/  SHF.R.S32.HI R12, RZ, 0x1f, R19 ;  /* 0x0000001fff0c7819 */ /* 0x000fe40000011413 */
[----:B------:R-:W-:Y:S02]  /*2170*/  ISETP.LT.U32.AND P2, PT, R21, UR10, PT ;  /* 0x0000000a15007c0c */ /* 0x000fe4000bf41070 */
[----:B------:R-:W-:Y:S02]  /*2180*/  SHF.R.S32.HI R10, RZ, 0x1f, R21 ;  /* 0x0000001fff0a7819 */ /* 0x000fe40000011415 */
[----:B------:R-:W-:-:S02]  /*2190*/  MOV R5, UR11 ;  /* 0x0000000b00057c02 */ /* 0x000fc40008000f00 */
[----:B------:R-:W-:Y:S02]  /*21a0*/  ISETP.GT.AND.EX P3, PT, R3, R12, PT, P3 ;  /* 0x0000000c0300720c */ /* 0x000fe40003f64330 */
[----:B------:R-:W-:Y:S02]  /*21b0*/  ISETP.GT.AND.EX P2, PT, R5, R10, PT, P2 ;  /* 0x0000000a0500720c */ /* 0x000fe40003f44320 */
[----:B------:R-:W-:Y:S02]  /*21c0*/  MOV R26, UR28 ;  /* 0x0000001c001a7c02 */ /* 0x000fe40008000f00 */
[----:B------:R-:W-:Y:S02]  /*21d0*/  @P0 IADD3 R15, P1, PT, R16, UR16, RZ ;  /* 0x00000010100f0c10 */ /* 0x000fe4000ff3e0ff */
[----:B------:R-:W-:Y:S01]  /*21e0*/  @P4 IADD3 R9, P5, PT, R20, UR16, RZ ;  /* 0x0000001014094c10 */ /* 0x000fe2000ffbe0ff */
[----:B------:R-:W-:Y:S01]  /*21f0*/  HFMA2 R8, -RZ, RZ, 0, 0 ;  /* 0x00000000ff087431 */ /* 0x000fe200000001ff */
[----:B------:R-:W-:Y:S01]  /*2200*/  @P0 IADD3.X R18, PT, PT, R13, UR14, RZ, P1, !PT ;  /* 0x0000000e0d120c10 */ /* 0x000fe20008ffe4ff */
[----:B------:R-:W-:Y:S01]  /*2210*/  IMAD.WIDE R2, R19, 0x4, R26 ;  /* 0x0000000413027825 */ /* 0x000fe200078e021a */
[----:B------:R-:W-:-:S02]  /*2220*/  @P4 IADD3.X R14, PT, PT, R11, UR14, RZ, P5, !PT ;  /* 0x0000000e0b0e4c10 */ /* 0x000fc4000affe4ff */
[----:B------:R-:W-:Y:S02]  /*2230*/  @P0 LEA R22, P1, R15, UR18, 0x1 ;  /* 0x000000120f160c11 */ /* 0x000fe4000f8208ff */
[----:B------:R-:W-:Y:S02]  /*2240*/  @P4 LEA R32, P5, R9, UR18, 0x1 ;  /* 0x0000001209204c11 */ /* 0x000fe4000f8a08ff */
[C---:B------:R-:W-:Y:S01]  /*2250*/  @P4 SHF.L.U32 R36, R20.reuse, 0x2, RZ ;  /* 0x0000000214244819 */ /* 0x040fe200000006ff */
[C---:B-12---:R-:W-:Y:S01]  /*2260*/  IMAD.WIDE R6, R20.reuse, 0x4, R26 ;  /* 0x0000000414067825 */ /* 0x046fe200078e021a */
[----:B------:R-:W-:Y:S01]  /*2270*/  @P0 LEA.HI.X R23, R15, UR19, R18, 0x1, P1 ;  /* 0x000000130f170c11 */ /* 0x000fe200088f0c12 */
[----:B------:R0:W2:Y:S01]  /*2280*/  @P3 LDG.E R0, desc[UR22][R2.64] ;  /* 0x0000001602003981 */ /* 0x0000a2000c1e1900 */
[----:B------:R-:W-:Y:S02]  /*2290*/  @P4 LEA.HI.X R33, R9, UR19, R14, 0x1, P5 ;  /* 0x0000001309214c11 */ /* 0x000fe4000a8f0c0e */
[----:B------:R-:W-:Y:S01]  /*22a0*/  MOV R30, UR6 ;  /* 0x00000006001e7c02 */ /* 0x000fe20008000f00 */
[----:B------:R-:W-:Y:S01]  /*22b0*/  IMAD.MOV.U32 R17, RZ, RZ, RZ ;  /* 0x000000ffff117224 */ /* 0x000fe200078e00ff */
[----:B------:R-:W-:Y:S01]  /*22c0*/  @P4 SHF.L.U64.HI R18, R20, 0x2, R11 ;  /* 0x0000000214124819 */ /* 0x000fe2000001020b */
[----:B------:R1:W3:Y:S01]  /*22d0*/  @P4 LDG.E R8, desc[UR22][R6.64] ;  /* 0x0000001606084981 */ /* 0x0002e2000c1e1900 */
[----:B------:R-:W-:-:S02]  /*22e0*/  @P4 IADD3 R34, P5, PT, R36, UR6, RZ ;  /* 0x0000000624224c10 */ /* 0x000fc4000ffbe0ff */
[----:B------:R-:W-:Y:S01]  /*22f0*/  @P2 IADD3 R9, P1, PT, R21, UR16, RZ ;  /* 0x0000001015092c10 */ /* 0x000fe2000ff3e0ff */
[----:B------:R-:W-:Y:S01]  /*2300*/  IMAD.MOV.U32 R15, RZ, RZ, RZ ;  /* 0x000000ffff0f7224 */ /* 0x000fe200078e00ff */
[C---:B0-----:R-:W-:Y:S01]  /*2310*/  @P3 IADD3 R3, P6, PT, R19.reuse, UR16, RZ ;  /* 0x0000001013033c10 */ /* 0x041fe2000ffde0ff */
[----:B------:R-:W-:Y:S01]  /*2320*/  IMAD.WIDE R4, R19, 0x4, R30 ;  /* 0x0000000413047825 */ /* 0x000fe200078e021e */
[----:B------:R-:W-:Y:S01]  /*2330*/  @P4 IADD3.X R35, PT, PT, R18, UR8, RZ, P5, !PT ;  /* 0x0000000812234c10 */ /* 0x000fe2000affe4ff */
[----:B------:R-:W4:Y:S01]  /*2340*/  @P4 LDG.E.U16 R28, desc[UR22][R32.64] ;  /* 0x00000016201c4981 */ /* 0x000f22000c1e1500 */
[----:B------:R-:W-:Y:S01]  /*2350*/  @P3 IADD3.X R24, PT, PT, R12, UR14, RZ, P6, !PT ;  /* 0x0000000e0c183c10 */ /* 0x000fe2000b7fe4ff */
[----:B------:R-:W-:Y:S01]  /*2360*/  @P2 IMAD.SHL.U32 R25, R21, 0x4, RZ ;  /* 0x0000000415192824 */ /* 0x000fe200078e00ff */
[----:B------:R-:W-:Y:S01]  /*2370*/  @P2 IADD3.X R14, PT, PT, R10, UR14, RZ, P1, !PT ;  /* 0x0000000e0a0e2c10 */ /* 0x000fe20008ffe4ff */
[----:B------:R0:W5:Y:S01]  /*2380*/  @P3 LDG.E R17, desc[UR22][R4.64] ;  /* 0x0000001604113981 */ /* 0x000162000c1e1900 */
[----:B-1----:R-:W-:-:S02]  /*2390*/  @P2 LEA R6, P5, R9, UR18, 0x1 ;  /* 0x0000001209062c11 */ /* 0x002fc4000f8a08ff */
[----:B------:R-:W-:Y:S01]  /*23a0*/  @P3 LEA R2, P6, R3, UR18, 0x1 ;  /* 0x0000001203023c11 */ /* 0x000fe2000f8c08ff */
[----:B------:R-:W2:Y:S01]  /*23b0*/  @P4 LDG.E R15, desc[UR22][R34.64] ;  /* 0x00000016220f4981 */ /* 0x000ea2000c1e1900 */
[----:B------:R-:W-:Y:S02]  /*23c0*/  @P4 IADD3 R36, P1, PT, R36, UR27, RZ ;  /* 0x0000001b24244c10 */ /* 0x000fe4000ff3e0ff */
[----:B------:R-:W-:Y:S01]  /*23d0*/  @P2 LEA.HI.X R7, R9, UR19, R14, 0x1, P5 ;  /* 0x0000001309072c11 */ /* 0x000fe2000a8f0c0e */
[----:B------:R-:W-:Y:S01]  /*23e0*/  HFMA2 R14, -RZ, RZ, 0, 0 ;  /* 0x00000000ff0e7431 */ /* 0x000fe200000001ff */
[----:B------:R-:W-:Y:S01]  /*23f0*/  @P3 LEA.HI.X R3, R3, UR19, R24, 0x1, P6 ;  /* 0x0000001303033c11 */ /* 0x000fe2000b0f0c18 */
[----:B------:R1:W3:Y:S01]  /*2400*/  @P0 LDG.E.U16 R29, desc[UR22][R22.64] ;  /* 0x00000016161d0981 */ /* 0x0002e2000c1e1500 */
[----:B------:R-:W-:Y:S01]  /*2410*/  @P4 IADD3.X R37, PT, PT, R18, UR7, RZ, P1, !PT ;  /* 0x0000000712254c10 */ /* 0x000fe20008ffe4ff */
[----:B------:R-:W-:Y:S01]  /*2420*/  IMAD.MOV.U32 R18, RZ, RZ, RZ ;  /* 0x000000ffff127224 */ /* 0x000fe200078e00ff */
[----:B------:R-:W-:Y:S01]  /*2430*/  @P2 SHF.L.U64.HI R24, R21, 0x2, R10 ;  /* 0x0000000215182819 */ /* 0x000fe2000001020a */
[----:B------:R-:W-:Y:S01]  /*2440*/  IMAD.WIDE R30, R16, 0x4, R30 ;  /* 0x00000004101e7825 */ /* 0x000fe200078e021e */
[----:B0-----:R-:W-:Y:S01]  /*2450*/  @P2 IADD3 R4, P1, PT, R25, UR6, RZ ;  /* 0x0000000619042c10 */ /* 0x001fe2000ff3e0ff */
[----:B------:R0:W5:Y:S03]  /*2460*/  @P3 LDG.E.U16 R34, desc[UR22][R2.64] ;  /* 0x0000001602223981 */ /* 0x000166000c1e1500 */
[----:B------:R-:W-:Y:S01]  /*2470*/  @P2 IADD3.X R5, PT, PT, R24, UR8, RZ, P1, !PT ;  /* 0x0000000818052c10 */ /* 0x000fe20008ffe4ff */
[----:B------:R-:W5:Y:S01]  /*2480*/  @P2 LDG.E.U16 R6, desc[UR22][R6.64] ;  /* 0x0000001606062981 */ /* 0x000f62000c1e1500 */
[----:B------:R-:W-:-:S03]  /*2490*/  MOV R9, RZ ;  /* 0x000000ff00097202 */ /* 0x000fc60000000f00 */
[----:B------:R-:W5:Y:S01]  /*24a0*/  @P0 LDG.E R18, desc[UR22][R30.64] ;  /* 0x000000161e120981 */ /* 0x000f62000c1e1900 */
[----:B-1----:R-:W-:Y:S01]  /*24b0*/  MOV R23, UR7 ;  /* 0x0000000700177c02 */ /* 0x002fe20008000f00 */
[----:B------:R-:W-:Y:S01]  /*24c0*/  IMAD.U32 R22, RZ, RZ, UR27 ;  /* 0x0000001bff167e24 */ /* 0x000fe2000f8e00ff */
[----:B0-----:R-:W-:Y:S01]  /*24d0*/  @P2 IADD3 R2, P1, PT, R25, UR28, RZ ;  /* 0x0000001c19022c10 */ /* 0x001fe2000ff3e0ff */
[----:B------:R0:W5:Y:S01]  /*24e0*/  @P2 LDG.E R14, desc[UR22][R4.64] ;  /* 0x00000016040e2981 */ /* 0x000162000c1e1900 */
[----:B------:R-:W-:Y:S02]  /*24f0*/  MOV R35, RZ ;  /* 0x000000ff00237202 */ /* 0x000fe40000000f00 */
[----:B------:R-:W-:Y:S02]  /*2500*/  CS2R R32, SRZ ;  /* 0x0000000000207805 */ /* 0x000fe4000001ff00 */
[----:B------:R-:W-:Y:S01]  /*2510*/  @P2 IADD3.X R3, PT, PT, R24, UR12, RZ, P1, !PT ;  /* 0x0000000c18032c10 */ /* 0x000fe20008ffe4ff */
[----:B------:R1:W5:Y:S01]  /*2520*/  @P4 LDG.E R9, desc[UR22][R36.64] ;  /* 0x0000001624094981 */ /* 0x000362000c1e1900 */
[----:B------:R-:W-:-:S03]  /*2530*/  IMAD.WIDE R24, R16, 0x4, R22 ;  /* 0x0000000410187825 */ /* 0x000fc600078e0216 */
[----:B------:R1:W5:Y:S01]  /*2540*/  @P2 LDG.E R35, desc[UR22][R2.64] ;  /* 0x0000001602232981 */ /* 0x000362000c1e1900 */
[----:B------:R-:W-:-:S03]  /*2550*/  IMAD.WIDE R26, R16, 0x4, R26 ;  /* 0x00000004101a7825 */ /* 0x000fc600078e021a */
[----:B------:R-:W5:Y:S01]  /*2560*/  @P0 LDG.E R33, desc[UR22][R24.64] ;  /* 0x0000001618210981 */ /* 0x000f62000c1e1900 */
[----:B0-----:R-:W-:Y:S01]  /*2570*/  IMAD.WIDE R4, R19, 0x4, R22 ;  /* 0x0000000413047825 */ /* 0x001fe200078e0216 */
[----:B-1----:R-:W-:-:S03]  /*2580*/  CS2R R36, SRZ ;  /* 0x0000000000247805 */ /* 0x002fc6000001ff00 */
[----:B------:R-:W-:-:S03]  /*2590*/  IMAD.WIDE R22, R21, 0x4, R22 ;  /* 0x0000000415167825 */ /* 0x000fc600078e0216 */
[----:B------:R-:W5:Y:S04]  /*25a0*/  @P0 LDG.E R36, desc[UR22][R26.64] ;  /* 0x000000161a240981 */ /* 0x000f68000c1e1900 */
[----:B------:R0:W5:Y:S04]  /*25b0*/  @P3 LDG.E R37, desc[UR22][R4.64] ;  /* 0x0000001604253981 */ /* 0x000168000c1e1900 */
[----:B------:R-:W5:Y:S01]  /*25c0*/  @P2 LDG.E R32, desc[UR22][R22.64] ;  /* 0x0000001616202981 */ /* 0x000f62000c1e1900 */
[----:B------:R-:W-:Y:S02]  /*25d0*/  IMAD.MOV.U32 R38, RZ, RZ, RZ ;  /* 0x000000ffff267224 */ /* 0x000fe400078e00ff */
[----:B------:R-:W-:-:S02]  /*25e0*/  HFMA2 R3, -RZ, RZ, 0, 0 ;  /* 0x00000000ff037431 */ /* 0x000fc400000001ff */
[----:B------:R-:W-:Y:S01]  /*25f0*/  IMAD.MOV.U32 R7, RZ, RZ, RZ ;  /* 0x000000ffff077224 */ /* 0x000fe200078e00ff */
[----:B------:R-:W-:Y:S02]  /*2600*/  ISETP.LT.U32.AND P1, PT, R16, UR10, PT ;  /* 0x0000000a10007c0c */ /* 0x000fe4000bf21070 */
[----:B------:R-:W-:Y:S01]  /*2610*/  MOV R40, UR11 ;  /* 0x0000000b00287c02 */ /* 0x000fe20008000f00 */
[----:B------:R-:W-:Y:S01]  /*2620*/  BSSY.RECONVERGENT B2, `(.L_x_4712) ;  /* 0x0000066000027945 */ /* 0x000fe20003800200 */
[----:B----4-:R-:W-:Y:S01]  /*2630*/  @P4 SHF.L.U32 R38, R28, 0x10, RZ ;  /* 0x000000101c264819 */ /* 0x010fe200000006ff */
[----:B------:R-:W-:-:S04]  /*2640*/  IMAD.MOV.U32 R28, RZ, RZ, RZ ;  /* 0x000000ffff1c7224 */ /* 0x000fc800078e00ff */
[----:B--2---:R-:W-:Y:S01]  /*2650*/  FFMA R38, R15, UR9, R38 ;  /* 0x000000090f267c23 */ /* 0x004fe20008000026 */
[----:B---3--:R-:W-:-:S03]  /*2660*/  @P0 SHF.L.U32 R7, R29, 0x10, RZ ;  /* 0x000000101d070819 */ /* 0x008fc600000006ff */
[----:B0-----:R-:W-:Y:S01]  /*2670*/  FMUL R5, R38, UR24 ;  /* 0x0000001826057c20 */ /* 0x001fe20008400000 */
[----:B------:R-:W-:Y:S01]  /*2680*/  ISETP.GT.AND.EX P0, PT, R40, R13, PT, P1 ;  /* 0x0000000d2800720c */ /* 0x000fe20003f04310 */
[----:B-----5:R-:W-:Y:S02]  /*2690*/  @P3 IMAD.U32 R28, R34, 0x10000, RZ ;  /* 0x00010000221c3824 */ /* 0x020fe400078e00ff */
[----:B------:R-:W-:Y:S02]  /*26a0*/  @P2 IMAD.U32 R3, R6, 0x10000, RZ ;  /* 0x0001000006032824 */ /* 0x000fe400078e00ff */
[----:B------:R-:W-:Y:S01]  /*26b0*/  FMUL R4, R38, R5 ;  /* 0x0000000526047220 */ /* 0x000fe20000400000 */
[----:B------:R-:W-:Y:S01]  /*26c0*/  FFMA R28, R17, UR9, R28 ;  /* 0x00000009111c7c23 */ /* 0x000fe2000800001c */
[----:B------:R-:W-:Y:S01]  /*26d0*/  FFMA R7, R18, UR9, R7 ;  /* 0x0000000912077c23 */ /* 0x000fe20008000007 */
[----:B------:R-:W-:Y:S01]  /*26e0*/  FMUL R5, R38, UR15 ;  /* 0x0000000f26057c20 */ /* 0x000fe20008400000 */
[----:B------:R-:W-:-:S02]  /*26f0*/  FFMA R29, R14, UR9, R3 ;  /* 0x000000090e1d7c23 */ /* 0x000fc40008000003 */
        /* <DEDUP_REMOVED lines=33> */
.L_x_4715:
[----:B------:R-:W-:Y:S05]  /*2910*/  BSYNC.RECONVERGENT B3 ;  /* 0x0000000000037941 */ /* 0x000fea0003800200 */
.L_x_4714:
[----:B------:R-:W-:Y:S01]  /*2920*/  IADD3 R28, PT, PT, R3, -0xd000000, RZ ;  /* 0xf3000000031c7810 */ /* 0x000fe20007ffe0ff */
[----:B------:R0:W1:Y:S01]  /*2930*/  MUFU.RSQ R32, R3 ;  /* 0x0000000300207308 */ /* 0x0000620000001400 */
[----:B------:R-:W-:Y:S02]  /*2940*/  BSSY.RECONVERGENT B0, `(.L_x_4716) ;  /* 0x000000a000007945 */ /* 0x000fe40003800200 */
[----:B------:R-:W-:-:S13]  /*2950*/  ISETP.GT.U32.AND P0, PT, R28, 0x727fffff, PT ;  /* 0x727fffff1c00780c */ /* 0x000fda0003f04070 */
[----:B0-----:R-:W-:Y:S05]  /*2960*/  @!P0 BRA `(.L_x_4717) ;  /* 0x00000000000c8947 */ /* 0x001fea0003800000 */
[----:B------:R-:W-:-:S07]  /*2970*/  MOV R28, 0x2990 ;  /* 0x00002990001c7802 */ /* 0x000fce0000000f00 */
[----:B-1----:R-:W-:Y:S05]  /*2980*/  CALL.REL.NOINC `($__internal_102_$__cuda_sm20_sqrt_rn_f32_slowpath) ;  /* 0x0000001000a47944 */ /* 0x002fea0003c00000 */
[----:B------:R-:W-:Y:S05]  /*2990*/  BRA `(.L_x_4718) ;  /* 0x0000000000107947 */ /* 0x000fea0003800000 */
.L_x_4717:
[C---:B-1----:R-:W-:Y:S01]  /*29a0*/  FMUL.FTZ R28, R32.reuse, R3 ;  /* 0x00000003201c7220 */ /* 0x042fe20000410000 */
[----:B------:R-:W-:-:S03]  /*29b0*/  FMUL.FTZ R39, R32, 0.5 ;  /* 0x3f00000020277820 */ /* 0x000fc60000410000 */
[----:B------:R-:W-:-:S04]  /*29c0*/  FFMA R3, -R28, R28, R3 ;  /* 0x0000001c1c037223 */ /* 0x000fc80000000103 */
[----:B------:R-:W-:-:S07]  /*29d0*/  FFMA R39, R3, R39, R28 ;  /* 0x0000002703277223 */ /* 0x000fce000000001c */
.L_x_4718:
[----:B------:R-:W-:Y:S05]  /*29e0*/  BSYNC.RECONVERGENT B0 ;  /* 0x0000000000007941 */ /* 0x000fea0003800200 */
.L_x_4716:
        /* <DEDUP_REMOVED lines=17> */
.L_x_4720:
[----:B------:R-:W-:Y:S05]  /*2b00*/  BSYNC.RECONVERGENT B3 ;  /* 0x0000000000037941 */ /* 0x000fea0003800200 */
.L_x_4719:
        /* <DEDUP_REMOVED lines=12> */
[----:B------:R-:W-:Y:S05]  /*2bd0*/  CALL.REL.NOINC `($__internal_103_$__cuda_sm3x_div_rn_noftz_f32_slowpath) ;  /* 0x0000001000647944 */ /* 0x000fea0003c00000 */
.L_x_4722:
[----:B------:R-:W-:Y:S05]  /*2be0*/  BSYNC.RECONVERGENT B3 ;  /* 0x0000000000037941 */ /* 0x000fea0003800200 */
.L_x_4721:
[----:B------:R-:W-:Y:S01]  /*2bf0*/  IADD3 R29, P0, PT, R16, UR16, RZ ;  /* 0x00000010101d7c10 */ /* 0x000fe2000ff1e0ff */
[----:B------:R-:W-:-:S03]  /*2c00*/  FFMA R3, -R3, UR31, R18 ;  /* 0x0000001f03037c23 */ /* 0x000fc60008000112 */
[----:B------:R-:W-:Y:S02]  /*2c10*/  IADD3.X R32, PT, PT, R13, UR14, RZ, P0, !PT ;  /* 0x0000000e0d207c10 */ /* 0x000fe400087fe4ff */
[C---:B------:R-:W-:Y:S01]  /*2c20*/  LEA R28, P0, R29.reuse, UR20, 0x2 ;  /* 0x000000141d1c7c11 */ /* 0x040fe2000f8010ff */
[----:B------:R0:W-:Y:S03]  /*2c30*/  STG.E desc[UR22][R30.64], R3 ;  /* 0x000000031e007986 */ /* 0x0001e6000c101916 */
[----:B------:R-:W-:Y:S01]  /*2c40*/  LEA.HI.X R29, R29, UR21, R32, 0x2, P0 ;  /* 0x000000151d1d7c11 */ /* 0x000fe200080f1420 */
[----:B------:R0:W-:Y:S04]  /*2c50*/  STG.E desc[UR22][R26.64], R9 ;  /* 0x000000091a007986 */ /* 0x0001e8000c101916 */
[----:B------:R0:W-:Y:S04]  /*2c60*/  STG.E desc[UR22][R24.64], R8 ;  /* 0x0000000818007986 */ /* 0x0001e8000c101916 */
[----:B------:R0:W-:Y:S02]  /*2c70*/  STG.E desc[UR22][R28.64], R3 ;  /* 0x000000031c007986 */ /* 0x0001e4000c101916 */
.L_x_4713:
[----:B------:R-:W-:Y:S05]  /*2c80*/  BSYNC.RECONVERGENT B2 ;  /* 0x0000000000027941 */ /* 0x000fea0003800200 */
.L_x_4712:
        /* <DEDUP_REMOVED lines=17> */
.L_x_4726:
[----:B------:R-:W-:Y:S05]  /*2da0*/  BSYNC.RECONVERGENT B3 ;  /* 0x0000000000037941 */ /* 0x000fea0003800200 */
.L_x_4725:
        /* <DEDUP_REMOVED lines=8> */
.L_x_4728:
[C---:B-1----:R-:W-:Y:S01]  /*2e30*/  FMUL.FTZ R8, R18.reuse, R3 ;  /* 0x0000000312087220 */ /* 0x042fe20000410000 */
[----:B------:R-:W-:-:S03]  /*2e40*/  FMUL.FTZ R39, R18, 0.5 ;  /* 0x3f00000012277820 */ /* 0x000fc60000410000 */
[----:B------:R-:W-:-:S04]  /*2e50*/  FFMA R3, -R8, R8, R3 ;  /* 0x0000000808037223 */ /* 0x000fc80000000103 */
[----:B------:R-:W-:-:S07]  /*2e60*/  FFMA R39, R3, R39, R8 ;  /* 0x0000002703277223 */ /* 0x000fce0000000008 */
.L_x_4729:
[----:B------:R-:W-:Y:S05]  /*2e70*/  BSYNC.RECONVERGENT B0 ;  /* 0x0000000000007941 */ /* 0x000fea0003800200 */
.L_x_4727:
        /* <DEDUP_REMOVED lines=17> */
.L_x_4731:
[----:B------:R-:W-:Y:S05]  /*2f90*/  BSYNC.RECONVERGENT B3 ;  /* 0x0000000000037941 */ /* 0x000fea0003800200 */
.L_x_4730:
        /* <DEDUP_REMOVED lines=13> */
.L_x_4733:
[----:B------:R-:W-:Y:S05]  /*3070*/  BSYNC.RECONVERGENT B3 ;  /* 0x0000000000037941 */ /* 0x000fea0003800200 */
.L_x_4732:
[----:B------:R-:W-:Y:S01]  /*3080*/  SHF.L.U32 R8, R19, 0x2, RZ ;  /* 0x0000000213087819 */ /* 0x000fe200000006ff */
[----:B------:R-:W-:Y:S01]  /*3090*/  FFMA R3, -R3, UR31, R17 ;  /* 0x0000001f03037c23 */ /* 0x000fe20008000111 */
[C---:B------:R-:W-:Y:S02]  /*30a0*/  IADD3 R13, P5, PT, R19.reuse, UR16, RZ ;  /* 0x00000010130d7c10 */ /* 0x040fe4000ffbe0ff */
[----:B------:R-:W-:Y:S02]  /*30b0*/  SHF.L.U64.HI R9, R19, 0x2, R12 ;  /* 0x0000000213097819 */ /* 0x000fe4000001020c */
[C---:B------:R-:W-:Y:S02]  /*30c0*/  IADD3 R26, P0, PT, R8.reuse, UR6, RZ ;  /* 0x00000006081a7c10 */ /* 0x040fe4000ff1e0ff */
[C---:B------:R-:W-:Y:S02]  /*30d0*/  IADD3 R24, P1, PT, R8.reuse, UR28, RZ ;  /* 0x0000001c08187c10 */ /* 0x040fe4000ff3e0ff */
[----:B------:R-:W-:-:S02]  /*30e0*/  IADD3 R8, P3, PT, R8, UR27, RZ ;  /* 0x0000001b08087c10 */ /* 0x000fc4000ff7e0ff */
[----:B------:R-:W-:Y:S02]  /*30f0*/  IADD3.X R18, PT, PT, R12, UR14, RZ, P5, !PT ;  /* 0x0000000e0c127c10 */ /* 0x000fe4000affe4ff */
        /* <DEDUP_REMOVED lines=9> */
.L_x_4724:
[----:B------:R-:W-:Y:S05]  /*3190*/  BSYNC.RECONVERGENT B2 ;  /* 0x0000000000027941 */ /* 0x000fea0003800200 */
.L_x_4723:
        /* <DEDUP_REMOVED lines=17> */
[----:B--2---:R-:W-:Y:S05]  /*32b0*/  CALL.REL.NOINC `($__internal_103_$__cuda_sm3x_div_rn_noftz_f32_slowpath) ;  /* 0x0000000800ac7944 */ /* 0x004fea0003c00000 */
.L_x_4737:
[----:B------:R-:W-:Y:S05]  /*32c0*/  BSYNC.RECONVERGENT B3 ;  /* 0x0000000000037941 */ /* 0x000fea0003800200 */
.L_x_4736:
[----:B------:R-:W-:Y:S01]  /*32d0*/  VIADD R8, R3, 0xf3000000 ;  /* 0xf300000003087836 */ /* 0x000fe20000000000 */
[----:B------:R0:W1:Y:S01]  /*32e0*/  MUFU.RSQ R12, R3 ;  /* 0x00000003000c7308 */ /* 0x0000620000001400 */
[----:B------:R-:W-:Y:S03]  /*32f0*/  BSSY.RECONVERGENT B0, `(.L_x_4738) ;  /* 0x000000a000007945 */ /* 0x000fe60003800200 */
[----:B------:R-:W-:-:S13]  /*3300*/  ISETP.GT.U32.AND P0, PT, R8, 0x727fffff, PT ;  /* 0x727fffff0800780c */ /* 0x000fda0003f04070 */
[----:B01----:R-:W-:Y:S05]  /*3310*/  @!P0 BRA `(.L_x_4739) ;  /* 0x00000000000c8947 */ /* 0x003fea0003800000 */
[----:B------:R-:W-:-:S07]  /*3320*/  MOV R28, 0x3340 ;  /* 0x00003340001c7802 */ /* 0x000fce0000000f00 */
[----:B--2---:R-:W-:Y:S05]  /*3330*/  CALL.REL.NOINC `($__internal_102_$__cuda_sm20_sqrt_rn_f32_slowpath) ;  /* 0x0000000800387944 */ /* 0x004fea0003c00000 */
[----:B------:R-:W-:Y:S05]  /*3340*/  BRA `(.L_x_4740) ;  /* 0x0000000000107947 */ /* 0x000fea0003800000 */
.L_x_4739:
[C---:B------:R-:W-:Y:S01]  /*3350*/  FMUL.FTZ R8, R12.reuse, R3 ;  /* 0x000000030c087220 */ /* 0x040fe20000410000 */
[----:B------:R-:W-:-:S03]  /*3360*/  FMUL.FTZ R39, R12, 0.5 ;  /* 0x3f0000000c277820 */ /* 0x000fc60000410000 */
[----:B------:R-:W-:-:S04]  /*3370*/  FFMA R3, -R8, R8, R3 ;  /* 0x0000000808037223 */ /* 0x000fc80000000103 */
[----:B------:R-:W-:-:S07]  /*3380*/  FFMA R39, R3, R39, R8 ;  /* 0x0000002703277223 */ /* 0x000fce0000000008 */
.L_x_4740:
[----:B------:R-:W-:Y:S05]  /*3390*/  BSYNC.RECONVERGENT B0 ;  /* 0x0000000000007941 */ /* 0x000fea0003800200 */
.L_x_4738:
        /* <DEDUP_REMOVED lines=16> */
.L_x_4742:
[----:B------:R-:W-:Y:S05]  /*34a0*/  BSYNC.RECONVERGENT B3 ;  /* 0x0000000000037941 */ /* 0x000fea0003800200 */
.L_x_4741:
        /* <DEDUP_REMOVED lines=12> */
[----:B------:R-:W-:Y:S05]  /*3570*/  CALL.REL.NOINC `($__internal_103_$__cuda_sm3x_div_rn_noftz_f32_slowpath) ;  /* 0x0000000400fc7944 */ /* 0x000fea0003c00000 */
.L_x_4744:
[----:B------:R-:W-:Y:S05]  /*3580*/  BSYNC.RECONVERGENT B3 ;  /* 0x0000000000037941 */ /* 0x000fea0003800200 */
.L_x_4743:
[C---:B------:R-:W-:Y:S01]  /*3590*/  IMAD.SHL.U32 R24, R20.reuse, 0x4, RZ ;  /* 0x0000000414187824 */ /* 0x040fe200078e00ff */
[C---:B------:R-:W-:Y:S01]  /*35a0*/  IADD3 R17, P1, PT, R20.reuse, UR16, RZ ;  /* 0x0000001014117c10 */ /* 0x040fe2000ff3e0ff */
[----:B------:R-:W-:Y:S01]  /*35b0*/  FFMA R3, -R3, UR31, R15 ;  /* 0x0000001f03037c23 */ /* 0x000fe2000800010f */
        /* <DEDUP_REMOVED lines=14> */
.L_x_4735:
[----:B------:R-:W-:Y:S05]  /*36a0*/  BSYNC.RECONVERGENT B2 ;  /* 0x0000000000027941 */ /* 0x000fea0003800200 */
.L_x_4734:
        /* <DEDUP_REMOVED lines=15> */
[----:B--2---:R-:W-:Y:S05]  /*37a0*/  CALL.REL.NOINC `($__internal_103_$__cuda_sm3x_div_rn_noftz_f32_slowpath) ;  /* 0x0000000400707944 */ /* 0x004fea0003c00000 */
.L_x_4748:
[----:B------:R-:W-:Y:S05]  /*37b0*/  BSYNC.RECONVERGENT B3 ;  /* 0x0000000000037941 */ /* 0x000fea0003800200 */
.L_x_4747:
[----:B------:R-:W-:Y:S01]  /*37c0*/  IADD3 R4, PT, PT, R3, -0xd000000, RZ ;  /* 0xf300000003047810 */ /* 0x000fe20007ffe0ff */
[----:B------:R0:W1:Y:S01]  /*37d0*/  MUFU.RSQ R8, R3 ;  /* 0x0000000300087308 */ /* 0x0000620000001400 */
[----:B------:R-:W-:Y:S02]  /*37e0*/  BSSY.RECONVERGENT B0, `(.L_x_4749) ;  /* 0x000000a000007945 */ /* 0x000fe40003800200 */
[----:B------:R-:W-:-:S13]  /*37f0*/  ISETP.GT.U32.AND P0, PT, R4, 0x727fffff, PT ;  /* 0x727fffff0400780c */ /* 0x000fda0003f04070 */
[----:B0-----:R-:W-:Y:S05]  /*3800*/  @!P0 BRA `(.L_x_4750) ;  /* 0x00000000000c8947 */ /* 0x001fea0003800000 */
[----:B------:R-:W-:-:S07]  /*3810*/  MOV R28, 0x3830 ;  /* 0x00003830001c7802 */ /* 0x000fce0000000f00 */
[----:B-12---:R-:W-:Y:S05]  /*3820*/  CALL.REL.NOINC `($__internal_102_$__cuda_sm20_sqrt_rn_f32_slowpath) ;  /* 0x0000000000fc7944 */ /* 0x006fea0003c00000 */
[----:B------:R-:W-:Y:S05]  /*3830*/  BRA `(.L_x_4751) ;  /* 0x0000000000107947 */ /* 0x000fea0003800000 */
.L_x_4750:
[C---:B-1----:R-:W-:Y:S01]  /*3840*/  FMUL.FTZ R4, R8.reuse, R3 ;  /* 0x0000000308047220 */ /* 0x042fe20000410000 */
[----:B------:R-:W-:-:S03]  /*3850*/  FMUL.FTZ R39, R8, 0.5 ;  /* 0x3f00000008277820 */ /* 0x000fc60000410000 */
[----:B------:R-:W-:-:S04]  /*3860*/  FFMA R3, -R4, R4, R3 ;  /* 0x0000000404037223 */ /* 0x000fc80000000103 */
[----:B------:R-:W-:-:S07]  /*3870*/  FFMA R39, R3, R39, R4 ;  /* 0x0000002703277223 */ /* 0x000fce0000000004 */
.L_x_4751:
[----:B------:R-:W-:Y:S05]  /*3880*/  BSYNC.RECONVERGENT B0 ;  /* 0x0000000000007941 */ /* 0x000fea0003800200 */
.L_x_4749:
        /* <DEDUP_REMOVED lines=16> */
.L_x_4753:
[----:B------:R-:W-:Y:S05]  /*3990*/  BSYNC.RECONVERGENT B3 ;  /* 0x0000000000037941 */ /* 0x000fea0003800200 */
.L_x_4752:
        /* <DEDUP_REMOVED lines=13> */
.L_x_4755:
[----:B------:R-:W-:Y:S05]  /*3a70*/  BSYNC.RECONVERGENT B3 ;  /* 0x0000000000037941 */ /* 0x000fea0003800200 */
.L_x_4754:
        /* <DEDUP_REMOVED lines=10> */
[----:B------:R-:W-:Y:S01]  /*3b20*/  LEA.HI.X R5, R5, UR21, R10, 0x2, P0 ;  /* 0x0000001505057c11 */ /* 0x000fe200080f140a */
[----:B------:R4:W-:Y:S04]  /*3b30*/  STG.E desc[UR22][R6.64], R3 ;  /* 0x0000000306007986 */ /* 0x0009e8000c101916 */
[----:B------:R4:W-:Y:S04]  /*3b40*/  STG.E desc[UR22][R8.64], R2 ;  /* 0x0000000208007986 */ /* 0x0009e8000c101916 */
[----:B------:R4:W-:Y:S04]  /*3b50*/  STG.E desc[UR22][R22.64], R0 ;  /* 0x0000000016007986 */ /* 0x0009e8000c101916 */
[----:B------:R4:W-:Y:S02]  /*3b60*/  STG.E desc[UR22][R4.64], R3 ;  /* 0x0000000304007986 */ /* 0x0009e4000c101916 */
.L_x_4746:
[----:B------:R-:W-:Y:S05]  /*3b70*/  BSYNC.RECONVERGENT B2 ;  /* 0x0000000000027941 */ /* 0x000fea0003800200 */
.L_x_4745:
        /* <DEDUP_REMOVED lines=10> */
        .weak           $__internal_102_$__cuda_sm20_sqrt_rn_f32_slowpath
        .type           $__internal_102_$__cuda_sm20_sqrt_rn_f32_slowpath,@function
        .size           $__internal_102_$__cuda_sm20_sqrt_rn_f32_slowpath,($__internal_103_$__cuda_sm3x_div_rn_noftz_f32_slowpath - $__internal_102_$__cuda_sm20_sqrt_rn_f32_slowpath)
$__internal_102_$__cuda_sm20_sqrt_rn_f32_slowpath:
        /* <DEDUP_REMOVED lines=19> */
.L_x_4757:
[----:B------:R-:W-:-:S04]  /*3d50*/  HFMA2 R29, -RZ, RZ, 0, 0 ;  /* 0x00000000ff1d7431 */ /* 0x000fc800000001ff */
[----:B------:R-:W-:Y:S05]  /*3d60*/  RET.REL.NODEC R28 `(_Z25multi_tensor_apply_kernelI18TensorListMetadataILi5ELb0EEN18transformer_engine17multi_tensor_adam17AdamFunctorMasterIf13__nv_bfloat16flEEJffffffNS3_10adamMode_tEfEEvlPViT_T0_DpT1_) ;  /* 0xffffffc01ca47950 */ /* 0x000fea0003c3ffff */
        .weak           $__internal_103_$__cuda_sm3x_div_rn_noftz_f32_slowpath
        .type           $__internal_103_$__cuda_sm3x_div_rn_noftz_f32_slowpath,@function
        .size           $__internal_103_$__cuda_sm3x_div_rn_noftz_f32_slowpath,(.L_x_5971 - $__internal_103_$__cuda_sm3x_div_rn_noftz_f32_slowpath)
$__internal_103_$__cuda_sm3x_div_rn_noftz_f32_slowpath:
        /* <DEDUP_REMOVED lines=34> */
.L_x_4759:
        /* <DEDUP_REMOVED lines=51> */
.L_x_4766:
[----:B------:R-:W-:-:S04]  /*42c0*/  LOP3.LUT R3, R3, 0x80000000, RZ, 0xc0, !PT ;  /* 0x8000000003037812 */ /* 0x000fc800078ec0ff */
[----:B------:R-:W-:Y:S01]  /*42d0*/  LOP3.LUT R3, R3, 0x7f800000, RZ, 0xfc, !PT ;  /* 0x7f80000003037812 */ /* 0x000fe200078efcff */
[----:B------:R-:W-:Y:S06]  /*42e0*/  BRA `(.L_x_4767) ;  /* 0x0000000000047947 */ /* 0x000fec0003800000 */
.L_x_4765:
[----:B------:R-:W-:-:S07]  /*42f0*/  LEA R3, R36, R3, 0x17 ;  /* 0x0000000324037211 */ /* 0x000fce00078eb8ff */
.L_x_4767:
[----:B------:R-:W-:Y:S05]  /*4300*/  BSYNC.RECONVERGENT B1 ;  /* 0x0000000000017941 */ /* 0x000fea0003800200 */
.L_x_4764:
[----:B------:R-:W-:Y:S05]  /*4310*/  BRA `(.L_x_4768) ;  /* 0x0000000000207947 */ /* 0x000fea0003800000 */
.L_x_4763:
[----:B------:R-:W-:-:S04]  /*4320*/  LOP3.LUT R3, R39, 0x80000000, R3, 0x48, !PT ;  /* 0x8000000027037812 */ /* 0x000fc800078e4803 */
[----:B------:R-:W-:Y:S01]  /*4330*/  LOP3.LUT R3, R3, 0x7f800000, RZ, 0xfc, !PT ;  /* 0x7f80000003037812 */ /* 0x000fe200078efcff */
[----:B------:R-:W-:Y:S06]  /*4340*/  BRA `(.L_x_4768) ;  /* 0x0000000000147947 */ /* 0x000fec0003800000 */
.L_x_4762:
[----:B------:R-:W-:Y:S01]  /*4350*/  LOP3.LUT R3, R39, 0x80000000, R3, 0x48, !PT ;  /* 0x8000000027037812 */ /* 0x000fe200078e4803 */
[----:B------:R-:W-:Y:S06]  /*4360*/  BRA `(.L_x_4768) ;  /* 0x00000000000c7947 */ /* 0x000fec0003800000 */
.L_x_4761:
[----:B------:R-:W0:Y:S01]  /*4370*/  MUFU.RSQ R3, -QNAN ;  /* 0xffc0000000037908 */ /* 0x000e220000001400 */
[----:B------:R-:W-:Y:S05]  /*4380*/  BRA `(.L_x_4768) ;  /* 0x0000000000047947 */ /* 0x000fea0003800000 */
.L_x_4760:
[----:B------:R-:W-:-:S07]  /*4390*/  FADD.FTZ R3, R3, R39 ;  /* 0x0000002703037221 */ /* 0x000fce0000010000 */
.L_x_4768:
[----:B------:R-:W-:Y:S05]  /*43a0*/  BSYNC.RECONVERGENT B0 ;  /* 0x0000000000007941 */ /* 0x000fea0003800200 */
.L_x_4758:
[----:B------:R-:W-:-:S04]  /*43b0*/  HFMA2 R29, -RZ, RZ, 0, 0 ;  /* 0x00000000ff1d7431 */ /* 0x000fc800000001ff */
[----:B0-----:R-:W-:Y:S05]  /*43c0*/  RET.REL.NODEC R28 `(_Z25multi_tensor_apply_kernelI18TensorListMetadataILi5ELb0EEN18transformer_engine17multi_tensor_adam17AdamFunctorMasterIf13__nv_bfloat16flEEJffffffNS3_10adamMode_tEfEEvlPViT_T0_DpT1_) ;  /* 0xffffffbc1c0c7950 */ /* 0x001fea0003c3ffff */
.L_x_4769:
        /* <DEDUP_REMOVED lines=11> */
.L_x_5971:


//--------------------- .text._Z25multi_tensor_apply_kernelI18TensorListMetadataILi5ELb0EEN18transformer_engine17multi_tensor_adam17AdamFunctorMasterIf6__halfflEEJffffffNS3_10adamMode_tEfEEvlPViT_T0_DpT1_ --------------------------
	.section	.text._Z25multi_tensor_apply_kernelI18TensorListMetadataILi5ELb0EEN18transformer_engine17multi_tensor_adam17AdamFunctorMasterIf6__halfflEEJffffffNS3_10adamMode_tEfEEvlPViT_T0_DpT1_,"ax",@progbits
	.align	128
        .global         _Z25multi_tensor_apply_kernelI18TensorListMetadataILi5ELb0EEN18transformer_engine17multi_tensor_adam17AdamFunctorMasterIf6__halfflEEJffffffNS3_10adamMode_tEfEEvlPViT_T0_DpT1_
        .type           _Z25multi_tensor_apply_kernelI18TensorListMetadataILi5ELb0EEN18transformer_engine17multi_tensor_adam17AdamFunctorMasterIf6__halfflEEJffffffNS3_10adamMode_tEfEEvlPViT_T0_DpT1_,@function
        .size           _Z25multi_tensor_apply_kernelI18TensorListMetadataILi5ELb0EEN18transformer_engine17multi_tensor_adam17AdamFunctorMasterIf6__halfflEEJffffffNS3_10adamMode_tEfEEvlPViT_T0_DpT1_,(.L_x_5973 - _Z25multi_tensor_apply_kernelI18TensorListMetadataILi5ELb0EEN18transformer_engine17multi_tensor_adam17AdamFunctorMasterIf6__halfflEEJffffffNS3_10adamMode_tEfEEvlPViT_T0_DpT1_)
        .other          _Z25multi_tensor_apply_kernelI18TensorListMetadataILi5ELb0EEN18transformer_engine17multi_tensor_adam17AdamFunctorMasterIf6__halfflEEJffffffNS3_10adamMode_tEfEEvlPViT_T0_DpT1_,@"STO_CUDA_ENTRY STV_DEFAULT"
_Z25multi_tensor_apply_kernelI18TensorListMetadataILi5ELb0EEN18transformer_engine17multi_tensor_adam17AdamFunctorMasterIf6__halfflEEJffffffNS3_10adamMode_tEfEEvlPViT_T0_DpT1_:
.text._Z25multi_tensor_apply_kernelI18TensorListMetadataILi5ELb0EEN18transformer_engine17multi_tensor_adam17AdamFunctorMasterIf6__halfflEEJffffffNS3_10adamMode_tEfEEvlPViT_T0_DpT1_:
        /* <DEDUP_REMOVED lines=67> */
.L_x_4817:
        /* <DEDUP_REMOVED lines=88> */
.L_x_4772:
[----:B------:R-:W-:Y:S05]  /*09b0*/  BSYNC.RECONVERGENT B0 ;  /* 0x0000000000007941 */ /* 0x000fea0003800200 */
.L_x_4771:
        /* <DEDUP_REMOVED lines=25> */
[----:B------:R-:W-:Y:S05]  /*0b50*/  CALL.REL.NOINC `($__internal_105_$__cuda_sm3x_div_rn_noftz_f32_slowpath) ;  /* 0x0000003000847944 */ /* 0x000fea0003c00000 */
[----:B------:R-:W-:-:S07]  /*0b60*/  IMAD.MOV.U32 R41, RZ, RZ, R3 ;  /* 0x000000ffff297224 */ /* 0x000fce00078e0003 */
.L_x_4774:
[----:B------:R-:W-:Y:S05]  /*0b70*/  BSYNC.RECONVERGENT B2 ;  /* 0x0000000000027941 */ /* 0x000fea0003800200 */
.L_x_4773:
        /* <DEDUP_REMOVED lines=14> */
[----:B------:R-:W-:Y:S05]  /*0c60*/  CALL.REL.NOINC `($__internal_105_$__cuda_sm3x_div_rn_noftz_f32_slowpath) ;  /* 0x0000003000407944 */ /* 0x000fea0003c00000 */
.L_x_4776:
[----:B------:R-:W-:Y:S05]  /*0c70*/  BSYNC.RECONVERGENT B2 ;  /* 0x0000000000027941 */ /* 0x000fea0003800200 */
.L_x_4775:
[----:B------:R-:W-:Y:S01]  /*0c80*/  IADD3 R28, PT, PT, R3, -0xd000000, RZ ;  /* 0xf3000000031c7810 */ /* 0x000fe20007ffe0ff */
[----:B------:R0:W1:Y:S01]  /*0c90*/  MUFU.RSQ R36, R3 ;  /* 0x0000000300247308 */ /* 0x0000620000001400 */
[----:B------:R-:W-:Y:S02]  /*0ca0*/  BSSY.RECONVERGENT B0, `(.L_x_4777) ;  /* 0x000000a000007945 */ /* 0x000fe40003800200 */
[----:B------:R-:W-:-:S13]  /*0cb0*/  ISETP.GT.U32.AND P0, PT, R28, 0x727fffff, PT ;  /* 0x727fffff1c00780c */ /* 0x000fda0003f04070 */
[----:B0-----:R-:W-:Y:S05]  /*0cc0*/  @!P0 BRA `(.L_x_4778) ;  /* 0x00000000000c8947 */ /* 0x001fea0003800000 */
[----:B------:R-:W-:-:S07]  /*0cd0*/  MOV R28, 0xcf0 ;  /* 0x00000cf0001c7802 */ /* 0x000fce0000000f00 */
[----:B-1----:R-:W-:Y:S05]  /*0ce0*/  CALL.REL.NOINC `($__internal_104_$__cuda_sm20_sqrt_rn_f32_slowpath) ;  /* 0x0000002c00cc7944 */ /* 0x002fea0003c00000 */
[----:B------:R-:W-:Y:S05]  /*0cf0*/  BRA `(.L_x_4779) ;  /* 0x0000000000107947 */ /* 0x000fea0003800000 */
.L_x_4778:
[C---:B-1----:R-:W-:Y:S01]  /*0d00*/  FMUL.FTZ R28, R36.reuse, R3 ;  /* 0x00000003241c7220 */ /* 0x042fe20000410000 */
[----:B------:R-:W-:-:S03]  /*0d10*/  FMUL.FTZ R39, R36, 0.5 ;  /* 0x3f00000024277820 */ /* 0x000fc60000410000 */
[----:B------:R-:W-:-:S04]  /*0d20*/  FFMA R3, -R28, R28, R3 ;  /* 0x0000001c1c037223 */ /* 0x000fc80000000103 */
[----:B------:R-:W-:-:S07]  /*0d30*/  FFMA R39, R3, R39, R28 ;  /* 0x0000002703277223 */ /* 0x000fce000000001c */
.L_x_4779:
[----:B------:R-:W-:Y:S05]  /*0d40*/  BSYNC.RECONVERGENT B0 ;  /* 0x0000000000007941 */ /* 0x000fea0003800200 */
.L_x_4777:
        /* <DEDUP_REMOVED lines=12> */
[----:B------:R-:W-:Y:S05]  /*0e10*/  CALL.REL.NOINC `($__internal_105_$__cuda_sm3x_div_rn_noftz_f32_slowpath) ;  /* 0x0000002c00d47944 */ /* 0x000fea0003c00000 */
[----:B------:R-:W-:-:S07]  /*0e20*/  MOV R37, R3 ;  /* 0x0000000300257202 */ /* 0x000fce0000000f00 */
.L_x_4781:
[----:B------:R-:W-:Y:S05]  /*0e30*/  BSYNC.RECONVERGENT B2 ;  /* 0x0000000000027941 */ /* 0x000fea0003800200 */
.L_x_4780:
        /* <DEDUP_REMOVED lines=23> */
.L_x_4783:
[----:B------:R-:W-:Y:S05]  /*0fb0*/  BSYNC.RECONVERGENT B2 ;  /* 0x0000000000027941 */ /* 0x000fea0003800200 */
.L_x_4782:
        /* <DEDUP_REMOVED lines=15> */
.L_x_4785:
[----:B------:R-:W-:Y:S05]  /*10b0*/  BSYNC.RECONVERGENT B2 ;  /* 0x0000000000027941 */ /* 0x000fea0003800200 */
.L_x_4784:
        /* <DEDUP_REMOVED lines=8> */
.L_x_4787:
[C---:B-1----:R-:W-:Y:S01]  /*1140*/  FMUL.FTZ R28, R36.reuse, R3 ;  /* 0x00000003241c7220 */ /* 0x042fe20000410000 */
[----:B------:R-:W-:-:S03]  /*1150*/  FMUL.FTZ R39, R36, 0.5 ;  /* 0x3f00000024277820 */ /* 0x000fc60000410000 */
[----:B------:R-:W-:-:S04]  /*1160*/  FFMA R3, -R28, R28, R3 ;  /* 0x0000001c1c037223 */ /* 0x000fc80000000103 */
[----:B------:R-:W-:-:S07]  /*1170*/  FFMA R39, R3, R39, R28 ;  /* 0x0000002703277223 */ /* 0x000fce000000001c */
.L_x_4788:
[----:B------:R-:W-:Y:S05]  /*1180*/  BSYNC.RECONVERGENT B0 ;  /* 0x0000000000007941 */ /* 0x000fea0003800200 */
.L_x_4786:
        /* <DEDUP_REMOVED lines=14> */
.L_x_4790:
[----:B------:R-:W-:Y:S05]  /*1270*/  BSYNC.RECONVERGENT B2 ;  /* 0x0000000000027941 */ /* 0x000fea0003800200 */
.L_x_4789:
        /* <DEDUP_REMOVED lines=23> */
.L_x_4792:
[----:B------:R-:W-:Y:S05]  /*13f0*/  BSYNC.RECONVERGENT B2 ;  /* 0x0000000000027941 */ /* 0x000fea0003800200 */
.L_x_4791:
        /* <DEDUP_REMOVED lines=15> */
.L_x_4794:
[----:B------:R-:W-:Y:S05]  /*14f0*/  BSYNC.RECONVERGENT B2 ;  /* 0x0000000000027941 */ /* 0x000fea0003800200 */
.L_x_4793:
        /* <DEDUP_REMOVED lines=8> */
.L_x_4796:
[C---:B-1----:R-:W-:Y:S01]  /*1580*/  FMUL.FTZ R28, R36.reuse, R3 ;  /* 0x00000003241c7220 */ /* 0x042fe20000410000 */
[----:B------:R-:W-:-:S03]  /*1590*/  FMUL.FTZ R39, R36, 0.5 ;  /* 0x3f00000024277820 */ /* 0x000fc60000410000 */
[----:B------:R-:W-:-:S04]  /*15a0*/  FFMA R3, -R28, R28, R3 ;  /* 0x0000001c1c037223 */ /* 0x000fc80000000103 */
[----:B------:R-:W-:-:S07]  /*15b0*/  FFMA R39, R3, R39, R28 ;  /* 0x0000002703277223 */ /* 0x000fce000000001c */
.L_x_4797:
[----:B------:R-:W-:Y:S05]  /*15c0*/  BSYNC.RECONVERGENT B0 ;  /* 0x0000000000007941 */ /* 0x000fea0003800200 */
.L_x_4795:
        /* <DEDUP_REMOVED lines=14> */
.L_x_4799:
[----:B------:R-:W-:Y:S05]  /*16b0*/  BSYNC.RECONVERGENT B2 ;  /* 0x0000000000027941 */ /* 0x000fea0003800200 */
.L_x_4798:
        /* <DEDUP_REMOVED lines=23> */
.L_x_4801:
[----:B------:R-:W-:Y:S05]  /*1830*/  BSYNC.RECONVERGENT B2 ;  /* 0x0000000000027941 */ /* 0x000fea0003800200 */
.L_x_4800:
        /* <DEDUP_REMOVED lines=15> */
.L_x_4803:
[----:B------:R-:W-:Y:S05]  /*1930*/  BSYNC.RECONVERGENT B2 ;  /* 0x0000000000027941 */ /* 0x000fea0003800200 */
.L_x_4802:
[----:B------:R-:W-:Y:S01]  /*1940*/  IADD3 R18, PT, PT, R3, -0xd000000, RZ ;  /* 0xf300000003127810 */ /* 0x000fe20007ffe0ff */
[----:B------:R0:W1:Y:S01]  /*1950*/  MUFU.RSQ R28, R3 ;  /* 0x00000003001c7308 */ /* 0x0000620000001400 */
[----:B------:R-:W-:Y:S02]  /*1960*/  BSSY.RECONVERGENT B0, `(.L_x_4804) ;  /* 0x000000a000007945 */ /* 0x000fe40003800200 */
[----:B------:R-:W-:-:S13]  /*1970*/  ISETP.GT.U32.AND P0, PT, R18, 0x727fffff, PT ;  /* 0x727fffff1200780c */ /* 0x000fda0003f04070 */
[----:B0-----:R-:W-:Y:S05]  /*1980*/  @!P0 BRA `(.L_x_4805) ;  /* 0x00000000000c8947 */ /* 0x001fea0003800000 */
[----:B-1----:R-:W-:-:S07]  /*1990*/  MOV R28, 0x19b0 ;  /* 0x000019b0001c7802 */ /* 0x002fce0000000f00 */
[----:B------:R-:W-:Y:S05]  /*19a0*/  CALL.REL.NOINC `($__internal_104_$__cuda_sm20_sqrt_rn_f32_slowpath) ;  /* 0x00000020009c7944 */ /* 0x000fea0003c00000 */
[----:B------:R-:W-:Y:S05]  /*19b0*/  BRA `(.L_x_4806) ;  /* 0x0000000000107947 */ /* 0x000fea0003800000 */
.L_x_4805:
[C---:B-1----:R-:W-:Y:S01]  /*19c0*/  FMUL.FTZ R18, R28.reuse, R3 ;  /* 0x000000031c127220 */ /* 0x042fe20000410000 */
[----:B------:R-:W-:-:S03]  /*19d0*/  FMUL.FTZ R39, R28, 0.5 ;  /* 0x3f0000001c277820 */ /* 0x000fc60000410000 */
[----:B------:R-:W-:-:S04]  /*19e0*/  FFMA R3, -R18, R18, R3 ;  /* 0x0000001212037223 */ /* 0x000fc80000000103 */
[----:B------:R-:W-:-:S07]  /*19f0*/  FFMA R39, R3, R39, R18 ;  /* 0x0000002703277223 */ /* 0x000fce0000000012 */
.L_x_4806:
[----:B------:R-:W-:Y:S05]  /*1a00*/  BSYNC.RECONVERGENT B0 ;  /* 0x0000000000007941 */ /* 0x000fea0003800200 */
.L_x_4804:
        /* <DEDUP_REMOVED lines=13> */
.L_x_4808:
[----:B------:R-:W-:Y:S05]  /*1ae0*/  BSYNC.RECONVERGENT B2 ;  /* 0x0000000000027941 */ /* 0x000fea0003800200 */
.L_x_4807:
        /* <DEDUP_REMOVED lines=11> */
.L_x_4810:
[----:B------:R-:W-:Y:S05]  /*1ba0*/  BSYNC.RECONVERGENT B0 ;  /* 0x0000000000007941 */ /* 0x000fea0003800200 */
.L_x_4809:
        /* <DEDUP_REMOVED lines=18> */
.L_x_4812:
[----:B------:R-:W-:Y:S05]  /*1cd0*/  BSYNC.RECONVERGENT B0 ;  /* 0x0000000000007941 */ /* 0x000fea0003800200 */
.L_x_4811:
        /* <DEDUP_REMOVED lines=19> */
.L_x_4814:
[----:B------:R-:W-:Y:S05]  /*1e10*/  BSYNC.RECONVERGENT B0 ;  /* 0x0000000000007941 */ /* 0x000fea0003800200 */
.L_x_4813:
[----:B------:R-:W-:Y:S01]  /*1e20*/  BSSY.RECONVERGENT B0, `(.L_x_4815) ;  /* 0x0000011000007945 */ /* 0x000fe20003800200 */
[----:B-12---:R-:W-:-:S03]  /*1e30*/  FFMA R13, -R5, UR29, R10 ;  /* 0x0000001d050d7c23 */ /* 0x006fc6000800010a */
[----:B------:R-:W-:Y:S05]  /*1e40*/  @!P2 BRA `(.L_x_4816) ;  /* 0x000000000038a947 */ /* 0x000fea0003800000 */
[C---:B------:R-:W-:Y:S02]  /*1e50*/  SHF.L.U32 R6, R14.reuse, 0x2, RZ ;  /* 0x000000020e067819 */ /* 0x040fe400000006ff */
[C---:B0-----:R-:W-:Y:S02]  /*1e60*/  IADD3 R0, P0, PT, R14.reuse, UR16, RZ ;  /* 0x000000100e007c10 */ /* 0x041fe4000ff1e0ff */
[----:B------:R-:W-:Y:S02]  /*1e70*/  SHF.L.U64.HI R3, R14, 0x2, R11 ;  /* 0x000000020e037819 */ /* 0x000fe4000001020b */
[C---:B------:R-:W-:Y:S02]  /*1e80*/  IADD3 R4, P1, PT, R6.reuse, UR6, RZ ;  /* 0x0000000606047c10 */ /* 0x040fe4000ff3e0ff */
[----:B------:R-:W-:Y:S02]  /*1e90*/  IADD3 R6, P2, PT, R6, UR27, RZ ;  /* 0x0000001b06067c10 */ /* 0x000fe4000ff5e0ff */
[----:B------:R-:W-:-:S02]  /*1ea0*/  IADD3.X R11, PT, PT, R11, UR14, RZ, P0, !PT ;  /* 0x0000000e0b0b7c10 */ /* 0x000fc400087fe4ff */
        /* <DEDUP_REMOVED lines=8> */
.L_x_4816:
[----:B------:R-:W-:Y:S05]  /*1f30*/  BSYNC.RECONVERGENT B0 ;  /* 0x0000000000007941 */ /* 0x000fea0003800200 */
.L_x_4815:
        /* <DEDUP_REMOVED lines=10> */
.L_x_4770:
        /* <DEDUP_REMOVED lines=11> */
.L_x_4862:
[----:B------:R-:W-:Y:S01]  /*2090*/  ISETP.LT.U32.AND P0, PT, R17, UR10, PT ;  /* 0x0000000a11007c0c */ /* 0x000fe2000bf01070 */
[----:B----4-:R-:W-:Y:S01]  /*20a0*/  IMAD.U32 R2, RZ, RZ, UR11 ;  /* 0x0000000bff027e24 */ /* 0x010fe2000f8e00ff */
[----:B---3--:R-:W-:Y:S01]  /*20b0*/  SHF.R.S32.HI R13, RZ, 0x1f, R17 ;  /* 0x0000001fff0d7819 */ /* 0x008fe20000011411 */
[----:B0-----:R-:W-:Y:S01]  /*20c0*/  IMAD.U32 R3, RZ, RZ, UR11 ;  /* 0x0000000bff037e24 */ /* 0x001fe2000f8e00ff */
        /* <DEDUP_REMOVED lines=132> */
.L_x_4821:
[----:B------:R-:W-:Y:S05]  /*2910*/  BSYNC.RECONVERGENT B3 ;  /* 0x0000000000037941 */ /* 0x000fea0003800200 */
.L_x_4820:
        /* <DEDUP_REMOVED lines=8> */
.L_x_4823:
[C---:B-1----:R-:W-:Y:S01]  /*29a0*/  FMUL.FTZ R28, R32.reuse, R3 ;  /* 0x00000003201c7220 */ /* 0x042fe20000410000 */
[----:B------:R-:W-:-:S03]  /*29b0*/  FMUL.FTZ R39, R32, 0.5 ;  /* 0x3f00000020277820 */ /* 0x000fc60000410000 */
[----:B------:R-:W-:-:S04]  /*29c0*/  FFMA R3, -R28, R28, R3 ;  /* 0x0000001c1c037223 */ /* 0x000fc80000000103 */
[----:B------:R-:W-:-:S07]  /*29d0*/  FFMA R39, R3, R39, R28 ;  /* 0x0000002703277223 */ /* 0x000fce000000001c */
.L_x_4824:
[----:B------:R-:W-:Y:S05]  /*29e0*/  BSYNC.RECONVERGENT B0 ;  /* 0x0000000000007941 */ /* 0x000fea0003800200 */
.L_x_4822:
        /* <DEDUP_REMOVED lines=17> */
.L_x_4826:
[----:B------:R-:W-:Y:S05]  /*2b00*/  BSYNC.RECONVERGENT B3 ;  /* 0x0000000000037941 */ /* 0x000fea0003800200 */
.L_x_4825:
        /* <DEDUP_REMOVED lines=12> */
[----:B------:R-:W-:Y:S05]  /*2bd0*/  CALL.REL.NOINC `($__internal_105_$__cuda_sm3x_div_rn_noftz_f32_slowpath) ;  /* 0x0000001000647944 */ /* 0x000fea0003c00000 */
.L_x_4828:
[----:B------:R-:W-:Y:S05]  /*2be0*/  BSYNC.RECONVERGENT B3 ;  /* 0x0000000000037941 */ /* 0x000fea0003800200 */
.L_x_4827:
        /* <DEDUP_REMOVED lines=9> */
.L_x_4819:
[----:B------:R-:W-:Y:S05]  /*2c80*/  BSYNC.RECONVERGENT B2 ;  /* 0x0000000000027941 */ /* 0x000fea0003800200 */
.L_x_4818:
        /* <DEDUP_REMOVED lines=17> */
.L_x_4832:
[----:B------:R-:W-:Y:S05]  /*2da0*/  BSYNC.RECONVERGENT B3 ;  /* 0x0000000000037941 */ /* 0x000fea0003800200 */
.L_x_4831:
        /* <DEDUP_REMOVED lines=8> */
.L_x_4834:
[C---:B-1----:R-:W-:Y:S01]  /*2e30*/  FMUL.FTZ R8, R18.reuse, R3 ;  /* 0x0000000312087220 */ /* 0x042fe20000410000 */
[----:B------:R-:W-:-:S03]  /*2e40*/  FMUL.FTZ R39, R18, 0.5 ;  /* 0x3f00000012277820 */ /* 0x000fc60000410000 */
[----:B------:R-:W-:-:S04]  /*2e50*/  FFMA R3, -R8, R8, R3 ;  /* 0x0000000808037223 */ /* 0x000fc80000000103 */
[----:B------:R-:W-:-:S07]  /*2e60*/  FFMA R39, R3, R39, R8 ;  /* 0x0000002703277223 */ /* 0x000fce0000000008 */
.L_x_4835:
[----:B------:R-:W-:Y:S05]  /*2e70*/  BSYNC.RECONVERGENT B0 ;  /* 0x0000000000007941 */ /* 0x000fea0003800200 */
.L_x_4833:
        /* <DEDUP_REMOVED lines=17> */
.L_x_4837:
[----:B------:R-:W-:Y:S05]  /*2f90*/  BSYNC.RECONVERGENT B3 ;  /* 0x0000000000037941 */ /* 0x000fea0003800200 */
.L_x_4836:
        /* <DEDUP_REMOVED lines=13> */
.L_x_4839:
[----:B------:R-:W-:Y:S05]  /*3070*/  BSYNC.RECONVERGENT B3 ;  /* 0x0000000000037941 */ /* 0x000fea0003800200 */
.L_x_4838:
        /* <DEDUP_REMOVED lines=17> */
.L_x_4830:
[----:B------:R-:W-:Y:S05]  /*3190*/  BSYNC.RECONVERGENT B2 ;  /* 0x0000000000027941 */ /* 0x000fea0003800200 */
.L_x_4829:
        /* <DEDUP_REMOVED lines=17> */
[----:B--2---:R-:W-:Y:S05]  /*32b0*/  CALL.REL.NOINC `($__internal_105_$__cuda_sm3x_div_rn_noftz_f32_slowpath) ;  /* 0x0000000800ac7944 */ /* 0x004fea0003c00000 */
.L_x_4843:
[----:B------:R-:W-:Y:S05]  /*32c0*/  BSYNC.RECONVERGENT B3 ;  /* 0x0000000000037941 */ /* 0x000fea0003800200 */
.L_x_4842:
[----:B------:R-:W-:Y:S01]  /*32d0*/  IADD3 R8, PT, PT, R3, -0xd000000, RZ ;  /* 0xf300000003087810 */ /* 0x000fe20007ffe0ff */
[----:B------:R0:W1:Y:S01]  /*32e0*/  MUFU.RSQ R12, R3 ;  /* 0x00000003000c7308 */ /* 0x0000620000001400 */
[----:B------:R-:W-:Y:S02]  /*32f0*/  BSSY.RECONVERGENT B0, `(.L_x_4844) ;  /* 0x000000a000007945 */ /* 0x000fe40003800200 */
[----:B------:R-:W-:-:S13]  /*3300*/  ISETP.GT.U32.AND P0, PT, R8, 0x727fffff, PT ;  /* 0x727fffff0800780c */ /* 0x000fda0003f04070 */
[----:B0-----:R-:W-:Y:S05]  /*3310*/  @!P0 BRA `(.L_x_4845) ;  /* 0x00000000000c8947 */ /* 0x001fea0003800000 */
[----:B------:R-:W-:-:S07]  /*3320*/  MOV R28, 0x3340 ;  /* 0x00003340001c7802 */ /* 0x000fce0000000f00 */
[----:B-12---:R-:W-:Y:S05]  /*3330*/  CALL.REL.NOINC `($__internal_104_$__cuda_sm20_sqrt_rn_f32_slowpath) ;  /* 0x0000000800387944 */ /* 0x006fea0003c00000 */
[----:B------:R-:W-:Y:S05]  /*3340*/  BRA `(.L_x_4846) ;  /* 0x0000000000107947 */ /* 0x000fea0003800000 */
.L_x_4845:
[C---:B-1----:R-:W-:Y:S01]  /*3350*/  FMUL.FTZ R8, R12.reuse, R3 ;  /* 0x000000030c087220 */ /* 0x042fe20000410000 */
[----:B------:R-:W-:-:S03]  /*3360*/  FMUL.FTZ R39, R12, 0.5 ;  /* 0x3f0000000c277820 */ /* 0x000fc60000410000 */
[----:B------:R-:W-:-:S04]  /*3370*/  FFMA R3, -R8, R8, R3 ;  /* 0x0000000808037223 */ /* 0x000fc80000000103 */
[----:B------:R-:W-:-:S07]  /*3380*/  FFMA R39, R3, R39, R8 ;  /* 0x0000002703277223 */ /* 0x000fce0000000008 */
.L_x_4846:
[----:B------:R-:W-:Y:S05]  /*3390*/  BSYNC.RECONVERGENT B0 ;  /* 0x0000000000007941 */ /* 0x000fea0003800200 */
.L_x_4844:
        /* <DEDUP_REMOVED lines=15> */
[----:B------:R-:W-:-:S07]  /*3490*/  MOV R9, R3 ;  /* 0x0000000300097202 */ /* 0x000fce0000000f00 */
.L_x_4848:
[----:B------:R-:W-:Y:S05]  /*34a0*/  BSYNC.RECONVERGENT B3 ;  /* 0x0000000000037941 */ /* 0x000fea0003800200 */
.L_x_4847:
        /* <DEDUP_REMOVED lines=12> */
[----:B------:R-:W-:Y:S05]  /*3570*/  CALL.REL.NOINC `($__internal_105_$__cuda_sm3x_div_rn_noftz_f32_slowpath) ;  /* 0x0000000400fc7944 */ /* 0x000fea0003c00000 */
.L_x_4850:
[----:B------:R-:W-:Y:S05]  /*3580*/  BSYNC.RECONVERGENT B3 ;  /* 0x0000000000037941 */ /* 0x000fea0003800200 */
.L_x_4849:
[C---:B------:R-:W-:Y:S01]  /*3590*/  SHF.L.U32 R24, R20.reuse, 0x2, RZ ;  /* 0x0000000214187819 */ /* 0x040fe200000006ff */
        /* <DEDUP_REMOVED lines=16> */
.L_x_4841:
[----:B------:R-:W-:Y:S05]  /*36a0*/  BSYNC.RECONVERGENT B2 ;  /* 0x0000000000027941 */ /* 0x000fea0003800200 */
.L_x_4840:
        /* <DEDUP_REMOVED lines=16> */
.L_x_4854:
[----:B------:R-:W-:Y:S05]  /*37b0*/  BSYNC.RECONVERGENT B3 ;  /* 0x0000000000037941 */ /* 0x000fea0003800200 */
.L_x_4853:
        /* <DEDUP_REMOVED lines=8> */
.L_x_4856:
[C---:B-1----:R-:W-:Y:S01]  /*3840*/  FMUL.FTZ R4, R8.reuse, R3 ;  /* 0x0000000308047220 */ /* 0x042fe20000410000 */
[----:B------:R-:W-:-:S03]  /*3850*/  FMUL.FTZ R39, R8, 0.5 ;  /* 0x3f00000008277820 */ /* 0x000fc60000410000 */
[----:B------:R-:W-:-:S04]  /*3860*/  FFMA R3, -R4, R4, R3 ;  /* 0x0000000404037223 */ /* 0x000fc80000000103 */
[----:B------:R-:W-:-:S07]  /*3870*/  FFMA R39, R3, R39, R4 ;  /* 0x0000002703277223 */ /* 0x000fce0000000004 */
.L_x_4857:
[----:B------:R-:W-:Y:S05]  /*3880*/  BSYNC.RECONVERGENT B0 ;  /* 0x0000000000007941 */ /* 0x000fea0003800200 */
.L_x_4855:
        /* <DEDUP_REMOVED lines=16> */
.L_x_4859:
[----:B------:R-:W-:Y:S05]  /*3990*/  BSYNC.RECONVERGENT B3 ;  /* 0x0000000000037941 */ /* 0x000fea0003800200 */
.L_x_4858:
        /* <DEDUP_REMOVED lines=13> */
.L_x_4861:
[----:B------:R-:W-:Y:S05]  /*3a70*/  BSYNC.RECONVERGENT B3 ;  /* 0x0000000000037941 */ /* 0x000fea0003800200 */
.L_x_4860:
        /* <DEDUP_REMOVED lines=15> */
.L_x_4852:
[----:B------:R-:W-:Y:S05]  /*3b70*/  BSYNC.RECONVERGENT B2 ;  /* 0x0000000000027941 */ /* 0x000fea0003800200 */
.L_x_4851:
        /* <DEDUP_REMOVED lines=10> */
        .weak           $__internal_104_$__cuda_sm20_sqrt_rn_f32_slowpath
        .type           $__internal_104_$__cuda_sm20_sqrt_rn_f32_slowpath,@function
        .size           $__internal_104_$__cuda_sm20_sqrt_rn_f32_slowpath,($__internal_105_$__cuda_sm3x_div_rn_noftz_f32_slowpath - $__internal_104_$__cuda_sm20_sqrt_rn_f32_slowpath)
$__internal_104_$__cuda_sm20_sqrt_rn_f32_slowpath:
        /* <DEDUP_REMOVED lines=19> */
.L_x_4863:
[----:B------:R-:W-:-:S04]  /*3d50*/  HFMA2 R29, -RZ, RZ, 0, 0 ;  /* 0x00000000ff1d7431 */ /* 0x000fc800000001ff */
[----:B------:R-:W-:Y:S05]  /*3d60*/  RET.REL.NODEC R28 `(_Z25multi_tensor_apply_kernelI18TensorListMetadataILi5ELb0EEN18transformer_engine17multi_tensor_adam17AdamFunctorMasterIf6__halfflEEJffffffNS3_10adamMode_tEfEEvlPViT_T0_DpT1_) ;  /* 0xffffffc01ca47950 */ /* 0x000fea0003c3ffff */
        .weak           $__internal_105_$__cuda_sm3x_div_rn_noftz_f32_slowpath
        .type           $__internal_105_$__cuda_sm3x_div_rn_noftz_f32_slowpath,@function
        .size           $__internal_105_$__cuda_sm3x_div_rn_noftz_f32_slowpath,(.L_x_5973 - $__internal_105_$__cuda_sm3x_div_rn_noftz_f32_slowpath)
$__internal_105_$__cuda_sm3x_div_rn_noftz_f32_slowpath:
        /* <DEDUP_REMOVED lines=34> */
.L_x_4865:
        /* <DEDUP_REMOVED lines=51> */
.L_x_4872:
[----:B------:R-:W-:-:S04]  /*42c0*/  LOP3.LUT R3, R3, 0x80000000, RZ, 0xc0, !PT ;  /* 0x8000000003037812 */ /* 0x000fc800078ec0ff */
[----:B------:R-:W-:Y:S01]  /*42d0*/  LOP3.LUT R3, R3, 0x7f800000, RZ, 0xfc, !PT ;  /* 0x7f80000003037812 */ /* 0x000fe200078efcff */
[----:B------:R-:W-:Y:S06]  /*42e0*/  BRA `(.L_x_4873) ;  /* 0x0000000000047947 */ /* 0x000fec0003800000 */
.L_x_4871:
[----:B------:R-:W-:-:S07]  /*42f0*/  LEA R3, R36, R3, 0x17 ;  /* 0x0000000324037211 */ /* 0x000fce00078eb8ff */
.L_x_4873:
[----:B------:R-:W-:Y:S05]  /*4300*/  BSYNC.RECONVERGENT B1 ;  /* 0x0000000000017941 */ /* 0x000fea0003800200 */
.L_x_4870:
[----:B------:R-:W-:Y:S05]  /*4310*/  BRA `(.L_x_4874) ;  /* 0x0000000000207947 */ /* 0x000fea0003800000 */
.L_x_4869:
[----:B------:R-:W-:-:S04]  /*4320*/  LOP3.LUT R3, R39, 0x80000000, R3, 0x48, !PT ;  /* 0x8000000027037812 */ /* 0x000fc800078e4803 */
[----:B------:R-:W-:Y:S01]  /*4330*/  LOP3.LUT R3, R3, 0x7f800000, RZ, 0xfc, !PT ;  /* 0x7f80000003037812 */ /* 0x000fe200078efcff */
[----:B------:R-:W-:Y:S06]  /*4340*/  BRA `(.L_x_4874) ;  /* 0x0000000000147947 */ /* 0x000fec0003800000 */
.L_x_4868:
[----:B------:R-:W-:Y:S01]  /*4350*/  LOP3.LUT R3, R39, 0x80000000, R3, 0x48, !PT ;  /* 0x8000000027037812 */ /* 0x000fe200078e4803 */
[----:B------:R-:W-:Y:S06]  /*4360*/  BRA `(.L_x_4874) ;  /* 0x00000000000c7947 */ /* 0x000fec0003800000 */
.L_x_4867:
[----:B------:R-:W0:Y:S01]  /*4370*/  MUFU.RSQ R3, -QNAN ;  /* 0xffc0000000037908 */ /* 0x000e220000001400 */
[----:B------:R-:W-:Y:S05]  /*4380*/  BRA `(.L_x_4874) ;  /* 0x0000000000047947 */ /* 0x000fea0003800000 */
.L_x_4866:
[----:B------:R-:W-:-:S07]  /*4390*/  FADD.FTZ R3, R3, R39 ;  /* 0x0000002703037221 */ /* 0x000fce0000010000 */
.L_x_4874:
[----:B------:R-:W-:Y:S05]  /*43a0*/  BSYNC.RECONVERGENT B0 ;  /* 0x0000000000007941 */ /* 0x000fea0003800200 */
.L_x_4864:
[----:B------:R-:W-:-:S04]  /*43b0*/  HFMA2 R29, -RZ, RZ, 0, 0 ;  /* 0x00000000ff1d7431 */ /* 0x000fc800000001ff */
[----:B0-----:R-:W-:Y:S05]  /*43c0*/  RET.REL.NODEC R28 `(_Z25multi_tensor_apply_kernelI18TensorListMetadataILi5ELb0EEN18transformer_engine17multi_tensor_adam17AdamFunctorMasterIf6__halfflEEJffffffNS3_10adamMode_tEfEEvlPViT_T0_DpT1_) ;  /* 0xffffffbc1c0c7950 */ /* 0x001fea0003c3ffff */
.L_x_4875:
        /* <DEDUP_REMOVED lines=11> */
.L_x_5973:


//--------------------- .text._Z25multi_tensor_apply_kernelI18TensorListMetadataILi5ELb0EEN18transformer_engine17multi_tensor_adam17AdamFunctorMasterIffflEEJffffffNS3_10adamMode_tEfEEvlPViT_T0_DpT1_ --------------------------
	.section	.text._Z25multi_tensor_apply_kernelI18TensorListMetadataILi5ELb0EEN18transformer_engine17multi_tensor_adam17AdamFunctorMasterIffflEEJffffffNS3_10adamMode_tEfEEvlPViT_T0_DpT1_,"ax",@progbits
	.align	128
        .global         _Z25multi_tensor_apply_kernelI18TensorListMetadataILi5ELb0EEN18transformer_engine17multi_tensor_adam17AdamFunctorMasterIffflEEJffffffNS3_10adamMode_tEfEEvlPViT_T0_DpT1_
        .type           _Z25multi_tensor_apply_kernelI18TensorListMetadataILi5ELb0EEN18transformer_engine17multi_tensor_adam17AdamFunctorMasterIffflEEJffffffNS3_10adamMode_tEfEEvlPViT_T0_DpT1_,@function
        .size           _Z25multi_tensor_apply_kernelI18TensorListMetadataILi5ELb0EEN18transformer_engine17multi_tensor_adam17AdamFunctorMasterIffflEEJffffffNS3_10adamMode_tEfEEvlPViT_T0_DpT1_,(.L_x_5975 - _Z25multi_tensor_apply_kernelI18TensorListMetadataILi5ELb0EEN18transformer_engine17multi_tensor_adam17AdamFunctorMasterIffflEEJffffffNS3_10adamMode_tEfEEvlPViT_T0_DpT1_)
        .other          _Z25multi_tensor_apply_kernelI18TensorListMetadataILi5ELb0EEN18transformer_engine17multi_tensor_adam17AdamFunctorMasterIffflEEJffffffNS3_10adamMode_tEfEEvlPViT_T0_DpT1_,@"STO_CUDA_ENTRY STV_DEFAULT"
_Z25multi_tensor_apply_kernelI18TensorListMetadataILi5ELb0EEN18transformer_engine17multi_tensor_adam17AdamFunctorMasterIffflEEJffffffNS3_10adamMode_tEfEEvlPViT_T0_DpT1_:
.text._Z25multi_tensor_apply_kernelI18TensorListMetadataILi5ELb0EEN18transformer_engine17multi_tensor_adam17AdamFunctorMasterIffflEEJffffffNS3_10adamMode_tEfEEvlPViT_T0_DpT1_:
        /* <DEDUP_REMOVED lines=67> */
.L_x_4921:
        /* <DEDUP_REMOVED lines=104> */
[----:B-----5:R-:W-:Y:S05]  /*0ab0*/  CALL.REL.NOINC `($__internal_107_$__cuda_sm3x_div_rn_noftz_f32_slowpath) ;  /* 0x0000003000647944 */ /* 0x020fea0003c00000 */
[----:B------:R-:W-:-:S07]  /*0ac0*/  MOV R40, R3 ;  /* 0x0000000300287202 */ /* 0x000fce0000000f00 */
.L_x_4878:
[----:B------:R-:W-:Y:S05]  /*0ad0*/  BSYNC.RECONVERGENT B2 ;  /* 0x0000000000027941 */ /* 0x000fea0003800200 */
.L_x_4877:
        /* <DEDUP_REMOVED lines=14> */
[----:B-----5:R-:W-:Y:S05]  /*0bc0*/  CALL.REL.NOINC `($__internal_107_$__cuda_sm3x_div_rn_noftz_f32_slowpath) ;  /* 0x0000003000207944 */ /* 0x020fea0003c00000 */
.L_x_4880:
[----:B------:R-:W-:Y:S05]  /*0bd0*/  BSYNC.RECONVERGENT B2 ;  /* 0x0000000000027941 */ /* 0x000fea0003800200 */
.L_x_4879:
[----:B------:R-:W-:Y:S01]  /*0be0*/  VIADD R28, R3, 0xf3000000 ;  /* 0xf3000000031c7836 */ /* 0x000fe20000000000 */
[----:B------:R0:W1:Y:S01]  /*0bf0*/  MUFU.RSQ R4, R3 ;  /* 0x0000000300047308 */ /* 0x0000620000001400 */
[----:B------:R-:W-:Y:S03]  /*0c00*/  BSSY.RECONVERGENT B0, `(.L_x_4881) ;  /* 0x000000a000007945 */ /* 0x000fe60003800200 */
[----:B------:R-:W-:-:S13]  /*0c10*/  ISETP.GT.U32.AND P0, PT, R28, 0x727fffff, PT ;  /* 0x727fffff1c00780c */ /* 0x000fda0003f04070 */
[----:B01----:R-:W-:Y:S05]  /*0c20*/  @!P0 BRA `(.L_x_4882) ;  /* 0x00000000000c8947 */ /* 0x003fea0003800000 */
[----:B------:R-:W-:-:S07]  /*0c30*/  MOV R4, 0xc50 ;  /* 0x00000c5000047802 */ /* 0x000fce0000000f00 */
[----:B-----5:R-:W-:Y:S05]  /*0c40*/  CALL.REL.NOINC `($__internal_106_$__cuda_sm20_sqrt_rn_f32_slowpath) ;  /* 0x0000002c00a87944 */ /* 0x020fea0003c00000 */
[----:B------:R-:W-:Y:S05]  /*0c50*/  BRA `(.L_x_4883) ;  /* 0x0000000000107947 */ /* 0x000fea0003800000 */
.L_x_4882:
[C---:B------:R-:W-:Y:S01]  /*0c60*/  FMUL.FTZ R38, R4.reuse, R3 ;  /* 0x0000000304267220 */ /* 0x040fe20000410000 */
[----:B------:R-:W-:-:S03]  /*0c70*/  FMUL.FTZ R4, R4, 0.5 ;  /* 0x3f00000004047820 */ /* 0x000fc60000410000 */
[----:B------:R-:W-:-:S04]  /*0c80*/  FFMA R3, -R38, R38, R3 ;  /* 0x0000002626037223 */ /* 0x000fc80000000103 */
[----:B------:R-:W-:-:S07]  /*0c90*/  FFMA R38, R3, R4, R38 ;  /* 0x0000000403267223 */ /* 0x000fce0000000026 */
.L_x_4883:
[----:B------:R-:W-:Y:S05]  /*0ca0*/  BSYNC.RECONVERGENT B0 ;  /* 0x0000000000007941 */ /* 0x000fea0003800200 */
.L_x_4881:
        /* <DEDUP_REMOVED lines=13> */
[----:B-----5:R-:W-:Y:S05]  /*0d80*/  CALL.REL.NOINC `($__internal_107_$__cuda_sm3x_div_rn_noftz_f32_slowpath) ;  /* 0x0000002c00b07944 */ /* 0x020fea0003c00000 */
[----:B------:R-:W-:-:S07]  /*0d90*/  MOV R37, R3 ;  /* 0x0000000300257202 */ /* 0x000fce0000000f00 */
.L_x_4885:
[----:B------:R-:W-:Y:S05]  /*0da0*/  BSYNC.RECONVERGENT B2 ;  /* 0x0000000000027941 */ /* 0x000fea0003800200 */
.L_x_4884:
        /* <DEDUP_REMOVED lines=21> */
[----:B------:R-:W-:Y:S05]  /*0f00*/  CALL.REL.NOINC `($__internal_107_$__cuda_sm3x_div_rn_noftz_f32_slowpath) ;  /* 0x0000002c00507944 */ /* 0x000fea0003c00000 */
[----:B------:R-:W-:-:S07]  /*0f10*/  IMAD.MOV.U32 R34, RZ, RZ, R3 ;  /* 0x000000ffff227224 */ /* 0x000fce00078e0003 */
.L_x_4887:
[----:B------:R-:W-:Y:S05]  /*0f20*/  BSYNC.RECONVERGENT B2 ;  /* 0x0000000000027941 */ /* 0x000fea0003800200 */
.L_x_4886:
        /* <DEDUP_REMOVED lines=14> */
[----:B------:R-:W-:Y:S05]  /*1010*/  CALL.REL.NOINC `($__internal_107_$__cuda_sm3x_div_rn_noftz_f32_slowpath) ;  /* 0x0000002c000c7944 */ /* 0x000fea0003c00000 */
.L_x_4889:
[----:B------:R-:W-:Y:S05]  /*1020*/  BSYNC.RECONVERGENT B2 ;  /* 0x0000000000027941 */ /* 0x000fea0003800200 */
.L_x_4888:
[----:B------:R-:W-:Y:S01]  /*1030*/  IADD3 R28, PT, PT, R3, -0xd000000, RZ ;  /* 0xf3000000031c7810 */ /* 0x000fe20007ffe0ff */
[----:B------:R0:W1:Y:S01]  /*1040*/  MUFU.RSQ R4, R3 ;  /* 0x0000000300047308 */ /* 0x0000620000001400 */
[----:B------:R-:W-:Y:S02]  /*1050*/  BSSY.RECONVERGENT B0, `(.L_x_4890) ;  /* 0x000000a000007945 */ /* 0x000fe40003800200 */
[----:B------:R-:W-:-:S13]  /*1060*/  ISETP.GT.U32.AND P0, PT, R28, 0x727fffff, PT ;  /* 0x727fffff1c00780c */ /* 0x000fda0003f04070 */
[----:B0-----:R-:W-:Y:S05]  /*1070*/  @!P0 BRA `(.L_x_4891) ;  /* 0x00000000000c8947 */ /* 0x001fea0003800000 */
[----:B-1----:R-:W-:-:S07]  /*1080*/  MOV R4, 0x10a0 ;  /* 0x000010a000047802 */ /* 0x002fce0000000f00 */
[----:B------:R-:W-:Y:S05]  /*1090*/  CALL.REL.NOINC `($__internal_106_$__cuda_sm20_sqrt_rn_f32_slowpath) ;  /* 0x0000002800947944 */ /* 0x000fea0003c00000 */
[----:B------:R-:W-:Y:S05]  /*10a0*/  BRA `(.L_x_4892) ;  /* 0x0000000000107947 */ /* 0x000fea0003800000 */
.L_x_4891:
[C---:B-1----:R-:W-:Y:S01]  /*10b0*/  FMUL.FTZ R38, R4.reuse, R3 ;  /* 0x0000000304267220 */ /* 0x042fe20000410000 */
[----:B------:R-:W-:-:S03]  /*10c0*/  FMUL.FTZ R4, R4, 0.5 ;  /* 0x3f00000004047820 */ /* 0x000fc60000410000 */
[----:B------:R-:W-:-:S04]  /*10d0*/  FFMA R3, -R38, R38, R3 ;  /* 0x0000002626037223 */ /* 0x000fc80000000103 */
[----:B------:R-:W-:-:S07]  /*10e0*/  FFMA R38, R3, R4, R38 ;  /* 0x0000000403267223 */ /* 0x000fce0000000026 */
.L_x_4892:
[----:B------:R-:W-:Y:S05]  /*10f0*/  BSYNC.RECONVERGENT B0 ;  /* 0x0000000000007941 */ /* 0x000fea0003800200 */
.L_x_4890:
        /* <DEDUP_REMOVED lines=13> */
[----:B------:R-:W-:Y:S05]  /*11d0*/  CALL.REL.NOINC `($__internal_107_$__cuda_sm3x_div_rn_noftz_f32_slowpath) ;  /* 0x00000028009c7944 */ /* 0x000fea0003c00000 */
[----:B------:R-:W-:-:S07]  /*11e0*/  IMAD.MOV.U32 R4, RZ, RZ, R3 ;  /* 0x000000ffff047224 */ /* 0x000fce00078e0003 */
.L_x_4894:
[----:B------:R-:W-:Y:S05]  /*11f0*/  BSYNC.RECONVERGENT B2 ;  /* 0x0000000000027941 */ /* 0x000fea0003800200 */
.L_x_4893:
        /* <DEDUP_REMOVED lines=21> */
[----:B------:R-:W-:Y:S05]  /*1350*/  CALL.REL.NOINC `($__internal_107_$__cuda_sm3x_div_rn_noftz_f32_slowpath) ;  /* 0x00000028003c7944 */ /* 0x000fea0003c00000 */
[----:B------:R-:W-:-:S07]  /*1360*/  MOV R18, R3 ;  /* 0x0000000300127202 */ /* 0x000fce0000000f00 */
.L_x_4896:
[----:B------:R-:W-:Y:S05]  /*1370*/  BSYNC.RECONVERGENT B2 ;  /* 0x0000000000027941 */ /* 0x000fea0003800200 */
.L_x_4895:
        /* <DEDUP_REMOVED lines=14> */
[----:B------:R-:W-:Y:S05]  /*1460*/  CALL.REL.NOINC `($__internal_107_$__cuda_sm3x_div_rn_noftz_f32_slowpath) ;  /* 0x0000002400f87944 */ /* 0x000fea0003c00000 */
.L_x_4898:
[----:B------:R-:W-:Y:S05]  /*1470*/  BSYNC.RECONVERGENT B2 ;  /* 0x0000000000027941 */ /* 0x000fea0003800200 */
.L_x_4897:
[----:B------:R-:W-:Y:S01]  /*1480*/  VIADD R19, R3, 0xf3000000 ;  /* 0xf300000003137836 */ /* 0x000fe20000000000 */
[----:B------:R0:W1:Y:S01]  /*1490*/  MUFU.RSQ R4, R3 ;  /* 0x0000000300047308 */ /* 0x0000620000001400 */
[----:B------:R-:W-:Y:S03]  /*14a0*/  BSSY.RECONVERGENT B0, `(.L_x_4899) ;  /* 0x000000a000007945 */ /* 0x000fe60003800200 */
[----:B------:R-:W-:-:S13]  /*14b0*/  ISETP.GT.U32.AND P0, PT, R19, 0x727fffff, PT ;  /* 0x727fffff1300780c */ /* 0x000fda0003f04070 */
[----:B01----:R-:W-:Y:S05]  /*14c0*/  @!P0 BRA `(.L_x_4900) ;  /* 0x00000000000c8947 */ /* 0x003fea0003800000 */
[----:B------:R-:W-:-:S07]  /*14d0*/  MOV R4, 0x14f0 ;  /* 0x000014f000047802 */ /* 0x000fce0000000f00 */
[----:B------:R-:W-:Y:S05]  /*14e0*/  CALL.REL.NOINC `($__internal_106_$__cuda_sm20_sqrt_rn_f32_slowpath) ;  /* 0x0000002400807944 */ /* 0x000fea0003c00000 */
[----:B------:R-:W-:Y:S05]  /*14f0*/  BRA `(.L_x_4901) ;  /* 0x0000000000107947 */ /* 0x000fea0003800000 */
.L_x_4900:
[C---:B------:R-:W-:Y:S01]  /*1500*/  FMUL.FTZ R38, R4.reuse, R3 ;  /* 0x0000000304267220 */ /* 0x040fe20000410000 */
[----:B------:R-:W-:-:S03]  /*1510*/  FMUL.FTZ R4, R4, 0.5 ;  /* 0x3f00000004047820 */ /* 0x000fc60000410000 */
[----:B------:R-:W-:-:S04]  /*1520*/  FFMA R3, -R38, R38, R3 ;  /* 0x0000002626037223 */ /* 0x000fc80000000103 */
[----:B------:R-:W-:-:S07]  /*1530*/  FFMA R38, R3, R4, R38 ;  /* 0x0000000403267223 */ /* 0x000fce0000000026 */
.L_x_4901:
[----:B------:R-:W-:Y:S05]  /*1540*/  BSYNC.RECONVERGENT B0 ;  /* 0x0000000000007941 */ /* 0x000fea0003800200 */
.L_x_4899:
        /* <DEDUP_REMOVED lines=13> */
[----:B------:R-:W-:Y:S05]  /*1620*/  CALL.REL.NOINC `($__internal_107_$__cuda_sm3x_div_rn_noftz_f32_slowpath) ;  /* 0x0000002400887944 */ /* 0x000fea0003c00000 */
.L_x_4903:
[----:B------:R-:W-:Y:S05]  /*1630*/  BSYNC.RECONVERGENT B2 ;  /* 0x0000000000027941 */ /* 0x000fea0003800200 */
.L_x_4902:
        /* <DEDUP_REMOVED lines=23> */
.L_x_4905:
[----:B------:R-:W-:Y:S05]  /*17b0*/  BSYNC.RECONVERGENT B2 ;  /* 0x0000000000027941 */ /* 0x000fea0003800200 */
.L_x_4904:
        /* <DEDUP_REMOVED lines=15> */
.L_x_4907:
[----:B------:R-:W-:Y:S05]  /*18b0*/  BSYNC.RECONVERGENT B2 ;  /* 0x0000000000027941 */ /* 0x000fea0003800200 */
.L_x_4906:
        /* <DEDUP_REMOVED lines=8> */
.L_x_4909:
[C---:B------:R-:W-:Y:S01]  /*1940*/  FMUL.FTZ R38, R4.reuse, R3 ;  /* 0x0000000304267220 */ /* 0x040fe20000410000 */
[----:B------:R-:W-:-:S03]  /*1950*/  FMUL.FTZ R4, R4, 0.5 ;  /* 0x3f00000004047820 */ /* 0x000fc60000410000 */
[----:B------:R-:W-:-:S04]  /*1960*/  FFMA R3, -R38, R38, R3 ;  /* 0x0000002626037223 */ /* 0x000fc80000000103 */
[----:B------:R-:W-:-:S07]  /*1970*/  FFMA R38, R3, R4, R38 ;  /* 0x0000000403267223 */ /* 0x000fce0000000026 */
.L_x_4910:
[----:B------:R-:W-:Y:S05]  /*1980*/  BSYNC.RECONVERGENT B0 ;  /* 0x0000000000007941 */ /* 0x000fea0003800200 */
.L_x_4908:
        /* <DEDUP_REMOVED lines=14> */
.L_x_4912:
[----:B------:R-:W-:Y:S05]  /*1a70*/  BSYNC.RECONVERGENT B2 ;  /* 0x0000000000027941 */ /* 0x000fea0003800200 */
.L_x_4911:
        /* <DEDUP_REMOVED lines=11> */
.L_x_4914:
[----:B------:R-:W-:Y:S05]  /*1b30*/  BSYNC.RECONVERGENT B0 ;  /* 0x0000000000007941 */ /* 0x000fea0003800200 */
.L_x_4913:
        /* <DEDUP_REMOVED lines=18> */
.L_x_4916:
[----:B------:R-:W-:Y:S05]  /*1c60*/  BSYNC.RECONVERGENT B0 ;  /* 0x0000000000007941 */ /* 0x000fea0003800200 */
.L_x_4915:
[----:B------:R-:W-:Y:S04]  /*1c70*/  BSSY.RECONVERGENT B0, `(.L_x_4917) ;  /* 0x0000012000007945 */ /* 0x000fe80003800200 */
        /* <DEDUP_REMOVED lines=17> */
.L_x_4918:
[----:B------:R-:W-:Y:S05]  /*1d90*/  BSYNC.RECONVERGENT B0 ;  /* 0x0000000000007941 */ /* 0x000fea0003800200 */
.L_x_4917:
[----:B------:R-:W-:Y:S01]  /*1da0*/  BSSY.RECONVERGENT B0, `(.L_x_4919) ;  /* 0x0000011000007945 */ /* 0x000fe20003800200 */
[----:B------:R-:W-:-:S03]  /*1db0*/  FFMA R11, -R3, UR29, R8 ;  /* 0x0000001d030b7c23 */ /* 0x000fc60008000108 */
[----:B------:R-:W-:Y:S05]  /*1dc0*/  @!P2 BRA `(.L_x_4920) ;  /* 0x000000000038a947 */ /* 0x000fea0003800000 */
[C---:B------:R-:W-:Y:S02]  /*1dd0*/  SHF.L.U32 R8, R15.reuse, 0x2, RZ ;  /* 0x000000020f087819 */ /* 0x040fe400000006ff */
[C---:B0-----:R-:W-:Y:S02]  /*1de0*/  IADD3 R0, P0, PT, R15.reuse, UR16, RZ ;  /* 0x000000100f007c10 */ /* 0x041fe4000ff1e0ff */
[----:B------:R-:W-:Y:S02]  /*1df0*/  SHF.L.U64.HI R6, R15, 0x2, R10 ;  /* 0x000000020f067819 */ /* 0x000fe4000001020a */
[C---:B-12---:R-:W-:Y:S02]  /*1e00*/  IADD3 R4, P1, PT, R8.reuse, UR6, RZ ;  /* 0x0000000608047c10 */ /* 0x046fe4000ff3e0ff */
        /* <DEDUP_REMOVED lines=10> */
.L_x_4920:
[----:B------:R-:W-:Y:S05]  /*1eb0*/  BSYNC.RECONVERGENT B0 ;  /* 0x0000000000007941 */ /* 0x000fea0003800200 */
.L_x_4919:
        /* <DEDUP_REMOVED lines=10> */
.L_x_4876:
        /* <DEDUP_REMOVED lines=11> */
.L_x_4966:
        /* <DEDUP_REMOVED lines=129> */
.L_x_4925:
[----:B------:R-:W-:Y:S05]  /*2820*/  BSYNC.RECONVERGENT B3 ;  /* 0x0000000000037941 */ /* 0x000fea0003800200 */
.L_x_4924:
        /* <DEDUP_REMOVED lines=8> */
.L_x_4927:
[C---:B------:R-:W-:Y:S01]  /*28b0*/  FMUL.FTZ R38, R4.reuse, R3 ;  /* 0x0000000304267220 */ /* 0x040fe20000410000 */
[----:B------:R-:W-:-:S03]  /*28c0*/  FMUL.FTZ R4, R4, 0.5 ;  /* 0x3f00000004047820 */ /* 0x000fc60000410000 */
[----:B------:R-:W-:-:S04]  /*28d0*/  FFMA R3, -R38, R38, R3 ;  /* 0x0000002626037223 */ /* 0x000fc80000000103 */
[----:B------:R-:W-:-:S07]  /*28e0*/  FFMA R38, R3, R4, R38 ;  /* 0x0000000403267223 */ /* 0x000fce0000000026 */
.L_x_4928:
[----:B------:R-:W-:Y:S05]  /*28f0*/  BSYNC.RECONVERGENT B0 ;  /* 0x0000000000007941 */ /* 0x000fea0003800200 */
.L_x_4926:
        /* <DEDUP_REMOVED lines=17> */
.L_x_4930:
[----:B------:R-:W-:Y:S05]  /*2a10*/  BSYNC.RECONVERGENT B3 ;  /* 0x0000000000037941 */ /* 0x000fea0003800200 */
.L_x_4929:
        /* <DEDUP_REMOVED lines=11> */
[----:B------:R-:W-:Y:S05]  /*2ad0*/  CALL.REL.NOINC `($__internal_107_$__cuda_sm3x_div_rn_noftz_f32_slowpath) ;  /* 0x00000010005c7944 */ /* 0x000fea0003c00000 */
.L_x_4932:
[----:B------:R-:W-:Y:S05]  /*2ae0*/  BSYNC.RECONVERGENT B3 ;  /* 0x0000000000037941 */ /* 0x000fea0003800200 */
.L_x_4931:
        /* <DEDUP_REMOVED lines=9> */
.L_x_4923:
[----:B------:R-:W-:Y:S05]  /*2b80*/  BSYNC.RECONVERGENT B2 ;  /* 0x0000000000027941 */ /* 0x000fea0003800200 */
.L_x_4922:
        /* <DEDUP_REMOVED lines=17> */
.L_x_4936:
[----:B------:R-:W-:Y:S05]  /*2ca0*/  BSYNC.RECONVERGENT B3 ;  /* 0x0000000000037941 */ /* 0x000fea0003800200 */
.L_x_4935:
        /* <DEDUP_REMOVED lines=8> */
.L_x_4938:
[C---:B-1----:R-:W-:Y:S01]  /*2d30*/  FMUL.FTZ R38, R4.reuse, R3 ;  /* 0x0000000304267220 */ /* 0x042fe20000410000 */
[----:B------:R-:W-:-:S03]  /*2d40*/  FMUL.FTZ R4, R4, 0.5 ;  /* 0x3f00000004047820 */ /* 0x000fc60000410000 */
[----:B------:R-:W-:-:S04]  /*2d50*/  FFMA R3, -R38, R38, R3 ;  /* 0x0000002626037223 */ /* 0x000fc80000000103 */
[----:B------:R-:W-:-:S07]  /*2d60*/  FFMA R38, R3, R4, R38 ;  /* 0x0000000403267223 */ /* 0x000fce0000000026 */
.L_x_4939:
[----:B------:R-:W-:Y:S05]  /*2d70*/  BSYNC.RECONVERGENT B0 ;  /* 0x0000000000007941 */ /* 0x000fea0003800200 */
.L_x_4937:
        /* <DEDUP_REMOVED lines=17> */
.L_x_4941:
[----:B------:R-:W-:Y:S05]  /*2e90*/  BSYNC.RECONVERGENT B3 ;  /* 0x0000000000037941 */ /* 0x000fea0003800200 */
.L_x_4940:
        /* <DEDUP_REMOVED lines=11> */
[----:B------:R-:W-:Y:S05]  /*2f50*/  CALL.REL.NOINC `($__internal_107_$__cuda_sm3x_div_rn_noftz_f32_slowpath) ;  /* 0x0000000c003c7944 */ /* 0x000fea0003c00000 */
.L_x_4943:
[----:B------:R-:W-:Y:S05]  /*2f60*/  BSYNC.RECONVERGENT B3 ;  /* 0x0000000000037941 */ /* 0x000fea0003800200 */
.L_x_4942:
        /* <DEDUP_REMOVED lines=17> */
.L_x_4934:
[----:B------:R-:W-:Y:S05]  /*3080*/  BSYNC.RECONVERGENT B2 ;  /* 0x0000000000027941 */ /* 0x000fea0003800200 */
.L_x_4933:
        /* <DEDUP_REMOVED lines=17> */
[----:B--2---:R-:W-:Y:S05]  /*31a0*/  CALL.REL.NOINC `($__internal_107_$__cuda_sm3x_div_rn_noftz_f32_slowpath) ;  /* 0x0000000800a87944 */ /* 0x004fea0003c00000 */
.L_x_4947:
[----:B------:R-:W-:Y:S05]  /*31b0*/  BSYNC.RECONVERGENT B3 ;  /* 0x0000000000037941 */ /* 0x000fea0003800200 */
.L_x_4946:
[----:B------:R-:W-:Y:S01]  /*31c0*/  IADD3 R9, PT, PT, R3, -0xd000000, RZ ;  /* 0xf300000003097810 */ /* 0x000fe20007ffe0ff */
[----:B------:R0:W1:Y:S01]  /*31d0*/  MUFU.RSQ R4, R3 ;  /* 0x0000000300047308 */ /* 0x0000620000001400 */
[----:B------:R-:W-:Y:S02]  /*31e0*/  BSSY.RECONVERGENT B0, `(.L_x_4948) ;  /* 0x000000a000007945 */ /* 0x000fe40003800200 */
[----:B------:R-:W-:-:S13]  /*31f0*/  ISETP.GT.U32.AND P0, PT, R9, 0x727fffff, PT ;  /* 0x727fffff0900780c */ /* 0x000fda0003f04070 */
[----:B0-----:R-:W-:Y:S05]  /*3200*/  @!P0 BRA `(.L_x_4949) ;  /* 0x00000000000c8947 */ /* 0x001fea0003800000 */
[----:B-1----:R-:W-:-:S07]  /*3210*/  MOV R4, 0x3230 ;  /* 0x0000323000047802 */ /* 0x002fce0000000f00 */
[----:B--2---:R-:W-:Y:S05]  /*3220*/  CALL.REL.NOINC `($__internal_106_$__cuda_sm20_sqrt_rn_f32_slowpath) ;  /* 0x0000000800307944 */ /* 0x004fea0003c00000 */
[----:B------:R-:W-:Y:S05]  /*3230*/  BRA `(.L_x_4950) ;  /* 0x0000000000107947 */ /* 0x000fea0003800000 */
.L_x_4949:
[C---:B-1----:R-:W-:Y:S01]  /*3240*/  FMUL.FTZ R38, R4.reuse, R3 ;  /* 0x0000000304267220 */ /* 0x042fe20000410000 */
[----:B------:R-:W-:-:S03]  /*3250*/  FMUL.FTZ R4, R4, 0.5 ;  /* 0x3f00000004047820 */ /* 0x000fc60000410000 */
[----:B------:R-:W-:-:S04]  /*3260*/  FFMA R3, -R38, R38, R3 ;  /* 0x0000002626037223 */ /* 0x000fc80000000103 */
[----:B------:R-:W-:-:S07]  /*3270*/  FFMA R38, R3, R4, R38 ;  /* 0x0000000403267223 */ /* 0x000fce0000000026 */
.L_x_4950:
[----:B------:R-:W-:Y:S05]  /*3280*/  BSYNC.RECONVERGENT B0 ;  /* 0x0000000000007941 */ /* 0x000fea0003800200 */
.L_x_4948:
        /* <DEDUP_REMOVED lines=16> */
.L_x_4952:
[----:B------:R-:W-:Y:S05]  /*3390*/  BSYNC.RECONVERGENT B3 ;  /* 0x0000000000037941 */ /* 0x000fea0003800200 */
.L_x_4951:
        /* <DEDUP_REMOVED lines=12> */
.L_x_4954:
[----:B------:R-:W-:Y:S05]  /*3460*/  BSYNC.RECONVERGENT B3 ;  /* 0x0000000000037941 */ /* 0x000fea0003800200 */
.L_x_4953:
[C---:B------:R-:W-:Y:S01]  /*3470*/  IMAD.SHL.U32 R28, R21.reuse, 0x4, RZ ;  /* 0x00000004151c7824 */ /* 0x040fe200078e00ff */
[----:B------:R-:W-:Y:S01]  /*3480*/  IADD3 R4, P1, PT, R21, UR16, RZ ;  /* 0x0000001015047c10 */ /* 0x000fe2000ff3e0ff */
        /* <DEDUP_REMOVED lines=15> */
.L_x_4945:
[----:B------:R-:W-:Y:S05]  /*3580*/  BSYNC.RECONVERGENT B2 ;  /* 0x0000000000027941 */ /* 0x000fea0003800200 */
.L_x_4944:
        /* <DEDUP_REMOVED lines=16> */
.L_x_4958:
[----:B------:R-:W-:Y:S05]  /*3690*/  BSYNC.RECONVERGENT B3 ;  /* 0x0000000000037941 */ /* 0x000fea0003800200 */
.L_x_4957:
        /* <DEDUP_REMOVED lines=8> */
.L_x_4960:
[C---:B-1----:R-:W-:Y:S01]  /*3720*/  FMUL.FTZ R38, R4.reuse, R3 ;  /* 0x0000000304267220 */ /* 0x042fe20000410000 */
[----:B------:R-:W-:-:S03]  /*3730*/  FMUL.FTZ R4, R4, 0.5 ;  /* 0x3f00000004047820 */ /* 0x000fc60000410000 */
[----:B------:R-:W-:-:S04]  /*3740*/  FFMA R3, -R38, R38, R3 ;  /* 0x0000002626037223 */ /* 0x000fc80000000103 */
[----:B------:R-:W-:-:S07]  /*3750*/  FFMA R38, R3, R4, R38 ;  /* 0x0000000403267223 */ /* 0x000fce0000000026 */
.L_x_4961:
[----:B------:R-:W-:Y:S05]  /*3760*/  BSYNC.RECONVERGENT B0 ;  /* 0x0000000000007941 */ /* 0x000fea0003800200 */
.L_x_4959:
        /* <DEDUP_REMOVED lines=16> */
.L_x_4963:
[----:B------:R-:W-:Y:S05]  /*3870*/  BSYNC.RECONVERGENT B3 ;  /* 0x0000000000037941 */ /* 0x000fea0003800200 */
.L_x_4962:
        /* <DEDUP_REMOVED lines=12> */
.L_x_4965:
[----:B------:R-:W-:Y:S05]  /*3940*/  BSYNC.RECONVERGENT B3 ;  /* 0x0000000000037941 */ /* 0x000fea0003800200 */
.L_x_4964:
        /* <DEDUP_REMOVED lines=10> */
[----:B------:R-:W-:Y:S01]  /*39f0*/  LEA.HI.X R5, R5, UR21, R10, 0x2, P0 ;  /* 0x0000001505057c11 */ /* 0x000fe200080f140a */
[----:B------:R4:W-:Y:S04]  /*3a00*/  STG.E desc[UR22][R6.64], R3 ;  /* 0x0000000306007986 */ /* 0x0009e8000c101916 */
[----:B------:R4:W-:Y:S04]  /*3a10*/  STG.E desc[UR22][R8.64], R2 ;  /* 0x0000000208007986 */ /* 0x0009e8000c101916 */
[----:B------:R4:W-:Y:S04]  /*3a20*/  STG.E desc[UR22][R24.64], R0 ;  /* 0x0000000018007986 */ /* 0x0009e8000c101916 */
[----:B------:R4:W-:Y:S02]  /*3a30*/  STG.E desc[UR22][R4.64], R3 ;  /* 0x0000000304007986 */ /* 0x0009e4000c101916 */
.L_x_4956:
[----:B------:R-:W-:Y:S05]  /*3a40*/  BSYNC.RECONVERGENT B2 ;  /* 0x0000000000027941 */ /* 0x000fea0003800200 */
.L_x_4955:
        /* <DEDUP_REMOVED lines=10> */
        .weak           $__internal_106_$__cuda_sm20_sqrt_rn_f32_slowpath
        .type           $__internal_106_$__cuda_sm20_sqrt_rn_f32_slowpath,@function
        .size           $__internal_106_$__cuda_sm20_sqrt_rn_f32_slowpath,($__internal_107_$__cuda_sm3x_div_rn_noftz_f32_slowpath - $__internal_106_$__cuda_sm20_sqrt_rn_f32_slowpath)
$__internal_106_$__cuda_sm20_sqrt_rn_f32_slowpath:
        /* <DEDUP_REMOVED lines=19> */
.L_x_4967:
[----:B------:R-:W-:Y:S02]  /*3c20*/  HFMA2 R29, -RZ, RZ, 0, 0 ;  /* 0x00000000ff1d7431 */ /* 0x000fe400000001ff */
[----:B------:R-:W-:-:S04]  /*3c30*/  IMAD.MOV.U32 R28, RZ, RZ, R4 ;  /* 0x000000ffff1c7224 */ /* 0x000fc800078e0004 */
[----:B------:R-:W-:Y:S05]  /*3c40*/  RET.REL.NODEC R28 `(_Z25multi_tensor_apply_kernelI18TensorListMetadataILi5ELb0EEN18transformer_engine17multi_tensor_adam17AdamFunctorMasterIffflEEJffffffNS3_10adamMode_tEfEEvlPViT_T0_DpT1_) ;  /* 0xffffffc01cec7950 */ /* 0x000fea0003c3ffff */
        .weak           $__internal_107_$__cuda_sm3x_div_rn_noftz_f32_slowpath
        .type           $__internal_107_$__cuda_sm3x_div_rn_noftz_f32_slowpath,@function
        .size           $__internal_107_$__cuda_sm3x_div_rn_noftz_f32_slowpath,(.L_x_5975 - $__internal_107_$__cuda_sm3x_div_rn_noftz_f32_slowpath)
$__internal_107_$__cuda_sm3x_div_rn_noftz_f32_slowpath:
        /* <DEDUP_REMOVED lines=35> */
.L_x_4969:
        /* <DEDUP_REMOVED lines=51> */
.L_x_4976:
[----:B------:R-:W-:-:S04]  /*41b0*/  LOP3.LUT R3, R3, 0x80000000, RZ, 0xc0, !PT ;  /* 0x8000000003037812 */ /* 0x000fc800078ec0ff */
[----:B------:R-:W-:Y:S01]  /*41c0*/  LOP3.LUT R3, R3, 0x7f800000, RZ, 0xfc, !PT ;  /* 0x7f80000003037812 */ /* 0x000fe200078efcff */
[----:B------:R-:W-:Y:S06]  /*41d0*/  BRA `(.L_x_4977) ;  /* 0x0000000000047947 */ /* 0x000fec0003800000 */
.L_x_4975:
[----:B------:R-:W-:-:S07]  /*41e0*/  LEA R3, R36, R3, 0x17 ;  /* 0x0000000324037211 */ /* 0x000fce00078eb8ff */
.L_x_4977:
[----:B------:R-:W-:Y:S05]  /*41f0*/  BSYNC.RECONVERGENT B1 ;  /* 0x0000000000017941 */ /* 0x000fea0003800200 */
.L_x_4974:
[----:B------:R-:W-:Y:S05]  /*4200*/  BRA `(.L_x_4978) ;  /* 0x0000000000207947 */ /* 0x000fea0003800000 */
.L_x_4973:
[----:B------:R-:W-:-:S04]  /*4210*/  LOP3.LUT R3, R3, 0x80000000, R4, 0x48, !PT ;  /* 0x8000000003037812 */ /* 0x000fc800078e4804 */
[----:B------:R-:W-:Y:S01]  /*4220*/  LOP3.LUT R3, R3, 0x7f800000, RZ, 0xfc, !PT ;  /* 0x7f80000003037812 */ /* 0x000fe200078efcff */
[----:B------:R-:W-:Y:S06]  /*4230*/  BRA `(.L_x_4978) ;  /* 0x0000000000147947 */ /* 0x000fec0003800000 */
.L_x_4972:
[----:B------:R-:W-:Y:S01]  /*4240*/  LOP3.LUT R3, R3, 0x80000000, R4, 0x48, !PT ;  /* 0x8000000003037812 */ /* 0x000fe200078e4804 */
[----:B------:R-:W-:Y:S06]  /*4250*/  BRA `(.L_x_4978) ;  /* 0x00000000000c7947 */ /* 0x000fec0003800000 */
.L_x_4971:
[----:B------:R-:W0:Y:S01]  /*4260*/  MUFU.RSQ R3, -QNAN ;  /* 0xffc0000000037908 */ /* 0x000e220000001400 */
[----:B------:R-:W-:Y:S05]  /*4270*/  BRA `(.L_x_4978) ;  /* 0x0000000000047947 */ /* 0x000fea0003800000 */
.L_x_4970:
[----:B------:R-:W-:-:S07]  /*4280*/  FADD.FTZ R3, R4, R3 ;  /* 0x0000000304037221 */ /* 0x000fce0000010000 */
.L_x_4978:
[----:B------:R-:W-:Y:S05]  /*4290*/  BSYNC.RECONVERGENT B0 ;  /* 0x0000000000007941 */ /* 0x000fea0003800200 */
.L_x_4968:
[----:B------:R-:W-:-:S04]  /*42a0*/  HFMA2 R29, -RZ, RZ, 0, 0 ;  /* 0x00000000ff1d7431 */ /* 0x000fc800000001ff */
[----:B0-----:R-:W-:Y:S05]  /*42b0*/  RET.REL.NODEC R28 `(_Z25multi_tensor_apply_kernelI18TensorListMetadataILi5ELb0EEN18transformer_engine17multi_tensor_adam17AdamFunctorMasterIffflEEJffffffNS3_10adamMode_tEfEEvlPViT_T0_DpT1_) ;  /* 0xffffffbc1c507950 */ /* 0x001fea0003c3ffff */
.L_x_4979:
        /* <DEDUP_REMOVED lines=12> */
.L_x_5975:


//--------------------- .text._Z25multi_tensor_apply_kernelI18TensorListMetadataILi4ELb0EEN18transformer_engine17multi_tensor_adam11AdamFunctorI13__nv_bfloat16S5_flEEJffffffNS3_10adamMode_tEfEEvlPViT_T0_DpT1_ --------------------------
	.section	.text._Z25multi_tensor_apply_kernelI18TensorListMetadataILi4ELb0EEN18transformer_engine17multi_tensor_adam11AdamFunctorI13__nv_bfloat16S5_flEEJffffffNS3_10adamMode_tEfEEvlPViT_T0_DpT1_,"ax",@progbits
	.align	128
        .global         _Z25multi_tensor_apply_kernelI18TensorListMetadataILi4ELb0EEN18transformer_engine17multi_tensor_adam11AdamFunctorI13__nv_bfloat16S5_flEEJffffffNS3_10adamMode_tEfEEvlPViT_T0_DpT1_
        .type           _Z25multi_tensor_apply_kernelI18TensorListMetadataILi4ELb0EEN18transformer_engine17multi_tensor_adam11AdamFunctorI13__nv_bfloat16S5_flEEJffffffNS3_10adamMode_tEfEEvlPViT_T0_DpT1_,@function
        .size           _Z25multi_tensor_apply_kernelI18TensorListMetadataILi4ELb0EEN18transformer_engine17multi_tensor_adam11AdamFunctorI13__nv_bfloat16S5_flEEJffffffNS3_10adamMode_tEfEEvlPViT_T0_DpT1_,(.L_x_5977 - _Z25multi_tensor_apply_kernelI18TensorListMetadataILi4ELb0EEN18transformer_engine17multi_tensor_adam11AdamFunctorI13__nv_bfloat16S5_flEEJffffffNS3_10adamMode_tEfEEvlPViT_T0_DpT1_)
        .other          _Z25multi_tensor_apply_kernelI18TensorListMetadataILi4ELb0EEN18transformer_engine17multi_tensor_adam11AdamFunctorI13__nv_bfloat16S5_flEEJffffffNS3_10adamMode_tEfEEvlPViT_T0_DpT1_,@"STO_CUDA_ENTRY STV_DEFAULT"
_Z25multi_tensor_apply_kernelI18TensorListMetadataILi4ELb0EEN18transformer_engine17multi_tensor_adam11AdamFunctorI13__nv_bfloat16S5_flEEJffffffNS3_10adamMode_tEfEEvlPViT_T0_DpT1_:
.text._Z25multi_tensor_apply_kernelI18TensorListMetadataILi4ELb0EEN18transformer_engine17multi_tensor_adam11AdamFunctorI13__nv_bfloat16S5_flEEJffffffNS3_10adamMode_tEfEEvlPViT_T0_DpT1_:
        /* <DEDUP_REMOVED lines=30> */
[----:B------:R-:W3:Y:S05]  /*01e0*/  LDCU.64 UR20, c[0x0][UR4+0x5c0] ;  /* 0x0000b800041477ac */ /* 0x000eea0008000a00 */
[----:B------:R-:W4:Y:S01]  /*01f0*/  LDC R2, c[0x0][0xef0] ;  /* 0x0003bc00ff027b82 */ /* 0x000f220000000800 */
[----:B------:R-:W5:Y:S01]  /*0200*/  LDCU UR25, c[0x0][0xf04] ;  /* 0x0001e080ff1977ac */ /* 0x000f620008000800 */
[----:B------:R-:W5:Y:S01]  /*0210*/  LDCU.64 UR22, c[0x0][UR4+0x6e0] ;  /* 0x0000dc00041677ac */ /* 0x000f620008000a00 */
[----:B------:R-:W-:Y:S01]  /*0220*/  UISETP.LT.U32.AND UP0, UPT, UR10, UR8, UPT ;  /* 0x000000080a00728c */ /* 0x000fe2000bf01070 */
[----:B------:R-:W2:Y:S03]  /*0230*/  LDCU UR5, c[0x0][0x360] ;  /* 0x00006c00ff0577ac */ /* 0x000ea60008000800 */
[----:B------:R-:W-:Y:S01]  /*0240*/  UISETP.LT.U32.AND.EX UP0, UPT, UR6, UR9, UPT, UP0 ;  /* 0x000000090600728c */ /* 0x000fe2000bf01100 */
[----:B0-----:R-:W-:Y:S01]  /*0250*/  FADD R0, -R0, 1 ;  /* 0x3f80000000007421 */ /* 0x001fe20000000100 */
[----:B------:R-:W0:Y:S02]  /*0260*/  LDCU.64 UR16, c[0x0][0x358] ;  /* 0x00006b00ff1077ac */ /* 0x000e240008000a00 */
[----:B------:R-:W-:-:S02]  /*0270*/  USEL UR10, UR10, UR8, UP0 ;  /* 0x000000080a0a7287 */ /* 0x000fc40008000000 */
[----:B------:R-:W-:Y:S01]  /*0280*/  R2UR UR13, R0 ;  /* 0x00000000000d72ca */ /* 0x000fe200000e0000 */
[----:B------:R-:W-:Y:S01]  /*0290*/  USEL UR11, UR6, UR9, UP0 ;  /* 0x00000009060b7287 */ /* 0x000fe20008000000 */
[----:B----4-:R-:W-:Y:S01]  /*02a0*/  FADD R2, -R2, 1 ;  /* 0x3f80000002027421 */ /* 0x010fe20000000100 */
[----:B-1----:R-:W-:Y:S02]  /*02b0*/  ULEA UR18, UP0, UR14, UR18, 0x1 ;  /* 0x000000120e127291 */ /* 0x002fe4000f8008ff */
[----:B------:R-:W-:Y:S02]  /*02c0*/  USHF.L.U32 UR8, UR14, 0x2, URZ ;  /* 0x000000020e087899 */ /* 0x000fe400080006ff */
[----:B------:R-:W-:Y:S02]  /*02d0*/  ULEA.HI.X UR19, UR14, UR19, UR12, 0x1, UP0 ;  /* 0x000000130e137291 */ /* 0x000fe400080f0c0c */
[----:B---3--:R-:W-:Y:S02]  /*02e0*/  UIADD3 UR20, UP1, UPT, UR20, UR8, URZ ;  /* 0x0000000814147290 */ /* 0x008fe4000ff3e0ff */
[----:B-----5:R-:W-:-:S02]  /*02f0*/  UISETP.NE.AND UP0, UPT, UR25, URZ, UPT ;  /* 0x000000ff1900728c */ /* 0x020fc4000bf05270 */
[----:B------:R-:W-:Y:S01]  /*0300*/  UIADD3 UR8, UP2, UPT, UR22, UR8, URZ ;  /* 0x0000000816087290 */ /* 0x000fe2000ff5e0ff */
[----:B------:R-:W-:Y:S01]  /*0310*/  R2UR UR22, R2 ;  /* 0x00000000021672ca */ /* 0x000fe200000e0000 */
[----:B------:R-:W1:Y:S01]  /*0320*/  LDCU.64 UR6, c[0x0][UR4+0x380] ;  /* 0x00007000040677ac */ /* 0x000e620008000a00 */
[----:B------:R-:W-:Y:S02]  /*0330*/  USHF.L.U64.HI UR4, UR14, 0x2, UR12 ;  /* 0x000000020e047899 */ /* 0x000fe4000801020c */
[----:B--2---:R-:W-:Y:S02]  /*0340*/  USHF.L.U32 UR24, UR5, 0x2, URZ ;  /* 0x0000000205187899 */ /* 0x004fe400080006ff */
[----:B------:R-:W-:Y:S02]  /*0350*/  UIADD3.X UR21, UPT, UPT, UR21, UR4, URZ, UP1, !UPT ;  /* 0x0000000415157290 */ /* 0x000fe40008ffe4ff */
[----:B------:R-:W-:Y:S01]  /*0360*/  UIADD3.X UR9, UPT, UPT, UR23, UR4, URZ, UP2, !UPT ;  /* 0x0000000417097290 */ /* 0x000fe200097fe4ff */
[----:B0-----:R-:W-:Y:S11]  /*0370*/  BRA.U !UP0, `(.L_x_4980) ;  /* 0x0000001908b47547 */ /* 0x001ff6000b800000 */
[----:B------:R-:W0:Y:S01]  /*0380*/  LDC R14, c[0x0][0x360] ;  /* 0x0000d800ff0e7b82 */ /* 0x000e220000000800 */
[----:B------:R-:W-:Y:S01]  /*0390*/  IADD3 R16, PT, PT, R17, UR5, RZ ;  /* 0x0000000511107c10 */ /* 0x000fe2000fffe0ff */
        /* <DEDUP_REMOVED lines=8> */
.L_x_5019:
[----:B------:R-:W-:Y:S01]  /*0420*/  ISETP.LT.U32.AND P5, PT, R17, UR10, PT ;  /* 0x0000000a11007c0c */ /* 0x000fe2000bfa1070 */
[----:B0-----:R-:W-:Y:S01]  /*0430*/  IMAD.U32 R0, RZ, RZ, UR11 ;  /* 0x0000000bff007e24 */ /* 0x001fe2000f8e00ff */
[----:B------:R-:W-:Y:S01]  /*0440*/  SHF.R.S32.HI R12, RZ, 0x1f, R17 ;  /* 0x0000001fff0c7819 */ /* 0x000fe20000011411 */
[----:B------:R-:W-:Y:S01]  /*0450*/  IMAD.MOV.U32 R2, RZ, RZ, 0x4 ;  /* 0x00000004ff027424 */ /* 0x000fe200078e00ff */
[----:B------:R-:W-:Y:S01]  /*0460*/  MOV R3, UR11 ;  /* 0x0000000b00037c02 */ /* 0x000fe20008000f00 */
[----:B------:R-:W-:Y:S01]  /*0470*/  HFMA2 R10, -RZ, RZ, 0, 2.384185791015625e-07 ;  /* 0x00000004ff0a7431 */ /* 0x000fe200000001ff */
[----:B------:R-:W-:Y:S02]  /*0480*/  ISETP.LT.U32.AND P2, PT, R16, UR10, PT ;  /* 0x0000000a10007c0c */ /* 0x000fe4000bf41070 */
[----:B------:R-:W-:Y:S01]  /*0490*/  ISETP.GT.AND.EX P5, PT, R3, R12, PT, P5 ;  /* 0x0000000c0300720c */ /* 0x000fe20003fa4350 */
[----:B------:R-:W-:Y:S01]  /*04a0*/  IMAD.WIDE R2, R17, R2, UR20 ;  /* 0x0000001411027e25 */ /* 0x000fe2000f8e0202 */
[----:B------:R-:W-:-:S02]  /*04b0*/  SHF.R.S32.HI R13, RZ, 0x1f, R16 ;  /* 0x0000001fff0d7819 */ /* 0x000fc40000011410 */
[----:B------:R-:W-:Y:S02]  /*04c0*/  ISETP.LT.U32.AND P3, PT, R14, UR10, PT ;  /* 0x0000000a0e007c0c */ /* 0x000fe4000bf61070 */
[----:B------:R-:W-:Y:S01]  /*04d0*/  ISETP.GT.AND.EX P2, PT, R0, R13, PT, P2 ;  /* 0x0000000d0000720c */ /* 0x000fe20003f44320 */
[----:B------:R-:W-:Y:S01]  /*04e0*/  IMAD.MOV.U32 R0, RZ, RZ, RZ ;  /* 0x000000ffff007224 */ /* 0x000fe200078e00ff */
[----:B------:R-:W-:Y:S02]  /*04f0*/  SHF.R.S32.HI R18, RZ, 0x1f, R14 ;  /* 0x0000001fff127819 */ /* 0x000fe4000001140e */
[----:B------:R-:W-:Y:S02]  /*0500*/  MOV R9, UR11 ;  /* 0x0000000b00097c02 */ /* 0x000fe40008000f00 */
[----:B------:R-:W-:Y:S01]  /*0510*/  ISETP.LT.U32.AND P4, PT, R15, UR10, PT ;  /* 0x0000000a0f007c0c */ /* 0x000fe2000bf81070 */
[----:B------:R0:W2:Y:S01]  /*0520*/  @P5 LDG.E R0, desc[UR16][R2.64] ;  /* 0x0000001002005981 */ /* 0x0000a2000c1e1900 */
[----:B------:R-:W-:-:S02]  /*0530*/  @P5 IADD3 R6, P0, PT, R17, UR14, RZ ;  /* 0x0000000e11065c10 */ /* 0x000fc4000ff1e0ff */
[----:B------:R-:W-:Y:S02]  /*0540*/  SHF.R.S32.HI R4, RZ, 0x1f, R15 ;  /* 0x0000001fff047819 */ /* 0x000fe4000001140f */
[----:B------:R-:W-:Y:S01]  /*0550*/  MOV R5, UR11 ;  /* 0x0000000b00057c02 */ /* 0x000fe20008000f00 */
[----:B------:R-:W-:Y:S01]  /*0560*/  HFMA2 R25, -RZ, RZ, 0, 2.384185791015625e-07 ;  /* 0x00000004ff197431 */ /* 0x000fe200000001ff */
[----:B------:R-:W-:Y:S01]  /*0570*/  ISETP.GT.AND.EX P3, PT, R9, R18, PT, P3 ;  /* 0x000000120900720c */ /* 0x000fe20003f64330 */
[----:B------:R-:W-:Y:S01]  /*0580*/  IMAD.MOV.U32 R22, RZ, RZ, 0x2 ;  /* 0x00000002ff167424 */ /* 0x000fe200078e00ff */
[----:B------:R-:W-:Y:S01]  /*0590*/  @P5 IADD3.X R9, PT, PT, R12, UR12, RZ, P0, !PT ;  /* 0x0000000c0c095c10 */ /* 0x000fe200087fe4ff */
[----:B------:R-:W-:Y:S01]  /*05a0*/  IMAD.MOV.U32 R26, RZ, RZ, RZ ;  /* 0x000000ffff1a7224 */ /* 0x000fe200078e00ff */
[----:B------:R-:W-:Y:S01]  /*05b0*/  ISETP.GT.AND.EX P4, PT, R5, R4, PT, P4 ;  /* 0x000000040500720c */ /* 0x000fe20003f84340 */
[----:B------:R-:W-:Y:S01]  /*05c0*/  IMAD.WIDE R10, R17, R10, UR8 ;  /* 0x00000008110a7e25 */ /* 0x000fe2000f8e020a */
[----:B-1----:R-:W-:-:S02]  /*05d0*/  @P5 LEA R8, P0, R6, UR6, 0x1 ;  /* 0x0000000606085c11 */ /* 0x002fc4000f8008ff */
[----:B------:R-:W-:Y:S02]  /*05e0*/  @P2 IADD3 R5, P1, PT, R16, UR14, RZ ;  /* 0x0000000e10052c10 */ /* 0x000fe4000ff3e0ff */
[----:B------:R-:W-:Y:S02]  /*05f0*/  @P5 LEA.HI.X R9, R6, UR7, R9, 0x1, P0 ;  /* 0x0000000706095c11 */ /* 0x000fe400080f0c09 */
[----:B------:R-:W-:Y:S02]  /*0600*/  @P2 IADD3.X R6, PT, PT, R13, UR12, RZ, P1, !PT ;  /* 0x0000000c0d062c10 */ /* 0x000fe40008ffe4ff */
[C---:B0-----:R-:W-:Y:S02]  /*0610*/  @P2 LEA R2, P0, R5.reuse, UR6, 0x1 ;  /* 0x0000000605022c11 */ /* 0x041fe4000f8008ff */
[----:B------:R-:W-:Y:S02]  /*0620*/  MOV R7, RZ ;  /* 0x000000ff00077202 */ /* 0x000fe40000000f00 */
[----:B------:R-:W-:-:S02]  /*0630*/  @P2 LEA.HI.X R3, R5, UR7, R6, 0x1, P0 ;  /* 0x0000000705032c11 */ /* 0x000fc400080f0c06 */
[----:B------:R-:W3:Y:S01]  /*0640*/  @P5 LDG.E.U16 R6, desc[UR16][R8.64] ;  /* 0x0000001008065981 */ /* 0x000ee2000c1e1500 */
[C---:B------:R-:W-:Y:S01]  /*0650*/  @P4 LEA R20, P1, R15.reuse, UR18, 0x1 ;  /* 0x000000120f144c11 */ /* 0x040fe2000f8208ff */
[----:B------:R-:W-:Y:S01]  /*0660*/  IMAD.WIDE R24, R16, R25, UR20 ;  /* 0x0000001410187e25 */ /* 0x000fe2000f8e0219 */
[C---:B------:R-:W-:Y:S01]  /*0670*/  @P4 IADD3 R13, P0, PT, R15.reuse, UR14, RZ ;  /* 0x0000000e0f0d4c10 */ /* 0x040fe2000ff1e0ff */
[----:B------:R0:W4:Y:S01]  /*0680*/  @P5 LDG.E R7, desc[UR16][R10.64] ;  /* 0x000000100a075981 */ /* 0x000122000c1e1900 */
[----:B------:R-:W-:Y:S01]  /*0690*/  @P4 LEA.HI.X R21, R15, UR19, R4, 0x1, P1 ;  /* 0x000000130f154c11 */ /* 0x000fe200088f0c04 */
[----:B------:R-:W-:Y:S01]  /*06a0*/  IMAD.WIDE R22, R17, R22, UR18 ;  /* 0x0000001211167e25 */ /* 0x000fe2000f8e0216 */
[----:B------:R-:W-:Y:S01]  /*06b0*/  @P3 IADD3 R5, P6, PT, R14, UR14, RZ ;  /* 0x0000000e0e053c10 */ /* 0x000fe2000ffde0ff */
[----:B------:R1:W5:Y:S03]  /*06c0*/  @P2 LDG.E R26, desc[UR16][R24.64] ;  /* 0x00000010181a2981 */ /* 0x000366000c1e1900 */
[----:B------:R-:W-:Y:S01]  /*06d0*/  @P3 IADD3.X R18, PT, PT, R18, UR12, RZ, P6, !PT ;  /* 0x0000000c12123c10 */ /* 0x000fe2000b7fe4ff */
[----:B------:R1:W4:Y:S01]  /*06e0*/  @P5 LDG.E.U16 R31, desc[UR16][R22.64] ;  /* 0x00000010161f5981 */ /* 0x000322000c1e1500 */
[----:B0-----:R-:W-:-:S03]  /*06f0*/  MOV R11, 0x2 ;  /* 0x00000002000b7802 */ /* 0x001fc60000000f00 */
[----:B------:R0:W4:Y:S01]  /*0700*/  @P4 LDG.E.U16 R33, desc[UR16][R20.64] ;  /* 0x0000001014214981 */ /* 0x000122000c1e1500 */
[----:B-1----:R-:W-:Y:S02]  /*0710*/  @P4 IADD3.X R24, PT, PT, R4, UR12, RZ, P0, !PT ;  /* 0x0000000c04184c10 */ /* 0x002fe400087fe4ff */
[----:B------:R-:W-:Y:S01]  /*0720*/  @P3 LEA R4, P1, R5, UR6, 0x1 ;  /* 0x0000000605043c11 */ /* 0x000fe2000f8208ff */
[----:B------:R-:W4:Y:S01]  /*0730*/  @P2 LDG.E.U16 R8, desc[UR16][R2.64] ;  /* 0x0000001002082981 */ /* 0x000f22000c1e1500 */
[----:B------:R-:W-:Y:S01]  /*0740*/  HFMA2 R22, -RZ, RZ, 0, 2.384185791015625e-07 ;  /* 0x00000004ff167431 */ /* 0x000fe200000001ff */
[----:B------:R-:W-:Y:S02]  /*0750*/  @P4 LEA R34, P0, R13, UR6, 0x1 ;  /* 0x000000060d224c11 */ /* 0x000fe4000f8008ff */
[----:B------:R-:W-:Y:S01]  /*0760*/  MOV R25, 0x2 ;  /* 0x0000000200197802 */ /* 0x000fe20000000f00 */
[----:B0-----:R-:W-:Y:S02]  /*0770*/  HFMA2 R21, -RZ, RZ, 0, 2.384185791015625e-07 ;  /* 0x00000004ff157431 */ /* 0x001fe400000001ff */
[----:B------:R-:W-:Y:S01]  /*0780*/  IMAD.WIDE R10, R16, R11, UR18 ;  /* 0x00000012100a7e25 */ /* 0x000fe2000f8e020b */
[----:B------:R-:W-:-:S02]  /*0790*/  @P3 LEA.HI.X R5, R5, UR7, R18, 0x1, P1 ;  /* 0x0000000705053c11 */ /* 0x000fc400088f0c12 */
[----:B------:R-:W-:Y:S01]  /*07a0*/  @P4 LEA.HI.X R35, R13, UR7, R24, 0x1, P0 ;  /* 0x000000070d234c11 */ /* 0x000fe200080f0c18 */
[C---:B------:R-:W-:Y:S01]  /*07b0*/  IMAD.WIDE R24, R14.reuse, R25, UR18 ;  /* 0x000000120e187e25 */ /* 0x040fe2000f8e0219 */
[----:B------:R-:W-:Y:S01]  /*07c0*/  MOV R23, 0x4 ;  /* 0x0000000400177802 */ /* 0x000fe20000000f00 */
[----:B------:R0:W4:Y:S04]  /*07d0*/  @P2 LDG.E.U16 R32, desc[UR16][R10.64] ;  /* 0x000000100a202981 */ /* 0x000128000c1e1500 */
[----:B------:R1:W4:Y:S01]  /*07e0*/  @P3 LDG.E.U16 R27, desc[UR16][R4.64] ;  /* 0x00000010041b3981 */ /* 0x000322000c1e1500 */
[----:B------:R-:W-:-:S03]  /*07f0*/  IMAD.WIDE R20, R14, R21, UR8 ;  /* 0x000000080e147e25 */ /* 0x000fc6000f8e0215 */
[----:B------:R-:W4:Y:S01]  /*0800*/  @P4 LDG.E.U16 R34, desc[UR16][R34.64] ;  /* 0x0000001022224981 */ /* 0x000f22000c1e1500 */
[----:B0-----:R-:W-:-:S03]  /*0810*/  CS2R R10, SRZ ;  /* 0x00000000000a7805 */ /* 0x001fc6000001ff00 */
[----:B------:R-:W4:Y:S01]  /*0820*/  @P3 LDG.E.U16 R36, desc[UR16][R24.64] ;  /* 0x0000001018243981 */ /* 0x000f22000c1e1500 */
[----:B-1----:R-:W-:-:S03]  /*0830*/  IMAD.WIDE R4, R15, R22, UR8 ;  /* 0x000000080f047e25 */ /* 0x002fc6000f8e0216 */
[----:B------:R-:W5:Y:S01]  /*0840*/  @P3 LDG.E R11, desc[UR16][R20.64] ;  /* 0x00000010140b3981 */ /* 0x000f62000c1e1900 */
[----:B------:R-:W-:-:S05]  /*0850*/  IMAD.WIDE R22, R14, R23, UR20 ;  /* 0x000000140e167e25 */ /* 0x000fca000f8e0217 */
[----:B------:R-:W5:Y:S01]  /*0860*/  @P3 LDG.E R10, desc[UR16][R22.64] ;  /* 0x00000010160a3981 */ /* 0x000f62000c1e1900 */
[----:B------:R-:W-:Y:S01]  /*0870*/  MOV R29, 0x4 ;  /* 0x00000004001d7802 */ /* 0x000fe20000000f00 */
[----:B------:R-:W-:-:S04]  /*0880*/  HFMA2 R19, -RZ, RZ, 0, 0 ;  /* 0x00000000ff137431 */ /* 0x000fc800000001ff */
[----:B------:R-:W-:-:S05]  /*0890*/  IMAD.WIDE R28, R16, R29, UR8 ;  /* 0x00000008101c7e25 */ /* 0x000fca000f8e021d */
[----:B------:R0:W5:Y:S02]  /*08a0*/  @P2 LDG.E R19, desc[UR16][R28.64] ;  /* 0x000000101c132981 */ /* 0x000164000c1e1900 */
[----:B0-----:R-:W-:-:S05]  /*08b0*/  HFMA2 R28, -RZ, RZ, 0, 2.384185791015625e-07 ;  /* 0x00000004ff1c7431 */ /* 0x001fca00000001ff */
[----:B------:R-:W-:Y:S02]  /*08c0*/  IMAD.WIDE R2, R15, R28, UR20 ;  /* 0x000000140f027e25 */ /* 0x000fe4000f8e021c */
[----:B------:R-:W0:Y:S01]  /*08d0*/  LDC.64 R28, c[0x0][0xef0] ;  /* 0x0003bc00ff1c7b82 */ /* 0x000e220000000a00 */
[----:B------:R-:W-:Y:S01]  /*08e0*/  MOV R9, RZ ;  /* 0x000000ff00097202 */ /* 0x000fe20000000f00 */
[----:B------:R-:W-:-:S06]  /*08f0*/  IMAD.MOV.U32 R18, RZ, RZ, RZ ;  /* 0x000000ffff127224 */ /* 0x000fcc00078e00ff */
[----:B------:R1:W5:Y:S01]  /*0900*/  @P4 LDG.E R18, desc[UR16][R2.64] ;  /* 0x0000001002124981 */ /* 0x000362000c1e1900 */
[----:B0-----:R-:W1:Y:S01]  /*0910*/  MUFU.RCP R30, R29 ;  /* 0x0000001d001e7308 */ /* 0x001e620000001000 */
[----:B------:R-:W-:-:S06]  /*0920*/  IMAD.MOV.U32 R13, RZ, RZ, RZ ;  /* 0x000000ffff0d7224 */ /* 0x000fcc00078e00ff */
[----:B------:R0:W5:Y:S01]  /*0930*/  @P4 LDG.E R13, desc[UR16][R4.64] ;  /* 0x00000010040d4981 */ /* 0x000162000c1e1900 */
[----:B-1----:R-:W-:-:S04]  /*0940*/  FFMA R3, R30, -R29, 1 ;  /* 0x3f8000001e037423 */ /* 0x002fc8000000081d */
[----:B------:R-:W-:Y:S01]  /*0950*/  FFMA R3, R30, R3, R30 ;  /* 0x000000031e037223 */ /* 0x000fe2000000001e */
[----:B------:R-:W-:Y:S02]  /*0960*/  HFMA2 R30, -RZ, RZ, 0, 0 ;  /* 0x00000000ff1e7431 */ /* 0x000fe400000001ff */
[----:B0-----:R-:W-:Y:S01]  /*0970*/  HFMA2 R5, -RZ, RZ, 0, 0 ;  /* 0x00000000ff057431 */ /* 0x001fe200000001ff */
[----:B------:R-:W-:Y:S01]  /*0980*/  BSSY.RECONVERGENT B2, `(.L_x_4981) ;  /* 0x000001c000027945 */ /* 0x000fe20003800200 */
[----:B---3--:R-:W-:-:S04]  /*0990*/  @P5 IMAD.U32 R9, R6, 0x10000, RZ ;  /* 0x0001000006095824 */ /* 0x008fc800078e00ff */
[----:B------:R-:W-:-:S04]  /*09a0*/  FMUL R6, R9, UR22 ;  /* 0x0000001609067c20 */ /* 0x000fc80008400000 */
[----:B------:R-:W-:Y:S01]  /*09b0*/  FMUL R6, R6, R9 ;  /* 0x0000000906067220 */ /* 0x000fe20000400000 */
[----:B------:R-:W-:-:S04]  /*09c0*/  FMUL R9, R9, UR13 ;  /* 0x0000000d09097c20 */ /* 0x000fc80008400000 */
[----:B--2---:R-:W-:-:S04]  /*09d0*/  FFMA R2, R0, UR28, R9 ;  /* 0x0000001c00027c23 */ /* 0x004fc80008000009 */
[----:B------:R-:W0:Y:S01]  /*09e0*/  FCHK P0, R2, R29 ;  /* 0x0000001d02007302 */ /* 0x000e220000000000 */
[----:B------:R-:W-:Y:S01]  /*09f0*/  FFMA R4, R2, R3, RZ ;  /* 0x0000000302047223 */ /* 0x000fe200000000ff */
[----:B----4-:R-:W-:Y:S01]  /*0a00*/  FFMA R0, R7, R28, R6 ;  /* 0x0000001c07007223 */ /* 0x010fe20000000006 */
[----:B------:R-:W-:Y:S02]  /*0a10*/  @P2 SHF.L.U32 R30, R8, 0x10, RZ ;  /* 0x00000010081e2819 */ /* 0x000fe400000006ff */
[----:B------:R-:W-:Y:S01]  /*0a20*/  CS2R R8, SRZ ;  /* 0x0000000000087805 */ /* 0x000fe2000001ff00 */
[----:B------:R-:W-:Y:S01]  /*0a30*/  FFMA R35, R4, -R29, R2 ;  /* 0x8000001d04237223 */ /* 0x000fe20000000002 */
[----:B------:R-:W-:Y:S02]  /*0a40*/  CS2R R6, SRZ ;  /* 0x0000000000067805 */ /* 0x000fe4000001ff00 */
[----:B------:R-:W-:Y:S01]  /*0a50*/  @P4 SHF.L.U32 R7, R33, 0x10, RZ ;  /* 0x0000001021074819 */ /* 0x000fe200000006ff */
[----:B------:R-:W-:Y:S01]  /*0a60*/  FFMA R35, R3, R35, R4 ;  /* 0x0000002303237223 */ /* 0x000fe20000000004 */
[----:B------:R-:W-:-:S02]  /*0a70*/  @P2 SHF.L.U32 R6, R32, 0x10, RZ ;  /* 0x0000001020062819 */ /* 0x000fc400000006ff */
[----:B------:R-:W-:Y:S02]  /*0a80*/  @P3 SHF.L.U32 R9, R27, 0x10, RZ ;  /* 0x000000101b093819 */ /* 0x000fe400000006ff */
[----:B------:R-:W-:Y:S01]  /*0a90*/  MOV R27, RZ ;  /* 0x000000ff001b7202 */ /* 0x000fe20000000f00 */
[----:B------:R-:W-:Y:S02]  /*0aa0*/  @P5 IMAD.U32 R27, R31, 0x10000, RZ ;  /* 0x000100001f1b5824 */ /* 0x000fe400078e00ff */
[----:B------:R-:W-:Y:S01]  /*0ab0*/  @P4 IMAD.U32 R8, R34, 0x10000, RZ ;  /* 0x0001000022084824 */ /* 0x000fe200078e00ff */
[----:B------:R-:W-:Y:S01]  /*0ac0*/  @P3 SHF.L.U32 R5, R36, 0x10, RZ ;  /* 0x0000001024053819 */ /* 0x000fe200000006ff */
[----:B0-----:R-:W-:Y:S06]  /*0ad0*/  @!P0 BRA `(.L_x_4982) ;  /* 0x0000000000188947 */ /* 0x001fec0003800000 */
[----:B------:R-:W0:Y:S01]  /*0ae0*/  LDCU UR27, c[0x0][0xef4] ;  /* 0x0001de80ff1b77ac */ /* 0x000e220008000800 */
[----:B------:R-:W-:Y:S02]  /*0af0*/  MOV R4, R2 ;  /* 0x0000000200047202 */ /* 0x000fe40000000f00 */
[----:B------:R-:W-:Y:S01]  /*0b00*/  MOV R28, 0xb30 ;  /* 0x00000b30001c7802 */ /* 0x000fe20000000f00 */
[----:B0-----:R-:W-:-:S07]  /*0b10*/  IMAD.U32 R3, RZ, RZ, UR27 ;  /* 0x0000001bff037e24 */ /* 0x001fce000f8e00ff */
[----:B-----5:R-:W-:Y:S05]  /*0b20*/  CALL.REL.NOINC `($__internal_109_$__cuda_sm3x_div_rn_noftz_f32_slowpath) ;  /* 0x0000002c00d47944 */ /* 0x020fea0003c00000 */
[----:B------:R-:W-:-:S07]  /*0b30*/  MOV R35, R3 ;  /* 0x0000000300237202 */ /* 0x000fce0000000f00 */
.L_x_4982:
[----:B------:R-:W-:Y:S05]  /*0b40*/  BSYNC.RECONVERGENT B2 ;  /* 0x0000000000027941 */ /* 0x000fea0003800200 */
.L_x_4981:
        /* <DEDUP_REMOVED lines=14> */
[----:B-----5:R-:W-:Y:S05]  /*0c30*/  CALL.REL.NOINC `($__internal_109_$__cuda_sm3x_div_rn_noftz_f32_slowpath) ;  /* 0x0000002c00907944 */ /* 0x020fea0003c00000 */
.L_x_4984:
[----:B------:R-:W-:Y:S05]  /*0c40*/  BSYNC.RECONVERGENT B2 ;  /* 0x0000000000027941 */ /* 0x000fea0003800200 */
.L_x_4983:
[----:B------:R-:W-:Y:S01]  /*0c50*/  VIADD R4, R3, 0xf3000000 ;  /* 0xf300000003047836 */ /* 0x000fe20000000000 */
[----:B------:R0:W1:Y:S01]  /*0c60*/  MUFU.RSQ R28, R3 ;  /* 0x00000003001c7308 */ /* 0x0000620000001400 */
[----:B------:R-:W-:Y:S03]  /*0c70*/  BSSY.RECONVERGENT B0, `(.L_x_4985) ;  /* 0x000000a000007945 */ /* 0x000fe60003800200 */
[----:B------:R-:W-:-:S13]  /*0c80*/  ISETP.GT.U32.AND P0, PT, R4, 0x727fffff, PT ;  /* 0x727fffff0400780c */ /* 0x000fda0003f04070 */
[----:B01----:R-:W-:Y:S05]  /*0c90*/  @!P0 BRA `(.L_x_4986) ;  /* 0x00000000000c8947 */ /* 0x003fea0003800000 */
[----:B------:R-:W-:-:S07]  /*0ca0*/  MOV R4, 0xcc0 ;  /* 0x00000cc000047802 */ /* 0x000fce0000000f00 */
[----:B-----5:R-:W-:Y:S05]  /*0cb0*/  CALL.REL.NOINC `($__internal_108_$__cuda_sm20_sqrt_rn_f32_slowpath) ;  /* 0x0000002c00187944 */ /* 0x020fea0003c00000 */
[----:B------:R-:W-:Y:S05]  /*0cc0*/  BRA `(.L_x_4987) ;  /* 0x0000000000107947 */ /* 0x000fea0003800000 */
.L_x_4986:
[C---:B------:R-:W-:Y:S01]  /*0cd0*/  FMUL.FTZ R4, R28.reuse, R3 ;  /* 0x000000031c047220 */ /* 0x040fe20000410000 */
[----:B------:R-:W-:-:S03]  /*0ce0*/  FMUL.FTZ R33, R28, 0.5 ;  /* 0x3f0000001c217820 */ /* 0x000fc60000410000 */
[----:B------:R-:W-:-:S04]  /*0cf0*/  FFMA R3, -R4, R4, R3 ;  /* 0x0000000404037223 */ /* 0x000fc80000000103 */
[----:B------:R-:W-:-:S07]  /*0d00*/  FFMA R33, R3, R33, R4 ;  /* 0x0000002103217223 */ /* 0x000fce0000000004 */
.L_x_4987:
[----:B------:R-:W-:Y:S05]  /*0d10*/  BSYNC.RECONVERGENT B0 ;  /* 0x0000000000007941 */ /* 0x000fea0003800200 */
.L_x_4985:
        /* <DEDUP_REMOVED lines=13> */
[----:B-----5:R-:W-:Y:S05]  /*0df0*/  CALL.REL.NOINC `($__internal_109_$__cuda_sm3x_div_rn_noftz_f32_slowpath) ;  /* 0x0000002c00207944 */ /* 0x020fea0003c00000 */
[----:B------:R-:W-:-:S07]  /*0e00*/  MOV R4, R3 ;  /* 0x0000000300047202 */ /* 0x000fce0000000f00 */
.L_x_4989:
[----:B------:R-:W-:Y:S05]  /*0e10*/  BSYNC.RECONVERGENT B2 ;  /* 0x0000000000027941 */ /* 0x000fea0003800200 */
.L_x_4988:
        /* <DEDUP_REMOVED lines=21> */
[----:B------:R-:W-:Y:S05]  /*0f70*/  CALL.REL.NOINC `($__internal_109_$__cuda_sm3x_div_rn_noftz_f32_slowpath) ;  /* 0x0000002800c07944 */ /* 0x000fea0003c00000 */
[----:B------:R-:W-:-:S07]  /*0f80*/  MOV R30, R3 ;  /* 0x00000003001e7202 */ /* 0x000fce0000000f00 */
.L_x_4991:
[----:B------:R-:W-:Y:S05]  /*0f90*/  BSYNC.RECONVERGENT B2 ;  /* 0x0000000000027941 */ /* 0x000fea0003800200 */
.L_x_4990:
        /* <DEDUP_REMOVED lines=14> */
[----:B------:R-:W-:Y:S05]  /*1080*/  CALL.REL.NOINC `($__internal_109_$__cuda_sm3x_div_rn_noftz_f32_slowpath) ;  /* 0x00000028007c7944 */ /* 0x000fea0003c00000 */
.L_x_4993:
[----:B------:R-:W-:Y:S05]  /*1090*/  BSYNC.RECONVERGENT B2 ;  /* 0x0000000000027941 */ /* 0x000fea0003800200 */
.L_x_4992:
[----:B------:R-:W-:Y:S01]  /*10a0*/  IADD3 R4, PT, PT, R3, -0xd000000, RZ ;  /* 0xf300000003047810 */ /* 0x000fe20007ffe0ff */
[----:B------:R0:W1:Y:S01]  /*10b0*/  MUFU.RSQ R28, R3 ;  /* 0x00000003001c7308 */ /* 0x0000620000001400 */
[----:B------:R-:W-:Y:S02]  /*10c0*/  BSSY.RECONVERGENT B0, `(.L_x_4994) ;  /* 0x000000a000007945 */ /* 0x000fe40003800200 */
[----:B------:R-:W-:-:S13]  /*10d0*/  ISETP.GT.U32.AND P0, PT, R4, 0x727fffff, PT ;  /* 0x727fffff0400780c */ /* 0x000fda0003f04070 */
[----:B0-----:R-:W-:Y:S05]  /*10e0*/  @!P0 BRA `(.L_x_4995) ;  /* 0x00000000000c8947 */ /* 0x001fea0003800000 */
[----:B------:R-:W-:-:S07]  /*10f0*/  MOV R4, 0x1110 ;  /* 0x0000111000047802 */ /* 0x000fce0000000f00 */
[----:B-1----:R-:W-:Y:S05]  /*1100*/  CALL.REL.NOINC `($__internal_108_$__cuda_sm20_sqrt_rn_f32_slowpath) ;  /* 0x0000002800047944 */ /* 0x002fea0003c00000 */
[----:B------:R-:W-:Y:S05]  /*1110*/  BRA `(.L_x_4996) ;  /* 0x0000000000107947 */ /* 0x000fea0003800000 */
.L_x_4995:
[C---:B-1----:R-:W-:Y:S01]  /*1120*/  FMUL.FTZ R4, R28.reuse, R3 ;  /* 0x000000031c047220 */ /* 0x042fe20000410000 */
[----:B------:R-:W-:-:S03]  /*1130*/  FMUL.FTZ R33, R28, 0.5 ;  /* 0x3f0000001c217820 */ /* 0x000fc60000410000 */
[----:B------:R-:W-:-:S04]  /*1140*/  FFMA R3, -R4, R4, R3 ;  /* 0x0000000404037223 */ /* 0x000fc80000000103 */
[----:B------:R-:W-:-:S07]  /*1150*/  FFMA R33, R3, R33, R4 ;  /* 0x0000002103217223 */ /* 0x000fce0000000004 */
.L_x_4996:
[----:B------:R-:W-:Y:S05]  /*1160*/  BSYNC.RECONVERGENT B0 ;  /* 0x0000000000007941 */ /* 0x000fea0003800200 */
.L_x_4994:
        /* <DEDUP_REMOVED lines=13> */
[----:B------:R-:W-:Y:S05]  /*1240*/  CALL.REL.NOINC `($__internal_109_$__cuda_sm3x_div_rn_noftz_f32_slowpath) ;  /* 0x00000028000c7944 */ /* 0x000fea0003c00000 */
[----:B------:R-:W-:-:S07]  /*1250*/  IMAD.MOV.U32 R31, RZ, RZ, R3 ;  /* 0x000000ffff1f7224 */ /* 0x000fce00078e0003 */
.L_x_4998:
[----:B------:R-:W-:Y:S05]  /*1260*/  BSYNC.RECONVERGENT B2 ;  /* 0x0000000000027941 */ /* 0x000fea0003800200 */
.L_x_4997:
        /* <DEDUP_REMOVED lines=21> */
[----:B------:R-:W-:Y:S05]  /*13c0*/  CALL.REL.NOINC `($__internal_109_$__cuda_sm3x_div_rn_noftz_f32_slowpath) ;  /* 0x0000002400ac7944 */ /* 0x000fea0003c00000 */
[----:B------:R-:W-:-:S07]  /*13d0*/  MOV R8, R3 ;  /* 0x0000000300087202 */ /* 0x000fce0000000f00 */
.L_x_5000:
[----:B------:R-:W-:Y:S05]  /*13e0*/  BSYNC.RECONVERGENT B2 ;  /* 0x0000000000027941 */ /* 0x000fea0003800200 */
.L_x_4999:
        /* <DEDUP_REMOVED lines=14> */
[----:B------:R-:W-:Y:S05]  /*14d0*/  CALL.REL.NOINC `($__internal_109_$__cuda_sm3x_div_rn_noftz_f32_slowpath) ;  /* 0x0000002400687944 */ /* 0x000fea0003c00000 */
.L_x_5002:
[----:B------:R-:W-:Y:S05]  /*14e0*/  BSYNC.RECONVERGENT B2 ;  /* 0x0000000000027941 */ /* 0x000fea0003800200 */
.L_x_5001:
        /* <DEDUP_REMOVED lines=8> */
.L_x_5004:
[C---:B-1----:R-:W-:Y:S01]  /*1570*/  FMUL.FTZ R4, R28.reuse, R3 ;  /* 0x000000031c047220 */ /* 0x042fe20000410000 */
[----:B------:R-:W-:-:S03]  /*1580*/  FMUL.FTZ R33, R28, 0.5 ;  /* 0x3f0000001c217820 */ /* 0x000fc60000410000 */
[----:B------:R-:W-:-:S04]  /*1590*/  FFMA R3, -R4, R4, R3 ;  /* 0x0000000404037223 */ /* 0x000fc80000000103 */
[----:B------:R-:W-:-:S07]  /*15a0*/  FFMA R33, R3, R33, R4 ;  /* 0x0000002103217223 */ /* 0x000fce0000000004 */
.L_x_5005:
[----:B------:R-:W-:Y:S05]  /*15b0*/  BSYNC.RECONVERGENT B0 ;  /* 0x0000000000007941 */ /* 0x000fea0003800200 */
.L_x_5003:
        /* <DEDUP_REMOVED lines=13> */
[----:B------:R-:W-:Y:S05]  /*1690*/  CALL.REL.NOINC `($__internal_109_$__cuda_sm3x_div_rn_noftz_f32_slowpath) ;  /* 0x0000002000f87944 */ /* 0x000fea0003c00000 */
[----:B------:R-:W-:-:S07]  /*16a0*/  MOV R4, R3 ;  /* 0x0000000300047202 */ /* 0x000fce0000000f00 */
.L_x_5007:
[----:B------:R-:W-:Y:S05]  /*16b0*/  BSYNC.RECONVERGENT B2 ;  /* 0x0000000000027941 */ /* 0x000fea0003800200 */
.L_x_5006:
        /* <DEDUP_REMOVED lines=22> */
[----:B------:R-:W-:-:S07]  /*1820*/  IMAD.MOV.U32 R8, RZ, RZ, R3 ;  /* 0x000000ffff087224 */ /* 0x000fce00078e0003 */
.L_x_5009:
[----:B------:R-:W-:Y:S05]  /*1830*/  BSYNC.RECONVERGENT B2 ;  /* 0x0000000000027941 */ /* 0x000fea0003800200 */
.L_x_5008:
        /* <DEDUP_REMOVED lines=14> */
[----:B------:R-:W-:Y:S05]  /*1920*/  CALL.REL.NOINC `($__internal_109_$__cuda_sm3x_div_rn_noftz_f32_slowpath) ;  /* 0x0000002000547944 */ /* 0x000fea0003c00000 */
.L_x_5011:
[----:B------:R-:W-:Y:S05]  /*1930*/  BSYNC.RECONVERGENT B2 ;  /* 0x0000000000027941 */ /* 0x000fea0003800200 */
.L_x_5010:
        /* <DEDUP_REMOVED lines=8> */
.L_x_5013:
[C---:B-1----:R-:W-:Y:S01]  /*19c0*/  FMUL.FTZ R4, R28.reuse, R3 ;  /* 0x000000031c047220 */ /* 0x042fe20000410000 */
[----:B------:R-:W-:-:S03]  /*19d0*/  FMUL.FTZ R33, R28, 0.5 ;  /* 0x3f0000001c217820 */ /* 0x000fc60000410000 */
[----:B------:R-:W-:-:S04]  /*19e0*/  FFMA R3, -R4, R4, R3 ;  /* 0x0000000404037223 */ /* 0x000fc80000000103 */
[----:B------:R-:W-:-:S07]  /*19f0*/  FFMA R33, R3, R33, R4 ;  /* 0x0000002103217223 */ /* 0x000fce0000000004 */
.L_x_5014:
[----:B------:R-:W-:Y:S05]  /*1a00*/  BSYNC.RECONVERGENT B0 ;  /* 0x0000000000007941 */ /* 0x000fea0003800200 */
.L_x_5012:
        /* <DEDUP_REMOVED lines=13> */
[----:B------:R-:W-:Y:S05]  /*1ae0*/  CALL.REL.NOINC `($__internal_109_$__cuda_sm3x_div_rn_noftz_f32_slowpath) ;  /* 0x0000001c00e47944 */ /* 0x000fea0003c00000 */
.L_x_5016:
[----:B------:R-:W-:Y:S05]  /*1af0*/  BSYNC.RECONVERGENT B2 ;  /* 0x0000000000027941 */ /* 0x000fea0003800200 */
.L_x_5015:
[----:B------:R-:W-:Y:S01]  /*1b00*/  FFMA R4, R5, UR25, R3 ;  /* 0x0000001905047c23 */ /* 0x000fe20008000003 */
[----:B------:R-:W-:Y:S03]  /*1b10*/  BSSY.RECONVERGENT B0, `(.L_x_5017) ;  /* 0x000000f000007945 */ /* 0x000fe60003800200 */
[----:B------:R-:W-:Y:S01]  /*1b20*/  FFMA R3, -R4, UR26, R5 ;  /* 0x0000001a04037c23 */ /* 0x000fe20008000105 */
[----:B------:R-:W-:Y:S06]  /*1b30*/  @!P5 BRA `(.L_x_5018) ;  /* 0x000000000030d947 */ /* 0x000fec0003800000 */
[C---:B------:R-:W-:Y:S02]  /*1b40*/  SHF.L.U32 R28, R17.reuse, 0x2, RZ ;  /* 0x00000002111c7819 */ /* 0x040fe400000006ff */
[C---:B------:R-:W-:Y:S02]  /*1b50*/  LEA R4, P0, R17.reuse, UR18, 0x1 ;  /* 0x0000001211047c11 */ /* 0x040fe4000f8008ff */
[----:B------:R-:W-:Y:S02]  /*1b60*/  SHF.L.U64.HI R29, R17, 0x2, R12 ;  /* 0x00000002111d7819 */ /* 0x000fe4000001020c */
[C---:B------:R-:W-:Y:S02]  /*1b70*/  IADD3 R8, P1, PT, R28.reuse, UR20, RZ ;  /* 0x000000141c087c10 */ /* 0x040fe4000ff3e0ff */
[----:B------:R-:W-:Y:S02]  /*1b80*/  IADD3 R28, P5, PT, R28, UR8, RZ ;  /* 0x000000081c1c7c10 */ /* 0x000fe4000ffbe0ff */
[----:B------:R-:W-:-:S02]  /*1b90*/  F2FP.BF16.F32.PACK_AB R27, RZ, R27 ;  /* 0x0000001bff1b723e */ /* 0x000fc400000010ff */
[----:B------:R-:W-:Y:S02]  /*1ba0*/  LEA.HI.X R5, R17, UR19, R12, 0x1, P0 ;  /* 0x0000001311057c11 */ /* 0x000fe400080f0c0c */
[C---:B------:R-:W-:Y:S02]  /*1bb0*/  IADD3.X R9, PT, PT, R29.reuse, UR21, RZ, P1, !PT ;  /* 0x000000151d097c10 */ /* 0x040fe40008ffe4ff */
[----:B------:R-:W-:Y:S01]  /*1bc0*/  IADD3.X R29, PT, PT, R29, UR9, RZ, P5, !PT ;  /* 0x000000091d1d7c10 */ /* 0x000fe2000affe4ff */
[----:B------:R0:W-:Y:S04]  /*1bd0*/  STG.E.U16 desc[UR16][R4.64], R27 ;  /* 0x0000001b04007986 */ /* 0x0001e8000c101510 */
[----:B------:R0:W-:Y:S04]  /*1be0*/  STG.E desc[UR16][R8.64], R2 ;  /* 0x0000000208007986 */ /* 0x0001e8000c101910 */
[----:B------:R0:W-:Y:S02]  /*1bf0*/  STG.E desc[UR16][R28.64], R0 ;  /* 0x000000001c007986 */ /* 0x0001e4000c101910 */
.L_x_5018:
[----:B------:R-:W-:Y:S05]  /*1c00*/  BSYNC.RECONVERGENT B0 ;  /* 0x0000000000007941 */ /* 0x000fea0003800200 */
.L_x_5017:
[----:B0-----:R-:W-:Y:S01]  /*1c10*/  HFMA2 R5, -RZ, RZ, 0, 1.1920928955078125e-07 ;  /* 0x00000002ff057431 */ /* 0x001fe200000001ff */
[----:B------:R-:W-:Y:S01]  /*1c20*/  @P2 F2FP.BF16.F32.PACK_AB R6, RZ, R6 ;  /* 0x00000006ff06223e */ /* 0x000fe200000010ff */
[----:B------:R-:W-:Y:S02]  /*1c30*/  IMAD.MOV.U32 R9, RZ, RZ, 0x4 ;  /* 0x00000004ff097424 */ /* 0x000fe400078e00ff */
[----:B------:R-:W-:Y:S01]  /*1c40*/  HFMA2 R2, -RZ, RZ, 0, 1.1920928955078125e-07 ;  /* 0x00000002ff027431 */ /* 0x000fe200000001ff */
[----:B------:R-:W-:Y:S01]  /*1c50*/  @P3 F2FP.BF16.F32.PACK_AB R0, RZ, R3 ;  /* 0x00000003ff00323e */ /* 0x000fe200000010ff */
[----:B------:R-:W-:Y:S01]  /*1c60*/  IMAD.MOV.U32 R12, RZ, RZ, 0x4 ;  /* 0x00000004ff0c7424 */ /* 0x000fe200078e00ff */
[----:B------:R-:W-:Y:S01]  /*1c70*/  PRMT R27, R6, 0x7610, R27 ;  /* 0x00007610061b7816 */ /* 0x000fe2000000001b */
[C---:B------:R-:W-:Y:S01]  /*1c80*/  @P2 IMAD.WIDE R8, R16.reuse, R9, UR20 ;  /* 0x0000001410082e25 */ /* 0x040fe2000f8e0209 */
[----:B------:R-:W-:Y:S01]  /*1c90*/  @P4 F2FP.BF16.F32.PACK_AB R7, RZ, R7 ;  /* 0x00000007ff07423e */ /* 0x000fe200000010ff */
[----:B------:R-:W-:Y:S01]  /*1ca0*/  UIADD3 UR4, UP0, UPT, UR24, UR4, URZ ;  /* 0x0000000418047290 */ /* 0x000fe2000ff1e0ff */
[----:B------:R-:W-:Y:S01]  /*1cb0*/  MOV R3, 0x4 ;  /* 0x0000000400037802 */ /* 0x000fe20000000f00 */
[----:B------:R-:W-:Y:S01]  /*1cc0*/  @P2 IMAD.WIDE R4, R16, R5, UR18 ;  /* 0x0000001210042e25 */ /* 0x000fe2000f8e0205 */
[----:B------:R-:W-:Y:S01]  /*1cd0*/  MOV R28, 0x4 ;  /* 0x00000004001c7802 */ /* 0x000fe20000000f00 */
[----:B------:R-:W-:Y:S01]  /*1ce0*/  UIADD3.X UR5, UPT, UPT, URZ, UR5, URZ, UP0, !UPT ;  /* 0x00000005ff057290 */ /* 0x000fe200087fe4ff */
[----:B------:R-:W-:Y:S01]  /*1cf0*/  IADD3 R17, PT, PT, R17, UR24, RZ ;  /* 0x0000001811117c10 */ /* 0x000fe2000fffe0ff */
[----:B------:R-:W-:Y:S01]  /*1d00*/  UISETP.GE.U32.AND UP0, UPT, UR4, UR10, UPT ;  /* 0x0000000a0400728c */ /* 0x000fe2000bf06070 */
[----:B------:R0:W-:Y:S01]  /*1d10*/  @P2 STG.E.U16 desc[UR16][R4.64], R27 ;  /* 0x0000001b04002986 */ /* 0x0001e2000c101510 */
[C---:B------:R-:W-:Y:S01]  /*1d20*/  @P4 IMAD.WIDE R28, R15.reuse, R28, UR20 ;  /* 0x000000140f1c4e25 */ /* 0x040fe2000f8e021c */
[----:B------:R-:W-:Y:S01]  /*1d30*/  IADD3 R14, PT, PT, R14, UR24, RZ ;  /* 0x000000180e0e7c10 */ /* 0x000fe2000fffe0ff */
[----:B------:R-:W-:Y:S01]  /*1d40*/  UISETP.GE.AND.EX UP0, UPT, UR5, UR11, UPT, UP0 ;  /* 0x0000000b0500728c */ /* 0x000fe2000bf06300 */
[----:B------:R1:W-:Y:S01]  /*1d50*/  @P2 STG.E desc[UR16][R8.64], R26 ;  /* 0x0000001a08002986 */ /* 0x0003e2000c101910 */
[----:B0-----:R-:W-:Y:S01]  /*1d60*/  @P4 IMAD.WIDE R4, R15, R12, UR8 ;  /* 0x000000080f044e25 */ /* 0x001fe2000f8e020c */
[----:B-1----:R-:W-:-:S03]  /*1d70*/  PRMT R9, R7, 0x7610, R9 ;  /* 0x0000761007097816 */ /* 0x002fc60000000009 */
[----:B------:R-:W-:-:S04]  /*1d80*/  @P2 IMAD.WIDE R6, R16, R3, UR8 ;  /* 0x0000000810062e25 */ /* 0x000fc8000f8e0203 */
[C---:B------:R-:W-:Y:S01]  /*1d90*/  @P4 IMAD.WIDE R2, R15.reuse, R2, UR18 ;  /* 0x000000120f024e25 */ /* 0x040fe2000f8e0202 */
[----:B------:R0:W-:Y:S01]  /*1da0*/  @P2 STG.E desc[UR16][R6.64], R19 ;  /* 0x0000001306002986 */ /* 0x0001e2000c101910 */
[----:B------:R-:W-:Y:S02]  /*1db0*/  IADD3 R15, PT, PT, R15, UR24, RZ ;  /* 0x000000180f0f7c10 */ /* 0x000fe4000fffe0ff */
[----:B------:R-:W-:Y:S01]  /*1dc0*/  VIADD R16, R16, UR24 ;  /* 0x0000001810107c36 */ /* 0x000fe20008000000 */
[----:B------:R0:W-:Y:S04]  /*1dd0*/  @P4 STG.E.U16 desc[UR16][R2.64], R9 ;  /* 0x0000000902004986 */ /* 0x0001e8000c101510 */
[----:B------:R0:W-:Y:S04]  /*1de0*/  @P4 STG.E desc[UR16][R28.64], R18 ;  /* 0x000000121c004986 */ /* 0x0001e8000c101910 */
[----:B------:R0:W-:Y:S04]  /*1df0*/  @P4 STG.E desc[UR16][R4.64], R13 ;  /* 0x0000000d04004986 */ /* 0x0001e8000c101910 */
[----:B------:R0:W-:Y:S04]  /*1e00*/  @P3 STG.E.U16 desc[UR16][R24.64], R0 ;  /* 0x0000000018003986 */ /* 0x0001e8000c101510 */
[----:B------:R0:W-:Y:S04]  /*1e10*/  @P3 STG.E desc[UR16][R22.64], R10 ;  /* 0x0000000a16003986 */ /* 0x0001e8000c101910 */
[----:B------:R0:W-:Y:S01]  /*1e20*/  @P3 STG.E desc[UR16][R20.64], R11 ;  /* 0x0000000b14003986 */ /* 0x0001e2000c101910 */
[----:B------:R-:W-:Y:S05]  /*1e30*/  BRA.U !UP0, `(.L_x_5019) ;  /* 0xffffffe508787547 */ /* 0x000fea000b83ffff */
[----:B------:R-:W-:Y:S05]  /*1e40*/  EXIT ;  /* 0x000000000000794d */ /* 0x000fea0003800000 */
.L_x_4980:
[----:B------:R-:W0:Y:S01]  /*1e50*/  LDC R0, c[0x0][0x360] ;  /* 0x0000d800ff007b82 */ /* 0x000e220000000800 */
        /* <DEDUP_REMOVED lines=8> */
[C---:B0-----:R-:W-:Y:S01]  /*1ee0*/  LEA R20, R0.reuse, R17, 0x1 ;  /* 0x0000001100147211 */ /* 0x041fe200078e08ff */
[----:B--234-:R-:W-:-:S07]  /*1ef0*/  IMAD R19, R0, 0x3, R17 ;  /* 0x0000000300137824 */ /* 0x01cfce00078e0211 */
.L_x_5064:
[----:B------:R-:W-:Y:S01]  /*1f00*/  ISETP.LT.U32.AND P0, PT, R17, UR10, PT ;  /* 0x0000000a11007c0c */ /* 0x000fe2000bf01070 */
[----:B---3--:R-:W-:Y:S01]  /*1f10*/  IMAD.U32 R0, RZ, RZ, UR11 ;  /* 0x0000000bff007e24 */ /* 0x008fe2000f8e00ff */
[----:B------:R-:W-:Y:S01]  /*1f20*/  SHF.R.S32.HI R12, RZ, 0x1f, R17 ;  /* 0x0000001fff0c7819 */ /* 0x000fe20000011411 */
[----:B------:R-:W-:Y:S01]  /*1f30*/  HFMA2 R22, -RZ, RZ, 0, 1.1920928955078125e-07 ;  /* 0x00000002ff167431 */ /* 0x000fe200000001ff */
[----:B--2---:R-:W-:Y:S02]  /*1f40*/  MOV R3, UR11 ;  /* 0x0000000b00037c02 */ /* 0x004fe40008000f00 */
[----:B------:R-:W-:Y:S02]  /*1f50*/  ISETP.LT.U32.AND P2, PT, R18, UR10, PT ;  /* 0x0000000a12007c0c */ /* 0x000fe4000bf41070 */
[----:B------:R-:W-:Y:S02]  /*1f60*/  ISETP.GT.AND.EX P0, PT, R3, R12, PT, P0 ;  /* 0x0000000c0300720c */ /* 0x000fe40003f04300 */
[----:B------:R-:W-:-:S02]  /*1f70*/  SHF.R.S32.HI R7, RZ, 0x1f, R18 ;  /* 0x0000001fff077819 */ /* 0x000fc40000011412 */
[----:B------:R-:W-:Y:S01]  /*1f80*/  ISETP.LT.U32.AND P3, PT, R20, UR10, PT ;  /* 0x0000000a14007c0c */ /* 0x000fe2000bf61070 */
[----:B------:R-:W-:Y:S01]  /*1f90*/  IMAD.WIDE R22, R17, R22, UR18 ;  /* 0x0000001211167e25 */ /* 0x000fe2000f8e0216 */
[C---:B------:R-:W-:Y:S02]  /*1fa0*/  ISETP.GT.AND.EX P2, PT, R0.reuse, R7, PT, P2 ;  /* 0x000000070000720c */ /* 0x040fe40003f44320 */
[----:B------:R-:W-:Y:S02]  /*1fb0*/  SHF.R.S32.HI R3, RZ, 0x1f, R20 ;  /* 0x0000001fff037819 */ /* 0x000fe40000011414 */
[----:B------:R-:W-:Y:S02]  /*1fc0*/  ISETP.LT.U32.AND P4, PT, R19, UR10, PT ;  /* 0x0000000a13007c0c */ /* 0x000fe4000bf81070 */
[----:B------:R-:W-:Y:S01]  /*1fd0*/  ISETP.GT.AND.EX P3, PT, R0, R3, PT, P3 ;  /* 0x000000030000720c */ /* 0x000fe20003f64330 */
[----:B------:R-:W2:Y:S01]  /*1fe0*/  @P0 LDG.E.U16 R6, desc[UR16][R22.64] ;  /* 0x0000001016060981 */ /* 0x000ea2000c1e1500 */
[----:B0-----:R-:W-:-:S02]  /*1ff0*/  @P0 IADD3 R2, P1, PT, R17, UR14, RZ ;  /* 0x0000000e11020c10 */ /* 0x001fc4000ff3e0ff */
[----:B------:R-:W-:Y:S02]  /*2000*/  SHF.R.S32.HI R21, RZ, 0x1f, R19 ;  /* 0x0000001fff157819 */ /* 0x000fe40000011413 */
[----:B------:R-:W-:Y:S02]  /*2010*/  @P0 IADD3.X R5, PT, PT, R12, UR12, RZ, P1, !PT ;  /* 0x0000000c0c050c10 */ /* 0x000fe40008ffe4ff */
[----:B-1----:R-:W-:Y:S02]  /*2020*/  @P0 LEA R4, P1, R2, UR6, 0x1 ;  /* 0x0000000602040c11 */ /* 0x002fe4000f8208ff */
[----:B------:R-:W-:Y:S02]  /*2030*/  @P2 IADD3 R0, P5, PT, R18, UR14, RZ ;  /* 0x0000000e12002c10 */ /* 0x000fe4000ffbe0ff */
[----:B------:R-:W-:Y:S02]  /*2040*/  @P0 LEA.HI.X R5, R2, UR7, R5, 0x1, P1 ;  /* 0x0000000702050c11 */ /* 0x000fe400088f0c05 */
[----:B------:R-:W-:-:S02]  /*2050*/  @P2 IADD3.X R7, PT, PT, R7, UR12, RZ, P5, !PT ;  /* 0x0000000c07072c10 */ /* 0x000fc4000affe4ff */
[C---:B------:R-:W-:Y:S02]  /*2060*/  @P2 LEA R8, P1, R0.reuse, UR6, 0x1 ;  /* 0x0000000600082c11 */ /* 0x040fe4000f8208ff */
[----:B------:R-:W-:Y:S02]  /*2070*/  MOV R2, UR11 ;  /* 0x0000000b00027c02 */ /* 0x000fe40008000f00 */
[----:B------:R-:W-:Y:S01]  /*2080*/  @P2 LEA.HI.X R9, R0, UR7, R7, 0x1, P1 ;  /* 0x0000000700092c11 */ /* 0x000fe200088f0c07 */
[----:B------:R-:W-:Y:S01]  /*2090*/  HFMA2 R41, -RZ, RZ, 0, 1.1920928955078125e-07 ;  /* 0x00000002ff297431 */ /* 0x000fe200000001ff */
[----:B------:R0:W3:Y:S01]  /*20a0*/  @P0 LDG.E.U16 R0, desc[UR16][R4.64] ;  /* 0x0000001004000981 */ /* 0x0000e2000c1e1500 */
[----:B------:R-:W-:Y:S02]  /*20b0*/  ISETP.GT.AND.EX P4, PT, R2, R21, PT, P4 ;  /* 0x000000150200720c */ /* 0x000fe40003f84340 */
[----:B------:R-:W-:Y:S01]  /*20c0*/  MOV R24, 0x4 ;  /* 0x0000000400187802 */ /* 0x000fe20000000f00 */
[----:B------:R-:W-:Y:S01]  /*20d0*/  HFMA2 R27, -RZ, RZ, 0, 1.1920928955078125e-07 ;  /* 0x00000002ff1b7431 */ /* 0x000fe200000001ff */
[----:B------:R-:W-:-:S02]  /*20e0*/  @P3 IADD3 R2, P1, PT, R20, UR14, RZ ;  /* 0x0000000e14023c10 */ /* 0x000fc4000ff3e0ff */
[----:B------:R-:W-:Y:S01]  /*20f0*/  CS2R R10, SRZ ;  /* 0x00000000000a7805 */ /* 0x000fe2000001ff00 */
[----:B------:R-:W-:Y:S01]  /*2100*/  IMAD.MOV.U32 R16, RZ, RZ, 0x4 ;  /* 0x00000004ff107424 */ /* 0x000fe200078e00ff */
[----:B------:R-:W4:Y:S01]  /*2110*/  @P2 LDG.E.U16 R7, desc[UR16][R8.64] ;  /* 0x0000001008072981 */ /* 0x000f22000c1e1500 */
[----:B------:R-:W-:Y:S01]  /*2120*/  IMAD.WIDE R24, R17, R24, UR20 ;  /* 0x0000001411187e25 */ /* 0x000fe2000f8e0218 */
[----:B------:R-:W-:Y:S02]  /*2130*/  @P3 IADD3.X R13, PT, PT, R3, UR12, RZ, P1, !PT ;  /* 0x0000000c030d3c10 */ /* 0x000fe40008ffe4ff */
[----:B------:R-:W-:Y:S01]  /*2140*/  @P3 LEA R14, P1, R2, UR6, 0x1 ;  /* 0x00000006020e3c11 */ /* 0x000fe2000f8208ff */
[----:B------:R-:W-:Y:S01]  /*2150*/  IMAD.WIDE R40, R18, R41, UR18 ;  /* 0x0000001212287e25 */ /* 0x000fe2000f8e0229 */
[----:B------:R1:W5:Y:S02]  /*2160*/  @P0 LDG.E R11, desc[UR16][R24.64] ;  /* 0x00000010180b0981 */ /* 0x000364000c1e1900 */
[----:B------:R-:W-:-:S02]  /*2170*/  @P3 LEA.HI.X R15, R2, UR7, R13, 0x1, P1 ;  /* 0x00000007020f3c11 */ /* 0x000fc400088f0c0d */
[----:B------:R-:W-:Y:S01]  /*2180*/  @P4 IADD3 R2, P1, PT, R19, UR14, RZ ;  /* 0x0000000e13024c10 */ /* 0x000fe2000ff3e0ff */
[----:B------:R-:W4:Y:S01]  /*2190*/  @P2 LDG.E.U16 R13, desc[UR16][R40.64] ;  /* 0x00000010280d2981 */ /* 0x000f22000c1e1500 */
[----:B0-----:R-:W-:-:S04]  /*21a0*/  IMAD.WIDE R4, R17, R16, UR8 ;  /* 0x0000000811047e25 */ /* 0x001fc8000f8e0210 */
[----:B-1----:R-:W-:Y:S01]  /*21b0*/  IMAD.WIDE R24, R20, R27, UR18 ;  /* 0x0000001214187e25 */ /* 0x002fe2000f8e021b */
[----:B------:R-:W-:Y:S01]  /*21c0*/  MOV R26, 0x2 ;  /* 0x00000002001a7802 */ /* 0x000fe20000000f00 */
[----:B------:R-:W4:Y:S01]  /*21d0*/  @P3 LDG.E.U16 R9, desc[UR16][R14.64] ;  /* 0x000000100e093981 */ /* 0x000f22000c1e1500 */
[----:B------:R-:W-:Y:S02]  /*21e0*/  MOV R23, 0x4 ;  /* 0x0000000400177802 */ /* 0x000fe40000000f00 */
[----:B------:R-:W-:Y:S01]  /*21f0*/  @P4 IADD3.X R21, PT, PT, R21, UR12, RZ, P1, !PT ;  /* 0x0000000c15154c10 */ /* 0x000fe20008ffe4ff */
[----:B------:R-:W4:Y:S01]  /*2200*/  @P3 LDG.E.U16 R28, desc[UR16][R24.64] ;  /* 0x00000010181c3981 */ /* 0x000f22000c1e1500 */
[C---:B------:R-:W-:Y:S01]  /*2210*/  @P4 LEA R32, P1, R2.reuse, UR6, 0x1 ;  /* 0x0000000602204c11 */ /* 0x040fe2000f8208ff */
[----:B------:R-:W-:Y:S02]  /*2220*/  IMAD.MOV.U32 R8, RZ, RZ, RZ ;  /* 0x000000ffff087224 */ /* 0x000fe400078e00ff */
[----:B------:R0:W4:Y:S01]  /*2230*/  @P0 LDG.E R10, desc[UR16][R4.64] ;  /* 0x00000010040a0981 */ /* 0x000122000c1e1900 */
[----:B------:R-:W-:Y:S01]  /*2240*/  IMAD.WIDE R26, R19, R26, UR18 ;  /* 0x00000012131a7e25 */ /* 0x000fe2000f8e021a */
[----:B------:R-:W-:-:S03]  /*2250*/  @P4 LEA.HI.X R33, R2, UR7, R21, 0x1, P1 ;  /* 0x0000000702214c11 */ /* 0x000fc600088f0c15 */
[----:B------:R-:W-:Y:S01]  /*2260*/  IMAD.WIDE R22, R18, R23, UR8 ;  /* 0x0000000812167e25 */ /* 0x000fe2000f8e0217 */
[C---:B------:R-:W-:Y:S01]  /*2270*/  @P3 LEA R2, P1, R20.reuse, UR8, 0x2 ;  /* 0x0000000814023c11 */ /* 0x040fe2000f8210ff */
[----:B------:R-:W4:Y:S01]  /*2280*/  @P4 LDG.E.U16 R29, desc[UR16][R26.64] ;  /* 0x000000101a1d4981 */ /* 0x000f22000c1e1500 */
[----:B------:R-:W-:Y:S01]  /*2290*/  CS2R R30, SRZ ;  /* 0x00000000001e7805 */ /* 0x000fe2000001ff00 */
[----:B0-----:R-:W-:Y:S02]  /*22a0*/  HFMA2 R5, -RZ, RZ, 0, 2.384185791015625e-07 ;  /* 0x00000004ff057431 */ /* 0x001fe400000001ff */
[----:B------:R0:W4:Y:S01]  /*22b0*/  @P2 LDG.E R8, desc[UR16][R22.64] ;  /* 0x0000001016082981 */ /* 0x000122000c1e1900 */
[----:B------:R-:W-:-:S03]  /*22c0*/  @P3 LEA.HI.X R3, R20, UR9, R3, 0x2, P1 ;  /* 0x0000000914033c11 */ /* 0x000fc600088f1403 */
[----:B------:R1:W4:Y:S01]  /*22d0*/  @P4 LDG.E.U16 R32, desc[UR16][R32.64] ;  /* 0x0000001020204981 */ /* 0x000322000c1e1500 */
[----:B------:R-:W-:Y:S01]  /*22e0*/  HFMA2 R34, -RZ, RZ, 0, 0 ;  /* 0x00000000ff227431 */ /* 0x000fe200000001ff */
[----:B------:R-:W-:Y:S01]  /*22f0*/  MOV R24, 0x4 ;  /* 0x0000000400187802 */ /* 0x000fe20000000f00 */
[----:B------:R-:W-:Y:S01]  /*2300*/  IMAD.MOV.U32 R39, RZ, RZ, 0x4 ;  /* 0x00000004ff277424 */ /* 0x000fe200078e00ff */
[----:B------:R1:W4:Y:S01]  /*2310*/  @P3 LDG.E R31, desc[UR16][R2.64] ;  /* 0x00000010021f3981 */ /* 0x000322000c1e1900 */
[----:B0-----:R-:W-:Y:S01]  /*2320*/  HFMA2 R22, -RZ, RZ, 0, 2.384185791015625e-07 ;  /* 0x00000004ff167431 */ /* 0x001fe200000001ff */
[----:B------:R-:W-:Y:S01]  /*2330*/  MOV R21, RZ ;  /* 0x000000ff00157202 */ /* 0x000fe20000000f00 */
[----:B------:R-:W-:-:S04]  /*2340*/  IMAD.WIDE R4, R20, R5, UR20 ;  /* 0x0000001414047e25 */ /* 0x000fc8000f8e0205 */
[----:B-1----:R-:W-:Y:S01]  /*2350*/  IMAD.MOV.U32 R33, RZ, RZ, RZ ;  /* 0x000000ffff217224 */ /* 0x002fe200078e00ff */
[----:B------:R0:W4:Y:S01]  /*2360*/  @P3 LDG.E R21, desc[UR16][R4.64] ;  /* 0x0000001004153981 */ /* 0x000122000c1e1900 */
[----:B------:R-:W-:-:S04]  /*2370*/  IMAD.WIDE R38, R18, R39, UR20 ;  /* 0x0000001412267e25 */ /* 0x000fc8000f8e0227 */
[C---:B------:R-:W-:Y:S01]  /*2380*/  IMAD.WIDE R24, R19.reuse, R24, UR20 ;  /* 0x0000001413187e25 */ /* 0x040fe2000f8e0218 */
[----:B------:R-:W4:Y:S03]  /*2390*/  @P2 LDG.E R34, desc[UR16][R38.64] ;  /* 0x0000001026222981 */ /* 0x000f26000c1e1900 */
[----:B------:R-:W-:Y:S01]  /*23a0*/  IMAD.WIDE R22, R19, R22, UR8 ;  /* 0x0000000813167e25 */ /* 0x000fe2000f8e0216 */
[----:B------:R-:W4:Y:S04]  /*23b0*/  @P4 LDG.E R33, desc[UR16][R24.64] ;  /* 0x0000001018214981 */ /* 0x000f28000c1e1900 */
[----:B------:R-:W4:Y:S01]  /*23c0*/  @P4 LDG.E R30, desc[UR16][R22.64] ;  /* 0x00000010161e4981 */ /* 0x000f22000c1e1900 */
[----:B------:R-:W-:Y:S01]  /*23d0*/  HFMA2 R16, -RZ, RZ, 0, 0 ;  /* 0x00000000ff107431 */ /* 0x000fe200000001ff */
[----:B------:R-:W-:-:S02]  /*23e0*/  MOV R3, RZ ;  /* 0x000000ff00037202 */ /* 0x000fc40000000f00 */
[----:B------:R-:W-:Y:S01]  /*23f0*/  CS2R R14, SRZ ;  /* 0x00000000000e7805 */ /* 0x000fe2000001ff00 */
[----:B------:R-:W-:Y:S01]  /*2400*/  BSSY.RECONVERGENT B2, `(.L_x_5020) ;  /* 0x0000073000027945 */ /* 0x000fe20003800200 */
[----:B--2---:R-:W-:Y:S01]  /*2410*/  @P0 IMAD.U32 R16, R6, 0x10000, RZ ;  /* 0x0001000006100824 */ /* 0x004fe200078e00ff */
[----:B---3--:R-:W-:-:S05]  /*2420*/  @P0 SHF.L.U32 R3, R0, 0x10, RZ ;  /* 0x0000001000030819 */ /* 0x008fca00000006ff */
[----:B------:R-:W-:-:S04]  /*2430*/  FFMA R3, R16, UR23, R3 ;  /* 0x0000001710037c23 */ /* 0x000fc80008000003 */
[----:B------:R-:W-:Y:S01]  /*2440*/  FMUL R2, R3, UR13 ;  /* 0x0000000d03027c20 */ /* 0x000fe20008400000 */
[----:B------:R-:W-:-:S03]  /*2450*/  MOV R0, RZ ;  /* 0x000000ff00007202 */ /* 0x000fc60000000f00 */
[----:B-----5:R-:W-:Y:S01]  /*2460*/  FFMA R11, R11, UR25, R2 ;  /* 0x000000190b0b7c23 */ /* 0x020fe20008000002 */
[----:B------:R-:W-:Y:S01]  /*2470*/  FMUL R2, R3, UR22 ;  /* 0x0000001603027c20 */ /* 0x000fe20008400000 */
[----:B----4-:R-:W-:Y:S02]  /*2480*/  @P2 SHF.L.U32 R0, R7, 0x10, RZ ;  /* 0x0000001007002819 */ /* 0x010fe400000006ff */
[----:B------:R-:W-:Y:S01]  /*2490*/  @P2 SHF.L.U32 R15, R13, 0x10, RZ ;  /* 0x000000100d0f2819 */ /* 0x000fe200000006ff */
[----:B0-----:R-:W-:Y:S01]  /*24a0*/  FMUL R5, R3, R2 ;  /* 0x0000000203057220 */ /* 0x001fe20000400000 */
[----:B------:R-:W-:-:S03]  /*24b0*/  IMAD.MOV.U32 R3, RZ, RZ, RZ ;  /* 0x000000ffff037224 */ /* 0x000fc600078e00ff */
[----:B------:R-:W-:Y:S01]  /*24c0*/  FFMA R2, R15, UR23, R0 ;  /* 0x000000170f027c23 */ /* 0x000fe20008000000 */
[----:B------:R-:W-:Y:S02]  /*24d0*/  @P3 SHF.L.U32 R3, R9, 0x10, RZ ;  /* 0x0000001009033819 */ /* 0x000fe400000006ff */
[----:B------:R-:W-:Y:S01]  /*24e0*/  @P3 SHF.L.U32 R14, R28, 0x10, RZ ;  /* 0x000000101c0e3819 */ /* 0x000fe200000006ff */
[----:B------:R-:W-:Y:S02]  /*24f0*/  HFMA2 R0, -RZ, RZ, 0, 0 ;  /* 0x00000000ff007431 */ /* 0x000fe400000001ff */
[----:B------:R-:W-:Y:S01]  /*2500*/  FFMA R10, R10, UR26, R5 ;  /* 0x0000001a0a0a7c23 */ /* 0x000fe20008000005 */
[----:B------:R-:W-:Y:S01]  /*2510*/  FMUL R5, R2, UR22 ;  /* 0x0000001602057c20 */ /* 0x000fe20008400000 */
[----:B------:R-:W-:Y:S01]  /*2520*/  FFMA R3, R14, UR23, R3 ;  /* 0x000000170e037c23 */ /* 0x000fe20008000003 */
[----:B------:R-:W-:Y:S02]  /*2530*/  ISETP.LT.U32.AND P0, PT, R17, UR10, PT ;  /* 0x0000000a11007c0c */ /* 0x000fe4000bf01070 */
[----:B------:R-:W-:Y:S01]  /*2540*/  MOV R7, UR11 ;  /* 0x0000000b00077c02 */ /* 0x000fe20008000f00 */
[----:B------:R-:W-:Y:S01]  /*2550*/  FMUL R5, R2, R5 ;  /* 0x0000000502057220 */ /* 0x000fe20000400000 */
[----:B------:R-:W-:Y:S01]  /*2560*/  MOV R13, RZ ;  /* 0x000000ff000d7202 */ /* 0x000fe20000000f00 */
[----:B------:R-:W-:Y:S01]  /*2570*/  FMUL R4, R3, UR22 ;  /* 0x0000001603047c20 */ /* 0x000fe20008400000 */
[----:B------:R-:W-:-:S02]  /*2580*/  @P4 SHF.L.U32 R13, R29, 0x10, RZ ;  /* 0x000000101d0d4819 */ /* 0x000fc400000006ff */
[----:B------:R-:W-:Y:S01]  /*2590*/  ISETP.GT.AND.EX P0, PT, R7, R12, PT, P0 ;  /* 0x0000000c0700720c */ /* 0x000fe20003f04300 */
[----:B------:R-:W-:Y:S01]  /*25a0*/  FFMA R8, R8, UR26, R5 ;  /* 0x0000001a08087c23 */ /* 0x000fe20008000005 */
[----:B------:R-:W-:Y:S02]  /*25b0*/  @P4 IMAD.U32 R0, R32, 0x10000, RZ ;  /* 0x0001000020004824 */ /* 0x000fe400078e00ff */
[----:B------:R-:W-:Y:S02]  /*25c0*/  FMUL R4, R3, R4 ;  /* 0x0000000403047220 */ /* 0x000fe40000400000 */
[----:B------:R-:W-:Y:S02]  /*25d0*/  FFMA R5, R13, UR23, R0 ;  /* 0x000000170d057c23 */ /* 0x000fe40008000000 */
[----:B------:R-:W-:Y:S02]  /*25e0*/  FFMA R6, R31, UR26, R4 ;  /* 0x0000001a1f067c23 */ /* 0x000fe40008000004 */
[----:B------:R-:W-:Y:S01]  /*25f0*/  FMUL R4, R5, UR22 ;  /* 0x0000001605047c20 */ /* 0x000fe20008400000 */
[----:B------:R-:W-:Y:S01]  /*2600*/  FMUL R0, R3, UR13 ;  /* 0x0000000d03007c20 */ /* 0x000fe20008400000 */
[----:B------:R-:W-:Y:S01]  /*2610*/  FMUL R9, R2, UR13 ;  /* 0x0000000d02097c20 */ /* 0x000fe20008400000 */
[C---:B------:R-:W-:Y:S01]  /*2620*/  FMUL R2, R5.reuse, UR13 ;  /* 0x0000000d05027c20 */ /* 0x040fe20008400000 */
[----:B------:R-:W-:Y:S01]  /*2630*/  FMUL R3, R5, R4 ;  /* 0x0000000405037220 */ /* 0x000fe20000400000 */
        /* <DEDUP_REMOVED lines=20> */
.L_x_5023:
[----:B------:R-:W-:Y:S05]  /*2780*/  BSYNC.RECONVERGENT B3 ;  /* 0x0000000000037941 */ /* 0x000fea0003800200 */
.L_x_5022:
[----:B------:R-:W-:Y:S01]  /*2790*/  IADD3 R2, PT, PT, R3, -0xd000000, RZ ;  /* 0xf300000003027810 */ /* 0x000fe20007ffe0ff */
[----:B------:R0:W1:Y:S01]  /*27a0*/  MUFU.RSQ R4, R3 ;  /* 0x0000000300047308 */ /* 0x0000620000001400 */
[----:B------:R-:W-:Y:S02]  /*27b0*/  BSSY.RECONVERGENT B0, `(.L_x_5024) ;  /* 0x000000a000007945 */ /* 0x000fe40003800200 */
[----:B------:R-:W-:-:S13]  /*27c0*/  ISETP.GT.U32.AND P0, PT, R2, 0x727fffff, PT ;  /* 0x727fffff0200780c */ /* 0x000fda0003f04070 */
[----:B0-----:R-:W-:Y:S05]  /*27d0*/  @!P0 BRA `(.L_x_5025) ;  /* 0x00000000000c8947 */ /* 0x001fea0003800000 */
[----:B-1----:R-:W-:-:S07]  /*27e0*/  MOV R4, 0x2800 ;  /* 0x0000280000047802 */ /* 0x002fce0000000f00 */
[----:B------:R-:W-:Y:S05]  /*27f0*/  CALL.REL.NOINC `($__internal_108_$__cuda_sm20_sqrt_rn_f32_slowpath) ;  /* 0x0000001000487944 */ /* 0x000fea0003c00000 */
[----:B------:R-:W-:Y:S05]  /*2800*/  BRA `(.L_x_5026) ;  /* 0x0000000000107947 */ /* 0x000fea0003800000 */
.L_x_5025:
[C---:B-1----:R-:W-:Y:S01]  /*2810*/  FMUL.FTZ R2, R4.reuse, R3 ;  /* 0x0000000304027220 */ /* 0x042fe20000410000 */
[----:B------:R-:W-:-:S03]  /*2820*/  FMUL.FTZ R33, R4, 0.5 ;  /* 0x3f00000004217820 */ /* 0x000fc60000410000 */
[----:B------:R-:W-:-:S04]  /*2830*/  FFMA R3, -R2, R2, R3 ;  /* 0x0000000202037223 */ /* 0x000fc80000000103 */
[----:B------:R-:W-:-:S07]  /*2840*/  FFMA R33, R3, R33, R2 ;  /* 0x0000002103217223 */ /* 0x000fce0000000002 */
.L_x_5026:
[----:B------:R-:W-:Y:S05]  /*2850*/  BSYNC.RECONVERGENT B0 ;  /* 0x0000000000007941 */ /* 0x000fea0003800200 */
.L_x_5024:
        /* <DEDUP_REMOVED lines=16> */
[----:B------:R-:W-:-:S07]  /*2960*/  MOV R4, R3 ;  /* 0x0000000300047202 */ /* 0x000fce0000000f00 */
.L_x_5028:
[----:B------:R-:W-:Y:S05]  /*2970*/  BSYNC.RECONVERGENT B3 ;  /* 0x0000000000037941 */ /* 0x000fea0003800200 */
.L_x_5027:
        /* <DEDUP_REMOVED lines=11> */
[----:B------:R-:W-:Y:S05]  /*2a30*/  CALL.REL.NOINC `($__internal_109_$__cuda_sm3x_div_rn_noftz_f32_slowpath) ;  /* 0x0000001000107944 */ /* 0x000fea0003c00000 */
.L_x_5030:
[----:B------:R-:W-:Y:S05]  /*2a40*/  BSYNC.RECONVERGENT B3 ;  /* 0x0000000000037941 */ /* 0x000fea0003800200 */
.L_x_5029:
[----:B------:R-:W-:Y:S01]  /*2a50*/  FFMA R3, -R3, UR29, R16 ;  /* 0x0000001d03037c23 */ /* 0x000fe20008000110 */
[C---:B------:R-:W-:Y:S02]  /*2a60*/  SHF.L.U32 R2, R17.reuse, 0x2, RZ ;  /* 0x0000000211027819 */ /* 0x040fe400000006ff */
[C---:B------:R-:W-:Y:S02]  /*2a70*/  LEA R30, P0, R17.reuse, UR18, 0x1 ;  /* 0x00000012111e7c11 */ /* 0x040fe4000f8008ff */
[----:B------:R-:W-:Y:S02]  /*2a80*/  F2FP.BF16.F32.PACK_AB R3, RZ, R3 ;  /* 0x00000003ff03723e */ /* 0x000fe400000010ff */
[----:B------:R-:W-:Y:S02]  /*2a90*/  SHF.L.U64.HI R16, R17, 0x2, R12 ;  /* 0x0000000211107819 */ /* 0x000fe4000001020c */
[C---:B------:R-:W-:Y:S02]  /*2aa0*/  IADD3 R28, P1, PT, R2.reuse, UR20, RZ ;  /* 0x00000014021c7c10 */ /* 0x040fe4000ff3e0ff */
[----:B------:R-:W-:-:S02]  /*2ab0*/  IADD3 R2, P5, PT, R2, UR8, RZ ;  /* 0x0000000802027c10 */ /* 0x000fc4000ffbe0ff */
[----:B------:R-:W-:Y:S02]  /*2ac0*/  LEA.HI.X R31, R17, UR19, R12, 0x1, P0 ;  /* 0x00000013111f7c11 */ /* 0x000fe400080f0c0c */
[----:B------:R-:W-:Y:S02]  /*2ad0*/  PRMT R4, R3, 0x7610, R4 ;  /* 0x0000761003047816 */ /* 0x000fe40000000004 */
[C---:B------:R-:W-:Y:S02]  /*2ae0*/  IADD3.X R29, PT, PT, R16.reuse, UR21, RZ, P1, !PT ;  /* 0x00000015101d7c10 */ /* 0x040fe40008ffe4ff */
[----:B------:R-:W-:Y:S01]  /*2af0*/  IADD3.X R3, PT, PT, R16, UR9, RZ, P5, !PT ;  /* 0x0000000910037c10 */ /* 0x000fe2000affe4ff */
[----:B------:R0:W-:Y:S04]  /*2b00*/  STG.E.U16 desc[UR16][R30.64], R4 ;  /* 0x000000041e007986 */ /* 0x0001e8000c101510 */
[----:B------:R0:W-:Y:S04]  /*2b10*/  STG.E desc[UR16][R28.64], R11 ;  /* 0x0000000b1c007986 */ /* 0x0001e8000c101910 */
[----:B------:R0:W-:Y:S02]  /*2b20*/  STG.E desc[UR16][R2.64], R10 ;  /* 0x0000000a02007986 */ /* 0x0001e4000c101910 */
.L_x_5021:
[----:B------:R-:W-:Y:S05]  /*2b30*/  BSYNC.RECONVERGENT B2 ;  /* 0x0000000000027941 */ /* 0x000fea0003800200 */
.L_x_5020:
        /* <DEDUP_REMOVED lines=17> */
.L_x_5034:
[----:B------:R-:W-:Y:S05]  /*2c50*/  BSYNC.RECONVERGENT B3 ;  /* 0x0000000000037941 */ /* 0x000fea0003800200 */
.L_x_5033:
        /* <DEDUP_REMOVED lines=8> */
.L_x_5036:
[C---:B-1----:R-:W-:Y:S01]  /*2ce0*/  FMUL.FTZ R2, R4.reuse, R3 ;  /* 0x0000000304027220 */ /* 0x042fe20000410000 */
[----:B------:R-:W-:-:S03]  /*2cf0*/  FMUL.FTZ R33, R4, 0.5 ;  /* 0x3f00000004217820 */ /* 0x000fc60000410000 */
[----:B------:R-:W-:-:S04]  /*2d00*/  FFMA R3, -R2, R2, R3 ;  /* 0x0000000202037223 */ /* 0x000fc80000000103 */
[----:B------:R-:W-:-:S07]  /*2d10*/  FFMA R33, R3, R33, R2 ;  /* 0x0000002103217223 */ /* 0x000fce0000000002 */
.L_x_5037:
[----:B------:R-:W-:Y:S05]  /*2d20*/  BSYNC.RECONVERGENT B0 ;  /* 0x0000000000007941 */ /* 0x000fea0003800200 */
.L_x_5035:
        /* <DEDUP_REMOVED lines=17> */
.L_x_5039:
[----:B------:R-:W-:Y:S05]  /*2e40*/  BSYNC.RECONVERGENT B3 ;  /* 0x0000000000037941 */ /* 0x000fea0003800200 */
.L_x_5038:
        /* <DEDUP_REMOVED lines=12> */
.L_x_5041:
[----:B------:R-:W-:Y:S05]  /*2f10*/  BSYNC.RECONVERGENT B3 ;  /* 0x0000000000037941 */ /* 0x000fea0003800200 */
.L_x_5040:
[----:B------:R-:W-:Y:S01]  /*2f20*/  FFMA R3, -R3, UR29, R15 ;  /* 0x0000001d03037c23 */ /* 0x000fe2000800010f */
[----:B------:R-:W-:-:S04]  /*2f30*/  HFMA2 R11, -RZ, RZ, 0, 2.384185791015625e-07 ;  /* 0x00000004ff0b7431 */ /* 0x000fc800000001ff */
[----:B------:R-:W-:-:S04]  /*2f40*/  F2FP.BF16.F32.PACK_AB R3, RZ, R3 ;  /* 0x00000003ff03723e */ /* 0x000fc800000010ff */
[----:B------:R-:W-:Y:S01]  /*2f50*/  PRMT R4, R3, 0x7610, R4 ;  /* 0x0000761003047816 */ /* 0x000fe20000000004 */
[----:B------:R-:W-:-:S04]  /*2f60*/  IMAD.WIDE R2, R18, R11, UR8 ;  /* 0x0000000812027e25 */ /* 0x000fc8000f8e020b */
[----:B------:R1:W-:Y:S04]  /*2f70*/  STG.E.U16 desc[UR16][R40.64], R4 ;  /* 0x0000000428007986 */ /* 0x0003e8000c101510 */
[----:B------:R1:W-:Y:S04]  /*2f80*/  STG.E desc[UR16][R38.64], R9 ;  /* 0x0000000926007986 */ /* 0x0003e8000c101910 */
[----:B------:R1:W-:Y:S02]  /*2f90*/  STG.E desc[UR16][R2.64], R8 ;  /* 0x0000000802007986 */ /* 0x0003e4000c101910 */
.L_x_5032:
[----:B------:R-:W-:Y:S05]  /*2fa0*/  BSYNC.RECONVERGENT B2 ;  /* 0x0000000000027941 */ /* 0x000fea0003800200 */
.L_x_5031:
[----:B-1----:R-:W1:Y:S01]  /*2fb0*/  LDC R9, c[0x0][0xef8] ;  /* 0x0003be00ff097b82 */ /* 0x002e620000000800 */
[----:B------:R-:W-:Y:S07]  /*2fc0*/  BSSY.RECONVERGENT B2, `(.L_x_5042) ;  /* 0x0000048000027945 */ /* 0x000fee0003800200 */
[----:B0-----:R-:W0:Y:S01]  /*2fd0*/  LDC R2, c[0x0][0xef4] ;  /* 0x0003bd00ff027b82 */ /* 0x001e220000000800 */
[----:B------:R-:W-:Y:S05]  /*2fe0*/  @!P3 BRA `(.L_x_5043) ;  /* 0x000000040014b947 */ /* 0x000fea0003800000 */
[----:B-1----:R-:W1:Y:S01]  /*2ff0*/  MUFU.RCP R4, R9 ;  /* 0x0000000900047308 */ /* 0x002e620000001000 */
[----:B------:R-:W-:Y:S07]  /*3000*/  BSSY.RECONVERGENT B3, `(.L_x_5044) ;  /* 0x000000d000037945 */ /* 0x000fee0003800200 */
[----:B------:R-:W2:Y:S01]  /*3010*/  FCHK P0, R6, R9 ;  /* 0x0000000906007302 */ /* 0x000ea20000000000 */
[----:B-1----:R-:W-:-:S04]  /*3020*/  FFMA R3, R4, -R9, 1 ;  /* 0x3f80000004037423 */ /* 0x002fc80000000809 */
[----:B------:R-:W-:-:S04]  /*3030*/  FFMA R3, R4, R3, R4 ;  /* 0x0000000304037223 */ /* 0x000fc80000000004 */
[----:B------:R-:W-:-:S04]  /*3040*/  FFMA R11, R3, R6, RZ ;  /* 0x00000006030b7223 */ /* 0x000fc800000000ff */
[----:B------:R-:W-:-:S04]  /*3050*/  FFMA R4, R11, -R9, R6 ;  /* 0x800000090b047223 */ /* 0x000fc80000000006 */
[----:B------:R-:W-:Y:S01]  /*3060*/  FFMA R3, R3, R4, R11 ;  /* 0x0000000403037223 */ /* 0x000fe2000000000b */
[----:B--2---:R-:W-:Y:S06]  /*3070*/  @!P0 BRA `(.L_x_5045) ;  /* 0x0000000000148947 */ /* 0x004fec0003800000 */
[----:B------:R-:W1:Y:S01]  /*3080*/  LDCU UR27, c[0x0][0xef8] ;  /* 0x0001df00ff1b77ac */ /* 0x000e620008000800 */
[----:B------:R-:W-:Y:S01]  /*3090*/  IMAD.MOV.U32 R4, RZ, RZ, R6 ;  /* 0x000000ffff047224 */ /* 0x000fe200078e0006 */
[----:B------:R-:W-:Y:S02]  /*30a0*/  MOV R28, 0x30d0 ;  /* 0x000030d0001c7802 */ /* 0x000fe40000000f00 */
[----:B-1----:R-:W-:-:S07]  /*30b0*/  MOV R3, UR27 ;  /* 0x0000001b00037c02 */ /* 0x002fce0008000f00 */
[----:B0-----:R-:W-:Y:S05]  /*30c0*/  CALL.REL.NOINC `($__internal_109_$__cuda_sm3x_div_rn_noftz_f32_slowpath) ;  /* 0x00000008006c7944 */ /* 0x001fea0003c00000 */
.L_x_5045:
[----:B------:R-:W-:Y:S05]  /*30d0*/  BSYNC.RECONVERGENT B3 ;  /* 0x0000000000037941 */ /* 0x000fea0003800200 */
.L_x_5044:
[----:B------:R-:W-:Y:S01]  /*30e0*/  IADD3 R4, PT, PT, R3, -0xd000000, RZ ;  /* 0xf300000003047810 */ /* 0x000fe20007ffe0ff */
[----:B------:R1:W2:Y:S01]  /*30f0*/  MUFU.RSQ R8, R3 ;  /* 0x0000000300087308 */ /* 0x0002a20000001400 */
[----:B------:R-:W-:Y:S02]  /*3100*/  BSSY.RECONVERGENT B0, `(.L_x_5046) ;  /* 0x000000a000007945 */ /* 0x000fe40003800200 */
[----:B------:R-:W-:-:S13]  /*3110*/  ISETP.GT.U32.AND P0, PT, R4, 0x727fffff, PT ;  /* 0x727fffff0400780c */ /* 0x000fda0003f04070 */
[----:B-1----:R-:W-:Y:S05]  /*3120*/  @!P0 BRA `(.L_x_5047) ;  /* 0x00000000000c8947 */ /* 0x002fea0003800000 */
[----:B------:R-:W-:-:S07]  /*3130*/  MOV R4, 0x3150 ;  /* 0x0000315000047802 */ /* 0x000fce0000000f00 */
[----:B0-2---:R-:W-:Y:S05]  /*3140*/  CALL.REL.NOINC `($__internal_108_$__cuda_sm20_sqrt_rn_f32_slowpath) ;  /* 0x0000000400f47944 */ /* 0x005fea0003c00000 */
[----:B------:R-:W-:Y:S05]  /*3150*/  BRA `(.L_x_5048) ;  /* 0x0000000000107947 */ /* 0x000fea0003800000 */
.L_x_5047:
[C---:B--2---:R-:W-:Y:S01]  /*3160*/  FMUL.FTZ R4, R8.reuse, R3 ;  /* 0x0000000308047220 */ /* 0x044fe20000410000 */
[----:B------:R-:W-:-:S03]  /*3170*/  FMUL.FTZ R33, R8, 0.5 ;  /* 0x3f00000008217820 */ /* 0x000fc60000410000 */
[----:B------:R-:W-:-:S04]  /*3180*/  FFMA R3, -R4, R4, R3 ;  /* 0x0000000404037223 */ /* 0x000fc80000000103 */
[----:B------:R-:W-:-:S07]  /*3190*/  FFMA R33, R3, R33, R4 ;  /* 0x0000002103217223 */ /* 0x000fce0000000004 */
.L_x_5048:
[----:B------:R-:W-:Y:S05]  /*31a0*/  BSYNC.RECONVERGENT B0 ;  /* 0x0000000000007941 */ /* 0x000fea0003800200 */
.L_x_5046:
[----:B0-----:R-:W0:Y:S01]  /*31b0*/  MUFU.RCP R3, R2 ;  /* 0x0000000200037308 */ /* 0x001e220000001000 */
        /* <DEDUP_REMOVED lines=15> */
.L_x_5050:
[----:B------:R-:W-:Y:S05]  /*32b0*/  BSYNC.RECONVERGENT B3 ;  /* 0x0000000000037941 */ /* 0x000fea0003800200 */
.L_x_5049:
        /* <DEDUP_REMOVED lines=12> */
.L_x_5052:
[----:B------:R-:W-:Y:S05]  /*3380*/  BSYNC.RECONVERGENT B3 ;  /* 0x0000000000037941 */ /* 0x000fea0003800200 */
.L_x_5051:
[----:B------:R-:W-:Y:S02]  /*3390*/  HFMA2 R15, -RZ, RZ, 0, 1.1920928955078125e-07 ;  /* 0x00000002ff0f7431 */ /* 0x000fe400000001ff */
[----:B------:R-:W-:Y:S01]  /*33a0*/  FFMA R3, -R3, UR29, R14 ;  /* 0x0000001d03037c23 */ /* 0x000fe2000800010e */
[----:B------:R-:W-:Y:S01]  /*33b0*/  IMAD.MOV.U32 R29, RZ, RZ, 0x4 ;  /* 0x00000004ff1d7424 */ /* 0x000fe200078e00ff */
[----:B------:R-:W-:-:S03]  /*33c0*/  MOV R11, 0x4 ;  /* 0x00000004000b7802 */ /* 0x000fc60000000f00 */
[----:B------:R-:W-:Y:S01]  /*33d0*/  F2FP.BF16.F32.PACK_AB R3, RZ, R3 ;  /* 0x00000003ff03723e */ /* 0x000fe200000010ff */
[----:B------:R-:W-:-:S04]  /*33e0*/  IMAD.WIDE R28, R20, R29, UR20 ;  /* 0x00000014141c7e25 */ /* 0x000fc8000f8e021d */
[----:B------:R-:W-:-:S04]  /*33f0*/  IMAD.WIDE R14, R20, R15, UR18 ;  /* 0x00000012140e7e25 */ /* 0x000fc8000f8e020f */
[----:B------:R-:W-:Y:S01]  /*3400*/  IMAD.WIDE R10, R20, R11, UR8 ;  /* 0x00000008140a7e25 */ /* 0x000fe2000f8e020b */
[----:B------:R2:W-:Y:S04]  /*3410*/  STG.E.U16 desc[UR16][R14.64], R3 ;  /* 0x000000030e007986 */ /* 0x0005e8000c101510 */
[----:B------:R2:W-:Y:S04]  /*3420*/  STG.E desc[UR16][R28.64], R7 ;  /* 0x000000071c007986 */ /* 0x0005e8000c101910 */
[----:B------:R2:W-:Y:S02]  /*3430*/  STG.E desc[UR16][R10.64], R6 ;  /* 0x000000060a007986 */ /* 0x0005e4000c101910 */
.L_x_5043:
[----:B------:R-:W-:Y:S05]  /*3440*/  BSYNC.RECONVERGENT B2 ;  /* 0x0000000000027941 */ /* 0x000fea0003800200 */
.L_x_5042:
[----:B------:R-:W-:Y:S04]  /*3450*/  BSSY.RECONVERGENT B2, `(.L_x_5053) ;  /* 0x0000042000027945 */ /* 0x000fe80003800200 */
[----:B------:R-:W-:Y:S05]  /*3460*/  @!P4 BRA `(.L_x_5054) ;  /* 0x000000040000c947 */ /* 0x000fea0003800000 */
[----:B-1----:R-:W2:Y:S01]  /*3470*/  MUFU.RCP R4, R9 ;  /* 0x0000000900047308 */ /* 0x002ea20000001000 */
[----:B------:R-:W-:Y:S07]  /*3480*/  BSSY.RECONVERGENT B3, `(.L_x_5055) ;  /* 0x000000d000037945 */ /* 0x000fee0003800200 */
[----:B------:R-:W1:Y:S01]  /*3490*/  FCHK P0, R0, R9 ;  /* 0x0000000900007302 */ /* 0x000e620000000000 */
[----:B--2---:R-:W-:-:S04]  /*34a0*/  FFMA R3, R4, -R9, 1 ;  /* 0x3f80000004037423 */ /* 0x004fc80000000809 */
[----:B------:R-:W-:-:S04]  /*34b0*/  FFMA R3, R4, R3, R4 ;  /* 0x0000000304037223 */ /* 0x000fc80000000004 */
[----:B------:R-:W-:-:S04]  /*34c0*/  FFMA R7, R3, R0, RZ ;  /* 0x0000000003077223 */ /* 0x000fc800000000ff */
[----:B------:R-:W-:-:S04]  /*34d0*/  FFMA R4, R7, -R9, R0 ;  /* 0x8000000907047223 */ /* 0x000fc80000000000 */
[----:B------:R-:W-:Y:S01]  /*34e0*/  FFMA R3, R3, R4, R7 ;  /* 0x0000000403037223 */ /* 0x000fe20000000007 */
[----:B-1----:R-:W-:Y:S06]  /*34f0*/  @!P0 BRA `(.L_x_5056) ;  /* 0x0000000000148947 */ /* 0x002fec0003800000 */
[----:B------:R-:W1:Y:S01]  /*3500*/  LDCU UR27, c[0x0][0xef8] ;  /* 0x0001df00ff1b77ac */ /* 0x000e620008000800 */
[----:B------:R-:W-:Y:S02]  /*3510*/  MOV R4, R0 ;  /* 0x0000000000047202 */ /* 0x000fe40000000f00 */
[----:B------:R-:W-:Y:S02]  /*3520*/  MOV R28, 0x3550 ;  /* 0x00003550001c7802 */ /* 0x000fe40000000f00 */
[----:B-1----:R-:W-:-:S07]  /*3530*/  MOV R3, UR27 ;  /* 0x0000001b00037c02 */ /* 0x002fce0008000f00 */
[----:B0-----:R-:W-:Y:S05]  /*3540*/  CALL.REL.NOINC `($__internal_109_$__cuda_sm3x_div_rn_noftz_f32_slowpath) ;  /* 0x00000004004c7944 */ /* 0x001fea0003c00000 */
.L_x_5056:
[----:B------:R-:W-:Y:S05]  /*3550*/  BSYNC.RECONVERGENT B3 ;  /* 0x0000000000037941 */ /* 0x000fea0003800200 */
.L_x_5055:
[----:B------:R-:W-:Y:S01]  /*3560*/  VIADD R4, R3, 0xf3000000 ;  /* 0xf300000003047836 */ /* 0x000fe20000000000 */
[----:B------:R1:W2:Y:S01]  /*3570*/  MUFU.RSQ R6, R3 ;  /* 0x0000000300067308 */ /* 0x0002a20000001400 */
[----:B------:R-:W-:Y:S03]  /*3580*/  BSSY.RECONVERGENT B0, `(.L_x_5057) ;  /* 0x000000a000007945 */ /* 0x000fe60003800200 */
[----:B------:R-:W-:-:S13]  /*3590*/  ISETP.GT.U32.AND P0, PT, R4, 0x727fffff, PT ;  /* 0x727fffff0400780c */ /* 0x000fda0003f04070 */
[----:B-12---:R-:W-:Y:S05]  /*35a0*/  @!P0 BRA `(.L_x_5058) ;  /* 0x00000000000c8947 */ /* 0x006fea0003800000 */
[----:B------:R-:W-:-:S07]  /*35b0*/  MOV R4, 0x35d0 ;  /* 0x000035d000047802 */ /* 0x000fce0000000f00 */
[----:B0-----:R-:W-:Y:S05]  /*35c0*/  CALL.REL.NOINC `($__internal_108_$__cuda_sm20_sqrt_rn_f32_slowpath) ;  /* 0x0000000000d47944 */ /* 0x001fea0003c00000 */
[----:B------:R-:W-:Y:S05]  /*35d0*/  BRA `(.L_x_5059) ;  /* 0x0000000000107947 */ /* 0x000fea0003800000 */
.L_x_5058:
[C---:B------:R-:W-:Y:S01]  /*35e0*/  FMUL.FTZ R4, R6.reuse, R3 ;  /* 0x0000000306047220 */ /* 0x040fe20000410000 */
[----:B------:R-:W-:-:S03]  /*35f0*/  FMUL.FTZ R33, R6, 0.5 ;  /* 0x3f00000006217820 */ /* 0x000fc60000410000 */
[----:B------:R-:W-:-:S04]  /*3600*/  FFMA R3, -R4, R4, R3 ;  /* 0x0000000404037223 */ /* 0x000fc80000000103 */
[----:B------:R-:W-:-:S07]  /*3610*/  FFMA R33, R3, R33, R4 ;  /* 0x0000002103217223 */ /* 0x000fce0000000004 */
.L_x_5059:
[----:B------:R-:W-:Y:S05]  /*3620*/  BSYNC.RECONVERGENT B0 ;  /* 0x0000000000007941 */ /* 0x000fea0003800200 */
.L_x_5057:
        /* <DEDUP_REMOVED lines=15> */
.L_x_5061:
[----:B------:R-:W-:Y:S05]  /*3720*/  BSYNC.RECONVERGENT B3 ;  /* 0x0000000000037941 */ /* 0x000fea0003800200 */
.L_x_5060:
        /* <DEDUP_REMOVED lines=14> */
.L_x_5063:
[----:B------:R-:W-:Y:S05]  /*3810*/  BSYNC.RECONVERGENT B3 ;  /* 0x0000000000037941 */ /* 0x000fea0003800200 */
.L_x_5062:
[----:B------:R-:W-:-:S05]  /*3820*/  FFMA R2, -R2, UR29, R13 ;  /* 0x0000001d02027c23 */ /* 0x000fca000800010d */
[----:B------:R-:W-:-:S05]  /*3830*/  F2FP.BF16.F32.PACK_AB R2, RZ, R2 ;  /* 0x00000002ff02723e */ /* 0x000fca00000010ff */
[----:B------:R3:W-:Y:S04]  /*3840*/  STG.E.U16 desc[UR16][R26.64], R2 ;  /* 0x000000021a007986 */ /* 0x0007e8000c101510 */
[----:B------:R3:W-:Y:S04]  /*3850*/  STG.E desc[UR16][R24.64], R5 ;  /* 0x0000000518007986 */ /* 0x0007e8000c101910 */
[----:B------:R3:W-:Y:S02]  /*3860*/  STG.E desc[UR16][R22.64], R0 ;  /* 0x0000000016007986 */ /* 0x0007e4000c101910 */
.L_x_5054:
[----:B------:R-:W-:Y:S05]  /*3870*/  BSYNC.RECONVERGENT B2 ;  /* 0x0000000000027941 */ /* 0x000fea0003800200 */
.L_x_5053:
        /* <DEDUP_REMOVED lines=9> */
[----:B------:R-:W-:Y:S05]  /*3910*/  EXIT ;  /* 0x000000000000794d */ /* 0x000fea0003800000 */
        .weak           $__internal_108_$__cuda_sm20_sqrt_rn_f32_slowpath
        .type           $__internal_108_$__cuda_sm20_sqrt_rn_f32_slowpath,@function
        .size           $__internal_108_$__cuda_sm20_sqrt_rn_f32_slowpath,($__internal_109_$__cuda_sm3x_div_rn_noftz_f32_slowpath - $__internal_108_$__cuda_sm20_sqrt_rn_f32_slowpath)
$__internal_108_$__cuda_sm20_sqrt_rn_f32_slowpath:
        /* <DEDUP_REMOVED lines=19> */
.L_x_5065:
[----:B------:R-:W-:Y:S01]  /*3a50*/  HFMA2 R29, -RZ, RZ, 0, 0 ;  /* 0x00000000ff1d7431 */ /* 0x000fe200000001ff */
[----:B------:R-:W-:-:S04]  /*3a60*/  MOV R28, R4 ;  /* 0x00000004001c7202 */ /* 0x000fc80000000f00 */
[----:B------:R-:W-:Y:S05]  /*3a70*/  RET.REL.NODEC R28 `(_Z25multi_tensor_apply_kernelI18TensorListMetadataILi4ELb0EEN18transformer_engine17multi_tensor_adam11AdamFunctorI13__nv_bfloat16S5_flEEJffffffNS3_10adamMode_tEfEEvlPViT_T0_DpT1_) ;  /* 0xffffffc41c607950 */ /* 0x000fea0003c3ffff */
        .weak           $__internal_109_$__cuda_sm3x_div_rn_noftz_f32_slowpath
        .type           $__internal_109_$__cuda_sm3x_div_rn_noftz_f32_slowpath,@function
        .size           $__internal_109_$__cuda_sm3x_div_rn_noftz_f32_slowpath,(.L_x_5977 - $__internal_109_$__cuda_sm3x_div_rn_noftz_f32_slowpath)
$__internal_109_$__cuda_sm3x_div_rn_noftz_f32_slowpath:
        /* <DEDUP_REMOVED lines=35> */
.L_x_5067:
[----:B------:R-:W-:Y:S01]  /*3cb0*/  LEA R36, R29, 0xc0800000, 0x17 ;  /* 0xc08000001d247811 */ /* 0x000fe200078eb8ff */
[----:B------:R-:W-:Y:S01]  /*3cc0*/  BSSY.RECONVERGENT B1, `(.L_x_5072) ;  /* 0x0000036000017945 */ /* 0x000fe20003800200 */
[----:B------:R-:W-:Y:S02]  /*3cd0*/  IADD3 R34, PT, PT, R32, -0x7f, RZ ;  /* 0xffffff8120227810 */ /* 0x000fe40007ffe0ff */
[----:B------:R-:W-:-:S03]  /*3ce0*/  IADD3 R36, PT, PT, -R36, R3, RZ ;  /* 0x0000000324247210 */ /* 0x000fc60007ffe1ff */
[----:B------:R-:W-:Y:S01]  /*3cf0*/  IMAD R3, R34, -0x800000, R4 ;  /* 0xff80000022037824 */ /* 0x000fe200078e0204 */
[----:B------:R-:W0:Y:S01]  /*3d00*/  MUFU.RCP R33, R36 ;  /* 0x0000002400217308 */ /* 0x000e220000001000 */
[----:B------:R-:W-:Y:S01]  /*3d10*/  FADD.FTZ R32, -R36, -RZ ;  /* 0x800000ff24207221 */ /* 0x000fe20000010100 */
[----:B------:R-:W-:-:S04]  /*3d20*/  IADD3 R34, PT, PT, R34, 0x7f, -R29 ;  /* 0x0000007f22227810 */ /* 0x000fc80007ffe81d */
[----:B------:R-:W-:Y:S01]  /*3d30*/  IADD3 R31, PT, PT, R34, R31, RZ ;  /* 0x0000001f221f7210 */ /* 0x000fe20007ffe0ff */
        /* <DEDUP_REMOVED lines=23> */
[C---:B------:R-:W-:Y:S02]  /*3eb0*/  IADD3 R29, PT, PT, R3.reuse, 0x20, RZ ;  /* 0x00000020031d7810 */ /* 0x040fe40007ffe0ff */
[C---:B------:R-:W-:Y:S02]  /*3ec0*/  ISETP.NE.AND P1, PT, R3.reuse, RZ, PT ;  /* 0x000000ff0300720c */ /* 0x040fe40003f25270 */
[----:B------:R-:W-:Y:S02]  /*3ed0*/  LOP3.LUT R4, R4, 0x7fffff, RZ, 0xc0, !PT ;  /* 0x007fffff04047812 */ /* 0x000fe400078ec0ff */
[----:B------:R-:W-:Y:S02]  /*3ee0*/  ISETP.NE.AND P0, PT, R3, RZ, PT ;  /* 0x000000ff0300720c */ /* 0x000fe40003f05270 */
[----:B------:R-:W-:-:S02]  /*3ef0*/  LOP3.LUT R4, R4, 0x800000, RZ, 0xfc, !PT ;  /* 0x0080000004047812 */ /* 0x000fc400078efcff */
[----:B------:R-:W-:Y:S02]  /*3f00*/  IADD3 R3, PT, PT, -R3, RZ, RZ ;  /* 0x000000ff03037210 */ /* 0x000fe40007ffe1ff */
[----:B------:R-:W-:Y:S02]  /*3f10*/  SHF.L.U32 R29, R4, R29, RZ ;  /* 0x0000001d041d7219 */ /* 0x000fe400000006ff */
[----:B------:R-:W-:Y:S02]  /*3f20*/  FSETP.NEU.FTZ.AND P6, PT, R31, R36, PT ;  /* 0x000000241f00720b */ /* 0x000fe40003fdd000 */
[----:B------:R-:W-:Y:S02]  /*3f30*/  ISETP.NE.AND P0, PT, R29, RZ, P0 ;  /* 0x000000ff1d00720c */ /* 0x000fe40000705270 */
[----:B------:R-:W-:Y:S02]  /*3f40*/  SEL R3, R3, RZ, P1 ;  /* 0x000000ff03037207 */ /* 0x000fe40000800000 */
[----:B------:R-:W-:-:S02]  /*3f50*/  PLOP3.LUT P0, PT, P6, P0, PT, 0xf8, 0x8f ;  /* 0x00000000008f781c */ /* 0x000fc40003701f70 */
[----:B------:R-:W-:Y:S02]  /*3f60*/  SHF.R.U32.HI R4, RZ, R3, R4 ;  /* 0x00000003ff047219 */ /* 0x000fe40000011604 */
[----:B------:R-:W-:Y:S02]  /*3f70*/  SEL R34, RZ, 0x1, !P0 ;  /* 0x00000001ff227807 */ /* 0x000fe40004000000 */
[----:B------:R-:W-:-:S04]  /*3f80*/  SHF.R.U32.HI R3, RZ, 0x1, R4 ;  /* 0x00000001ff037819 */ /* 0x000fc80000011604 */
[----:B------:R-:W-:-:S04]  /*3f90*/  LOP3.LUT R29, R34, 0x1, R3, 0xf8, !PT ;  /* 0x00000001221d7812 */ /* 0x000fc800078ef803 */
[----:B------:R-:W-:-:S05]  /*3fa0*/  LOP3.LUT R4, R29, R4, RZ, 0xc0, !PT ;  /* 0x000000041d047212 */ /* 0x000fca00078ec0ff */
[----:B------:R-:W-:-:S05]  /*3fb0*/  IMAD.IADD R3, R3, 0x1, R4 ;  /* 0x0000000103037824 */ /* 0x000fca00078e0204 */
[----:B------:R-:W-:Y:S01]  /*3fc0*/  LOP3.LUT R32, R3, R32, RZ, 0xfc, !PT ;  /* 0x0000002003207212 */ /* 0x000fe200078efcff */
[----:B------:R-:W-:Y:S06]  /*3fd0*/  BRA `(.L_x_5075) ;  /* 0x0000000000107947 */ /* 0x000fec0003800000 */
.L_x_5074:
[----:B------:R-:W-:-:S04]  /*3fe0*/  LOP3.LUT R32, R32, 0x80000000, RZ, 0xc0, !PT ;  /* 0x8000000020207812 */ /* 0x000fc800078ec0ff */
[----:B------:R-:W-:Y:S01]  /*3ff0*/  LOP3.LUT R32, R32, 0x7f800000, RZ, 0xfc, !PT ;  /* 0x7f80000020207812 */ /* 0x000fe200078efcff */
[----:B------:R-:W-:Y:S06]  /*4000*/  BRA `(.L_x_5075) ;  /* 0x0000000000047947 */ /* 0x000fec0003800000 */
.L_x_5073:
[----:B------:R-:W-:-:S07]  /*4010*/  LEA R32, R31, R32, 0x17 ;  /* 0x000000201f207211 */ /* 0x000fce00078eb8ff */
.L_x_5075:
[----:B------:R-:W-:Y:S05]  /*4020*/  BSYNC.RECONVERGENT B1 ;  /* 0x0000000000017941 */ /* 0x000fea0003800200 */
.L_x_5072:
[----:B------:R-:W-:Y:S01]  /*4030*/  MOV R3, R32 ;  /* 0x0000002000037202 */ /* 0x000fe20000000f00 */
[----:B------:R-:W-:Y:S06]  /*4040*/  BRA `(.L_x_5076) ;  /* 0x0000000000207947 */ /* 0x000fec0003800000 */
.L_x_5071:
[----:B------:R-:W-:-:S04]  /*4050*/  LOP3.LUT R3, R3, 0x80000000, R4, 0x48, !PT ;  /* 0x8000000003037812 */ /* 0x000fc800078e4804 */
[----:B------:R-:W-:Y:S01]  /*4060*/  LOP3.LUT R3, R3, 0x7f800000, RZ, 0xfc, !PT ;  /* 0x7f80000003037812 */ /* 0x000fe200078efcff */
[----:B------:R-:W-:Y:S06]  /*4070*/  BRA `(.L_x_5076) ;  /* 0x0000000000147947 */ /* 0x000fec0003800000 */
.L_x_5070:
[----:B------:R-:W-:Y:S01]  /*4080*/  LOP3.LUT R3, R3, 0x80000000, R4, 0x48, !PT ;  /* 0x8000000003037812 */ /* 0x000fe200078e4804 */
[----:B------:R-:W-:Y:S06]  /*4090*/  BRA `(.L_x_5076) ;  /* 0x00000000000c7947 */ /* 0x000fec0003800000 */
.L_x_5069:
[----:B------:R-:W0:Y:S01]  /*40a0*/  MUFU.RSQ R3, -QNAN ;  /* 0xffc0000000037908 */ /* 0x000e220000001400 */
[----:B------:R-:W-:Y:S05]  /*40b0*/  BRA `(.L_x_5076) ;  /* 0x0000000000047947 */ /* 0x000fea0003800000 */
.L_x_5068:
[----:B------:R-:W-:-:S07]  /*40c0*/  FADD.FTZ R3, R4, R3 ;  /* 0x0000000304037221 */ /* 0x000fce0000010000 */
.L_x_5076:
[----:B------:R-:W-:Y:S05]  /*40d0*/  BSYNC.RECONVERGENT B0 ;  /* 0x0000000000007941 */ /* 0x000fea0003800200 */
.L_x_5066:
[----:B------:R-:W-:-:S04]  /*40e0*/  HFMA2 R29, -RZ, RZ, 0, 0 ;  /* 0x00000000ff1d7431 */ /* 0x000fc800000001ff */
[----:B0-----:R-:W-:Y:S05]  /*40f0*/  RET.REL.NODEC R28 `(_Z25multi_tensor_apply_kernelI18TensorListMetadataILi4ELb0EEN18transformer_engine17multi_tensor_adam11AdamFunctorI13__nv_bfloat16S5_flEEJffffffNS3_10adamMode_tEfEEvlPViT_T0_DpT1_) ;  /* 0xffffffbc1cc07950 */ /* 0x001fea0003c3ffff */
.L_x_5077:
        /* <DEDUP_REMOVED lines=16> */
.L_x_5977:


//--------------------- .text._Z25multi_tensor_apply_kernelI18TensorListMetadataILi4ELb0EEN18transformer_engine17multi_tensor_adam11AdamFunctorI13__nv_bfloat166__halfflEEJffffffNS3_10adamMode_tEfEEvlPViT_T0_DpT1_ --------------------------
	.section	.text._Z25multi_tensor_apply_kernelI18TensorListMetadataILi4ELb0EEN18transformer_engine17multi_tensor_adam11AdamFunctorI13__nv_bfloat166__halfflEEJffffffNS3_10adamMode_tEfEEvlPViT_T0_DpT1_,"ax",@progbits
	.align	128
        .global         _Z25multi_tensor_apply_kernelI18TensorListMetadataILi4ELb0EEN18transformer_engine17multi_tensor_adam11AdamFunctorI13__nv_bfloat166__halfflEEJffffffNS3_10adamMode_tEfEEvlPViT_T0_DpT1_
        .type           _Z25multi_tensor_apply_kernelI18TensorListMetadataILi4ELb0EEN18transformer_engine17multi_tensor_adam11AdamFunctorI13__nv_bfloat166__halfflEEJffffffNS3_10adamMode_tEfEEvlPViT_T0_DpT1_,@function
        .size           _Z25multi_tensor_apply_kernelI18TensorListMetadataILi4ELb0EEN18transformer_engine17multi_tensor_adam11AdamFunctorI13__nv_bfloat166__halfflEEJffffffNS3_10adamMode_tEfEEvlPViT_T0_DpT1_,(.L_x_5979 - _Z25multi_tensor_apply_kernelI18TensorListMetadataILi4ELb0EEN18transformer_engine17multi_tensor_adam11AdamFunctorI13__nv_bfloat166__halfflEEJffffffNS3_10adamMode_tEfEEvlPViT_T0_DpT1_)
        .other          _Z25multi_tensor_apply_kernelI18TensorListMetadataILi4ELb0EEN18transformer_engine17multi_tensor_adam11AdamFunctorI13__nv_bfloat166__halfflEEJffffffNS3_10adamMode_tEfEEvlPViT_T0_DpT1_,@"STO_CUDA_ENTRY STV_DEFAULT"
_Z25multi_tensor_apply_kernelI18TensorListMetadataILi4ELb0EEN18transformer_engine17multi_tensor_adam11AdamFunctorI13__nv_bfloat166__halfflEEJffffffNS3_10adamMode_tEfEEvlPViT_T0_DpT1_:
.text._Z25multi_tensor_apply_kernelI18TensorListMetadataILi4ELb0EEN18transformer_engine17multi_tensor_adam11AdamFunctorI13__nv_bfloat166__halfflEEJffffffNS3_10adamMode_tEfEEvlPViT_T0_DpT1_:
        /* <DEDUP_REMOVED lines=66> */
.L_x_5117:
[----:B------:R-:W-:Y:S01]  /*0420*/  ISETP.LT.U32.AND P5, PT, R17, UR10, PT ;  /* 0x0000000a11007c0c */ /* 0x000fe2000bfa1070 */
[----:B0-----:R-:W-:Y:S01]  /*0430*/  IMAD.U32 R0, RZ, RZ, UR11 ;  /* 0x0000000bff007e24 */ /* 0x001fe2000f8e00ff */
[----:B------:R-:W-:Y:S01]  /*0440*/  SHF.R.S32.HI R12, RZ, 0x1f, R17 ;  /* 0x0000001fff0c7819 */ /* 0x000fe20000011411 */
[----:B------:R-:W-:Y:S01]  /*0450*/  HFMA2 R8, -RZ, RZ, 0, 2.384185791015625e-07 ;  /* 0x00000004ff087431 */ /* 0x000fe200000001ff */
[----:B------:R-:W-:Y:S02]  /*0460*/  MOV R3, UR11 ;  /* 0x0000000b00037c02 */ /* 0x000fe40008000f00 */
[----:B------:R-:W-:Y:S02]  /*0470*/  CS2R R26, SRZ ;  /* 0x00000000001a7805 */ /* 0x000fe4000001ff00 */
[----:B------:R-:W-:Y:S01]  /*0480*/  ISETP.LT.U32.AND P2, PT, R16, UR10, PT ;  /* 0x0000000a10007c0c */ /* 0x000fe2000bf41070 */
[----:B------:R-:W-:Y:S01]  /*0490*/  HFMA2 R25, -RZ, RZ, 0, 2.384185791015625e-07 ;  /* 0x00000004ff197431 */ /* 0x000fe200000001ff */
[----:B------:R-:W-:-:S02]  /*04a0*/  ISETP.GT.AND.EX P5, PT, R3, R12, PT, P5 ;  /* 0x0000000c0300720c */ /* 0x000fc40003fa4350 */
[----:B------:R-:W-:Y:S02]  /*04b0*/  SHF.R.S32.HI R11, RZ, 0x1f, R16 ;  /* 0x0000001fff0b7819 */ /* 0x000fe40000011410 */
[----:B------:R-:W-:Y:S01]  /*04c0*/  ISETP.LT.U32.AND P4, PT, R15, UR10, PT ;  /* 0x0000000a0f007c0c */ /* 0x000fe2000bf81070 */
[----:B------:R-:W-:Y:S01]  /*04d0*/  IMAD.WIDE R8, R17, R8, UR20 ;  /* 0x0000001411087e25 */ /* 0x000fe2000f8e0208 */
[----:B------:R-:W-:Y:S02]  /*04e0*/  ISETP.GT.AND.EX P2, PT, R0, R11, PT, P2 ;  /* 0x0000000b0000720c */ /* 0x000fe40003f44320 */
[----:B------:R-:W-:Y:S02]  /*04f0*/  SHF.R.S32.HI R10, RZ, 0x1f, R15 ;  /* 0x0000001fff0a7819 */ /* 0x000fe4000001140f */
[----:B------:R-:W-:Y:S02]  /*0500*/  MOV R7, UR11 ;  /* 0x0000000b00077c02 */ /* 0x000fe40008000f00 */
[----:B------:R-:W-:-:S02]  /*0510*/  ISETP.LT.U32.AND P3, PT, R14, UR10, PT ;  /* 0x0000000a0e007c0c */ /* 0x000fc4000bf61070 */
[----:B------:R-:W-:Y:S02]  /*0520*/  SHF.R.S32.HI R5, RZ, 0x1f, R14 ;  /* 0x0000001fff057819 */ /* 0x000fe4000001140e */
[----:B------:R-:W-:Y:S02]  /*0530*/  MOV R2, UR11 ;  /* 0x0000000b00027c02 */ /* 0x000fe40008000f00 */
[----:B------:R-:W-:Y:S01]  /*0540*/  MOV R22, 0x4 ;  /* 0x0000000400167802 */ /* 0x000fe20000000f00 */
[----:B------:R-:W-:Y:S01]  /*0550*/  IMAD.MOV.U32 R20, RZ, RZ, 0x2 ;  /* 0x00000002ff147424 */ /* 0x000fe200078e00ff */
[----:B------:R-:W-:Y:S01]  /*0560*/  @P5 IADD3 R0, P0, PT, R17, UR14, RZ ;  /* 0x0000000e11005c10 */ /* 0x000fe2000ff1e0ff */
[----:B------:R-:W-:Y:S01]  /*0570*/  IMAD.WIDE R24, R16, R25, UR20 ;  /* 0x0000001410187e25 */ /* 0x000fe2000f8e0219 */
[----:B------:R-:W-:Y:S02]  /*0580*/  ISETP.GT.AND.EX P4, PT, R7, R10, PT, P4 ;  /* 0x0000000a0700720c */ /* 0x000fe40003f84340 */
[----:B------:R-:W-:Y:S01]  /*0590*/  @P5 IADD3.X R3, PT, PT, R12, UR12, RZ, P0, !PT ;  /* 0x0000000c0c035c10 */ /* 0x000fe200087fe4ff */
[----:B------:R-:W-:Y:S01]  /*05a0*/  IMAD.WIDE R22, R17, R22, UR8 ;  /* 0x0000000811167e25 */ /* 0x000fe2000f8e0216 */
[----:B-1----:R-:W-:Y:S01]  /*05b0*/  @P5 LEA R6, P0, R0, UR6, 0x1 ;  /* 0x0000000600065c11 */ /* 0x002fe2000f8008ff */
[----:B------:R-:W5:Y:S01]  /*05c0*/  @P2 LDG.E R26, desc[UR16][R24.64] ;  /* 0x00000010181a2981 */ /* 0x000f62000c1e1900 */
[----:B------:R-:W-:Y:S01]  /*05d0*/  ISETP.GT.AND.EX P3, PT, R2, R5, PT, P3 ;  /* 0x000000050200720c */ /* 0x000fe20003f64330 */
[----:B------:R-:W-:Y:S01]  /*05e0*/  IMAD.MOV.U32 R2, RZ, RZ, RZ ;  /* 0x000000ffff027224 */ /* 0x000fe200078e00ff */
[----:B------:R-:W-:Y:S01]  /*05f0*/  @P5 LEA.HI.X R7, R0, UR7, R3, 0x1, P0 ;  /* 0x0000000700075c11 */ /* 0x000fe200080f0c03 */
[----:B------:R0:W2:Y:S01]  /*0600*/  @P5 LDG.E R27, desc[UR16][R22.64] ;  /* 0x00000010161b5981 */ /* 0x0000a2000c1e1900 */
[----:B------:R-:W-:-:S03]  /*0610*/  @P2 IADD3 R4, P0, PT, R16, UR14, RZ ;  /* 0x0000000e10042c10 */ /* 0x000fc6000ff1e0ff */
[----:B------:R-:W3:Y:S04]  /*0620*/  @P5 LDG.E.U16 R0, desc[UR16][R6.64] ;  /* 0x0000001006005981 */ /* 0x000ee8000c1e1500 */
[----:B------:R1:W4:Y:S01]  /*0630*/  @P5 LDG.E R2, desc[UR16][R8.64] ;  /* 0x0000001008025981 */ /* 0x000322000c1e1900 */
[----:B0-----:R-:W-:Y:S01]  /*0640*/  MOV R23, 0x2 ;  /* 0x0000000200177802 */ /* 0x001fe20000000f00 */
[----:B------:R-:W-:Y:S01]  /*0650*/  IMAD.WIDE R20, R17, R20, UR18 ;  /* 0x0000001211147e25 */ /* 0x000fe2000f8e0214 */
[----:B-1----:R-:W-:-:S03]  /*0660*/  @P2 IADD3.X R9, PT, PT, R11, UR12, RZ, P0, !PT ;  /* 0x0000000c0b092c10 */ /* 0x002fc600087fe4ff */
[----:B------:R-:W-:Y:S01]  /*0670*/  IMAD.WIDE R22, R16, R23, UR18 ;  /* 0x0000001210167e25 */ /* 0x000fe2000f8e0217 */
[C---:B------:R-:W-:Y:S01]  /*0680*/  @P2 LEA R8, P0, R4.reuse, UR6, 0x1 ;  /* 0x0000000604082c11 */ /* 0x040fe2000f8008ff */
[----:B------:R0:W2:Y:S03]  /*0690*/  @P5 LDG.E.U16 R3, desc[UR16][R20.64] ;  /* 0x0000001014035981 */ /* 0x0000a6000c1e1500 */
[----:B------:R-:W-:Y:S01]  /*06a0*/  @P2 LEA.HI.X R9, R4, UR7, R9, 0x1, P0 ;  /* 0x0000000704092c11 */ /* 0x000fe200080f0c09 */
[----:B------:R1:W2:Y:S01]  /*06b0*/  @P2 LDG.E.U16 R31, desc[UR16][R22.64] ;  /* 0x00000010161f2981 */ /* 0x0002a2000c1e1500 */
[----:B------:R-:W-:Y:S02]  /*06c0*/  @P3 IADD3 R7, P0, PT, R14, UR14, RZ ;  /* 0x0000000e0e073c10 */ /* 0x000fe4000ff1e0ff */
[----:B------:R-:W-:Y:S01]  /*06d0*/  @P4 IADD3 R11, P6, PT, R15, UR14, RZ ;  /* 0x0000000e0f0b4c10 */ /* 0x000fe2000ffde0ff */
[----:B------:R-:W2:Y:S01]  /*06e0*/  @P2 LDG.E.U16 R8, desc[UR16][R8.64] ;  /* 0x0000001008082981 */ /* 0x000ea2000c1e1500 */
[----:B------:R-:W-:Y:S01]  /*06f0*/  @P3 IADD3.X R18, PT, PT, R5, UR12, RZ, P0, !PT ;  /* 0x0000000c05123c10 */ /* 0x000fe200087fe4ff */
[----:B0-----:R-:W-:Y:S01]  /*0700*/  HFMA2 R20, -RZ, RZ, 0, 2.384185791015625e-07 ;  /* 0x00000004ff147431 */ /* 0x001fe200000001ff */
[----:B------:R-:W-:Y:S01]  /*0710*/  @P4 LEA R4, P1, R15, UR18, 0x1 ;  /* 0x000000120f044c11 */ /* 0x000fe2000f8208ff */
[----:B------:R-:W-:Y:S01]  /*0720*/  HFMA2 R21, -RZ, RZ, 0, 2.384185791015625e-07 ;  /* 0x00000004ff157431 */ /* 0x000fe200000001ff */
[----:B------:R-:W-:Y:S01]  /*0730*/  @P3 LEA R6, P0, R7, UR6, 0x1 ;  /* 0x0000000607063c11 */ /* 0x000fe2000f8008ff */
[----:B-1----:R-:W-:Y:S01]  /*0740*/  HFMA2 R22, -RZ, RZ, 0, 2.384185791015625e-07 ;  /* 0x00000004ff167431 */ /* 0x002fe200000001ff */
[----:B------:R-:W-:-:S02]  /*0750*/  @P4 IADD3.X R24, PT, PT, R10, UR12, RZ, P6, !PT ;  /* 0x0000000c0a184c10 */ /* 0x000fc4000b7fe4ff */
[----:B------:R-:W-:Y:S02]  /*0760*/  @P4 LEA R34, P6, R11, UR6, 0x1 ;  /* 0x000000060b224c11 */ /* 0x000fe4000f8c08ff */
[----:B------:R-:W-:Y:S02]  /*0770*/  MOV R25, 0x2 ;  /* 0x0000000200197802 */ /* 0x000fe40000000f00 */
[----:B------:R-:W-:Y:S02]  /*0780*/  @P4 LEA.HI.X R5, R15, UR19, R10, 0x1, P1 ;  /* 0x000000130f054c11 */ /* 0x000fe400088f0c0a */
[----:B------:R-:W-:Y:S01]  /*0790*/  @P3 LEA.HI.X R7, R7, UR7, R18, 0x1, P0 ;  /* 0x0000000707073c11 */ /* 0x000fe200080f0c12 */
[----:B------:R-:W-:Y:S01]  /*07a0*/  IMAD.MOV.U32 R23, RZ, RZ, 0x4 ;  /* 0x00000004ff177424 */ /* 0x000fe200078e00ff */
[----:B------:R-:W-:Y:S01]  /*07b0*/  @P4 LEA.HI.X R35, R11, UR7, R24, 0x1, P6 ;  /* 0x000000070b234c11 */ /* 0x000fe2000b0f0c18 */
[----:B------:R-:W-:Y:S01]  /*07c0*/  IMAD.WIDE R24, R14, R25, UR18 ;  /* 0x000000120e187e25 */ /* 0x000fe2000f8e0219 */
[----:B------:R0:W2:Y:S01]  /*07d0*/  @P4 LDG.E.U16 R32, desc[UR16][R4.64] ;  /* 0x0000001004204981 */ /* 0x0000a2000c1e1500 */
[----:B------:R-:W-:-:S03]  /*07e0*/  CS2R R10, SRZ ;  /* 0x00000000000a7805 */ /* 0x000fc6000001ff00 */
[----:B------:R1:W2:Y:S04]  /*07f0*/  @P3 LDG.E.U16 R33, desc[UR16][R6.64] ;  /* 0x0000001006213981 */ /* 0x0002a8000c1e1500 */
[----:B------:R-:W2:Y:S01]  /*0800*/  @P4 LDG.E.U16 R34, desc[UR16][R34.64] ;  /* 0x0000001022224981 */ /* 0x000ea2000c1e1500 */
[----:B0-----:R-:W-:-:S03]  /*0810*/  IMAD.WIDE R4, R15, R20, UR20 ;  /* 0x000000140f047e25 */ /* 0x001fc6000f8e0214 */
[----:B------:R-:W2:Y:S01]  /*0820*/  @P3 LDG.E.U16 R36, desc[UR16][R24.64] ;  /* 0x0000001018243981 */ /* 0x000ea2000c1e1500 */
[----:B-1----:R-:W-:-:S04]  /*0830*/  IMAD.WIDE R6, R15, R22, UR8 ;  /* 0x000000080f067e25 */ /* 0x002fc8000f8e0216 */
[----:B------:R-:W-:-:S04]  /*0840*/  IMAD.WIDE R22, R14, R23, UR20 ;  /* 0x000000140e167e25 */ /* 0x000fc8000f8e0217 */
[----:B------:R-:W-:Y:S01]  /*0850*/  IMAD.WIDE R20, R14, R21, UR8 ;  /* 0x000000080e147e25 */ /* 0x000fe2000f8e0215 */
[----:B------:R-:W5:Y:S04]  /*0860*/  @P3 LDG.E R10, desc[UR16][R22.64] ;  /* 0x00000010160a3981 */ /* 0x000f68000c1e1900 */
[----:B------:R-:W5:Y:S01]  /*0870*/  @P3 LDG.E R11, desc[UR16][R20.64] ;  /* 0x00000010140b3981 */ /* 0x000f62000c1e1900 */
[----:B------:R-:W-:Y:S01]  /*0880*/  MOV R29, 0x4 ;  /* 0x00000004001d7802 */ /* 0x000fe20000000f00 */
[----:B------:R-:W-:-:S04]  /*0890*/  HFMA2 R19, -RZ, RZ, 0, 0 ;  /* 0x00000000ff137431 */ /* 0x000fc800000001ff */
[----:B------:R-:W-:-:S05]  /*08a0*/  IMAD.WIDE R28, R16, R29, UR8 ;  /* 0x00000008101c7e25 */ /* 0x000fca000f8e021d */
[----:B------:R0:W5:Y:S02]  /*08b0*/  @P2 LDG.E R19, desc[UR16][R28.64] ;  /* 0x000000101c132981 */ /* 0x000164000c1e1900 */
[----:B0-----:R-:W0:Y:S01]  /*08c0*/  LDC.64 R28, c[0x0][0xef0] ;  /* 0x0003bc00ff1c7b82 */ /* 0x001e220000000a00 */
[----:B------:R-:W-:Y:S01]  /*08d0*/  MOV R9, RZ ;  /* 0x000000ff00097202 */ /* 0x000fe20000000f00 */
[----:B------:R-:W-:-:S06]  /*08e0*/  IMAD.MOV.U32 R18, RZ, RZ, RZ ;  /* 0x000000ffff127224 */ /* 0x000fcc00078e00ff */
[----:B------:R1:W5:Y:S01]  /*08f0*/  @P4 LDG.E R18, desc[UR16][R4.64] ;  /* 0x0000001004124981 */ /* 0x000362000c1e1900 */
[----:B0-----:R-:W1:Y:S01]  /*0900*/  MUFU.RCP R38, R29 ;  /* 0x0000001d00267308 */ /* 0x001e620000001000 */
[----:B------:R-:W-:Y:S01]  /*0910*/  MOV R13, RZ ;  /* 0x000000ff000d7202 */ /* 0x000fe20000000f00 */
[----:B------:R-:W-:Y:S01]  /*0920*/  HFMA2 R30, -RZ, RZ, 0, 0 ;  /* 0x00000000ff1e7431 */ /* 0x000fe200000001ff */
[----:B------:R-:W-:Y:S04]  /*0930*/  BSSY.RECONVERGENT B2, `(.L_x_5079) ;  /* 0x0000020000027945 */ /* 0x000fe80003800200 */
[----:B------:R0:W5:Y:S01]  /*0940*/  @P4 LDG.E R13, desc[UR16][R6.64] ;  /* 0x00000010060d4981 */ /* 0x000162000c1e1900 */
[----:B-1----:R-:W-:-:S04]  /*0950*/  FFMA R5, R38, -R29, 1 ;  /* 0x3f80000026057423 */ /* 0x002fc8000000081d */
[----:B------:R-:W-:Y:S01]  /*0960*/  FFMA R5, R38, R5, R38 ;  /* 0x0000000526057223 */ /* 0x000fe20000000026 */
[----:B0-----:R-:W-:Y:S01]  /*0970*/  CS2R R6, SRZ ;  /* 0x0000000000067805 */ /* 0x001fe2000001ff00 */
[----:B---3--:R-:W-:-:S05]  /*0980*/  @P5 HADD2.F32 R9, -RZ, R0.H0_H0 ;  /* 0x20000000ff095230 */ /* 0x008fca0000004100 */
[----:B------:R-:W-:-:S04]  /*0990*/  FMUL R35, R9, UR13 ;  /* 0x0000000d09237c20 */ /* 0x000fc80008400000 */
[----:B----4-:R-:W-:-:S04]  /*09a0*/  FFMA R2, R2, UR28, R35 ;  /* 0x0000001c02027c23 */ /* 0x010fc80008000023 */
[----:B------:R-:W0:Y:S01]  /*09b0*/  FCHK P0, R2, R29 ;  /* 0x0000001d02007302 */ /* 0x000e220000000000 */
[----:B------:R-:W-:Y:S01]  /*09c0*/  FMUL R0, R9, UR22 ;  /* 0x0000001609007c20 */ /* 0x000fe20008400000 */
[----:B------:R-:W-:-:S03]  /*09d0*/  FFMA R4, R2, R5, RZ ;  /* 0x0000000502047223 */ /* 0x000fc600000000ff */
[----:B------:R-:W-:Y:S01]  /*09e0*/  FMUL R0, R0, R9 ;  /* 0x0000000900007220 */ /* 0x000fe20000400000 */
[----:B------:R-:W-:-:S03]  /*09f0*/  FFMA R35, R4, -R29, R2 ;  /* 0x8000001d04237223 */ /* 0x000fc60000000002 */
[----:B--2---:R-:W-:Y:S01]  /*0a00*/  FFMA R0, R27, R28, R0 ;  /* 0x0000001c1b007223 */ /* 0x004fe20000000000 */
[----:B------:R-:W-:Y:S01]  /*0a10*/  FFMA R35, R5, R35, R4 ;  /* 0x0000002305237223 */ /* 0x000fe20000000004 */
[----:B------:R-:W-:Y:S01]  /*0a20*/  IMAD.MOV.U32 R27, RZ, RZ, RZ ;  /* 0x000000ffff1b7224 */ /* 0x000fe200078e00ff */
[----:B------:R-:W-:Y:S01]  /*0a30*/  MOV R5, RZ ;  /* 0x000000ff00057202 */ /* 0x000fe20000000f00 */
[----:B------:R-:W-:Y:S01]  /*0a40*/  @P2 HADD2.F32 R30, -RZ, R8.H0_H0 ;  /* 0x20000008ff1e2230 */ /* 0x000fe20000004100 */
[----:B------:R-:W-:Y:S02]  /*0a50*/  CS2R R8, SRZ ;  /* 0x0000000000087805 */ /* 0x000fe4000001ff00 */
[----:B------:R-:W-:Y:S01]  /*0a60*/  @P5 SHF.L.U32 R27, R3, 0x10, RZ ;  /* 0x00000010031b5819 */ /* 0x000fe200000006ff */
[----:B------:R-:W-:Y:S01]  /*0a70*/  @P2 IMAD.U32 R6, R31, 0x10000, RZ ;  /* 0x000100001f062824 */ /* 0x000fe200078e00ff */
[----:B------:R-:W-:Y:S01]  /*0a80*/  @P4 SHF.L.U32 R7, R32, 0x10, RZ ;  /* 0x0000001020074819 */ /* 0x000fe200000006ff */
[----:B------:R-:W-:-:S02]  /*0a90*/  @P3 HADD2.F32 R9, -RZ, R33.H0_H0 ;  /* 0x20000021ff093230 */ /* 0x000fc40000004100 */
[----:B------:R-:W-:Y:S01]  /*0aa0*/  @P4 HADD2.F32 R8, -RZ, R34.H0_H0 ;  /* 0x20000022ff084230 */ /* 0x000fe20000004100 */
[----:B------:R-:W-:Y:S01]  /*0ab0*/  @P3 SHF.L.U32 R5, R36, 0x10, RZ ;  /* 0x0000001024053819 */ /* 0x000fe200000006ff */
[----:B0-----:R-:W-:Y:S06]  /*0ac0*/  @!P0 BRA `(.L_x_5080) ;  /* 0x0000000000188947 */ /* 0x001fec0003800000 */
[----:B------:R-:W0:Y:S01]  /*0ad0*/  LDCU UR27, c[0x0][0xef4] ;  /* 0x0001de80ff1b77ac */ /* 0x000e220008000800 */
[----:B------:R-:W-:Y:S02]  /*0ae0*/  MOV R4, R2 ;  /* 0x0000000200047202 */ /* 0x000fe40000000f00 */
[----:B------:R-:W-:Y:S02]  /*0af0*/  MOV R28, 0xb20 ;  /* 0x00000b20001c7802 */ /* 0x000fe40000000f00 */
[----:B0-----:R-:W-:-:S07]  /*0b00*/  MOV R3, UR27 ;  /* 0x0000001b00037c02 */ /* 0x001fce0008000f00 */
[----:B-----5:R-:W-:Y:S05]  /*0b10*/  CALL.REL.NOINC `($__internal_111_$__cuda_sm3x_div_rn_noftz_f32_slowpath) ;  /* 0x0000002c00d47944 */ /* 0x020fea0003c00000 */
[----:B------:R-:W-:-:S07]  /*0b20*/  IMAD.MOV.U32 R35, RZ, RZ, R3 ;  /* 0x000000ffff237224 */ /* 0x000fce00078e0003 */
.L_x_5080:
[----:B------:R-:W-:Y:S05]  /*0b30*/  BSYNC.RECONVERGENT B2 ;  /* 0x0000000000027941 */ /* 0x000fea0003800200 */
.L_x_5079:
        /* <DEDUP_REMOVED lines=14> */
[----:B-----5:R-:W-:Y:S05]  /*0c20*/  CALL.REL.NOINC `($__internal_111_$__cuda_sm3x_div_rn_noftz_f32_slowpath) ;  /* 0x0000002c00907944 */ /* 0x020fea0003c00000 */
.L_x_5082:
[----:B------:R-:W-:Y:S05]  /*0c30*/  BSYNC.RECONVERGENT B2 ;  /* 0x0000000000027941 */ /* 0x000fea0003800200 */
.L_x_5081:
[----:B------:R-:W-:Y:S01]  /*0c40*/  IADD3 R4, PT, PT, R3, -0xd000000, RZ ;  /* 0xf300000003047810 */ /* 0x000fe20007ffe0ff */
[----:B------:R0:W1:Y:S01]  /*0c50*/  MUFU.RSQ R28, R3 ;  /* 0x00000003001c7308 */ /* 0x0000620000001400 */
[----:B------:R-:W-:Y:S02]  /*0c60*/  BSSY.RECONVERGENT B0, `(.L_x_5083) ;  /* 0x000000a000007945 */ /* 0x000fe40003800200 */
[----:B------:R-:W-:-:S13]  /*0c70*/  ISETP.GT.U32.AND P0, PT, R4, 0x727fffff, PT ;  /* 0x727fffff0400780c */ /* 0x000fda0003f04070 */
[----:B0-----:R-:W-:Y:S05]  /*0c80*/  @!P0 BRA `(.L_x_5084) ;  /* 0x00000000000c8947 */ /* 0x001fea0003800000 */
[----:B------:R-:W-:-:S07]  /*0c90*/  MOV R4, 0xcb0 ;  /* 0x00000cb000047802 */ /* 0x000fce0000000f00 */
[----:B-1---5:R-:W-:Y:S05]  /*0ca0*/  CALL.REL.NOINC `($__internal_110_$__cuda_sm20_sqrt_rn_f32_slowpath) ;  /* 0x0000002c00187944 */ /* 0x022fea0003c00000 */
[----:B------:R-:W-:Y:S05]  /*0cb0*/  BRA `(.L_x_5085) ;  /* 0x0000000000107947 */ /* 0x000fea0003800000 */
.L_x_5084:
[C---:B-1----:R-:W-:Y:S01]  /*0cc0*/  FMUL.FTZ R4, R28.reuse, R3 ;  /* 0x000000031c047220 */ /* 0x042fe20000410000 */
[----:B------:R-:W-:-:S03]  /*0cd0*/  FMUL.FTZ R33, R28, 0.5 ;  /* 0x3f0000001c217820 */ /* 0x000fc60000410000 */
[----:B------:R-:W-:-:S04]  /*0ce0*/  FFMA R3, -R4, R4, R3 ;  /* 0x0000000404037223 */ /* 0x000fc80000000103 */
[----:B------:R-:W-:-:S07]  /*0cf0*/  FFMA R33, R3, R33, R4 ;  /* 0x0000002103217223 */ /* 0x000fce0000000004 */
.L_x_5085:
[----:B------:R-:W-:Y:S05]  /*0d00*/  BSYNC.RECONVERGENT B0 ;  /* 0x0000000000007941 */ /* 0x000fea0003800200 */
.L_x_5083:
        /* <DEDUP_REMOVED lines=13> */
[----:B-----5:R-:W-:Y:S05]  /*0de0*/  CALL.REL.NOINC `($__internal_111_$__cuda_sm3x_div_rn_noftz_f32_slowpath) ;  /* 0x0000002c00207944 */ /* 0x020fea0003c00000 */
[----:B------:R-:W-:-:S07]  /*0df0*/  MOV R4, R3 ;  /* 0x0000000300047202 */ /* 0x000fce0000000f00 */
.L_x_5087:
[----:B------:R-:W-:Y:S05]  /*0e00*/  BSYNC.RECONVERGENT B2 ;  /* 0x0000000000027941 */ /* 0x000fea0003800200 */
.L_x_5086:
        /* <DEDUP_REMOVED lines=21> */
[----:B------:R-:W-:Y:S05]  /*0f60*/  CALL.REL.NOINC `($__internal_111_$__cuda_sm3x_div_rn_noftz_f32_slowpath) ;  /* 0x0000002800c07944 */ /* 0x000fea0003c00000 */
[----:B------:R-:W-:-:S07]  /*0f70*/  MOV R30, R3 ;  /* 0x00000003001e7202 */ /* 0x000fce0000000f00 */
.L_x_5089:
[----:B------:R-:W-:Y:S05]  /*0f80*/  BSYNC.RECONVERGENT B2 ;  /* 0x0000000000027941 */ /* 0x000fea0003800200 */
.L_x_5088:
        /* <DEDUP_REMOVED lines=14> */
[----:B------:R-:W-:Y:S05]  /*1070*/  CALL.REL.NOINC `($__internal_111_$__cuda_sm3x_div_rn_noftz_f32_slowpath) ;  /* 0x00000028007c7944 */ /* 0x000fea0003c00000 */
.L_x_5091:
[----:B------:R-:W-:Y:S05]  /*1080*/  BSYNC.RECONVERGENT B2 ;  /* 0x0000000000027941 */ /* 0x000fea0003800200 */
.L_x_5090:
[----:B------:R-:W-:Y:S01]  /*1090*/  VIADD R4, R3, 0xf3000000 ;  /* 0xf300000003047836 */ /* 0x000fe20000000000 */
[----:B------:R0:W1:Y:S01]  /*10a0*/  MUFU.RSQ R28, R3 ;  /* 0x00000003001c7308 */ /* 0x0000620000001400 */
[----:B------:R-:W-:Y:S03]  /*10b0*/  BSSY.RECONVERGENT B0, `(.L_x_5092) ;  /* 0x000000a000007945 */ /* 0x000fe60003800200 */
[----:B------:R-:W-:-:S13]  /*10c0*/  ISETP.GT.U32.AND P0, PT, R4, 0x727fffff, PT ;  /* 0x727fffff0400780c */ /* 0x000fda0003f04070 */
[----:B01----:R-:W-:Y:S05]  /*10d0*/  @!P0 BRA `(.L_x_5093) ;  /* 0x00000000000c8947 */ /* 0x003fea0003800000 */
[----:B------:R-:W-:-:S07]  /*10e0*/  MOV R4, 0x1100 ;  /* 0x0000110000047802 */ /* 0x000fce0000000f00 */
[----:B------:R-:W-:Y:S05]  /*10f0*/  CALL.REL.NOINC `($__internal_110_$__cuda_sm20_sqrt_rn_f32_slowpath) ;  /* 0x0000002800047944 */ /* 0x000fea0003c00000 */
[----:B------:R-:W-:Y:S05]  /*1100*/  BRA `(.L_x_5094) ;  /* 0x0000000000107947 */ /* 0x000fea0003800000 */
.L_x_5093:
[C---:B------:R-:W-:Y:S01]  /*1110*/  FMUL.FTZ R4, R28.reuse, R3 ;  /* 0x000000031c047220 */ /* 0x040fe20000410000 */
[----:B------:R-:W-:-:S03]  /*1120*/  FMUL.FTZ R33, R28, 0.5 ;  /* 0x3f0000001c217820 */ /* 0x000fc60000410000 */
[----:B------:R-:W-:-:S04]  /*1130*/  FFMA R3, -R4, R4, R3 ;  /* 0x0000000404037223 */ /* 0x000fc80000000103 */
[----:B------:R-:W-:-:S07]  /*1140*/  FFMA R33, R3, R33, R4 ;  /* 0x0000002103217223 */ /* 0x000fce0000000004 */
.L_x_5094:
[----:B------:R-:W-:Y:S05]  /*1150*/  BSYNC.RECONVERGENT B0 ;  /* 0x0000000000007941 */ /* 0x000fea0003800200 */
.L_x_5092:
        /* <DEDUP_REMOVED lines=13> */
[----:B------:R-:W-:Y:S05]  /*1230*/  CALL.REL.NOINC `($__internal_111_$__cuda_sm3x_div_rn_noftz_f32_slowpath) ;  /* 0x00000028000c7944 */ /* 0x000fea0003c00000 */
[----:B------:R-:W-:-:S07]  /*1240*/  MOV R31, R3 ;  /* 0x00000003001f7202 */ /* 0x000fce0000000f00 */
.L_x_5096:
[----:B------:R-:W-:Y:S05]  /*1250*/  BSYNC.RECONVERGENT B2 ;  /* 0x0000000000027941 */ /* 0x000fea0003800200 */
.L_x_5095:
        /* <DEDUP_REMOVED lines=21> */
[----:B------:R-:W-:Y:S05]  /*13b0*/  CALL.REL.NOINC `($__internal_111_$__cuda_sm3x_div_rn_noftz_f32_slowpath) ;  /* 0x0000002400ac7944 */ /* 0x000fea0003c00000 */
[----:B------:R-:W-:-:S07]  /*13c0*/  MOV R8, R3 ;  /* 0x0000000300087202 */ /* 0x000fce0000000f00 */
.L_x_5098:
[----:B------:R-:W-:Y:S05]  /*13d0*/  BSYNC.RECONVERGENT B2 ;  /* 0x0000000000027941 */ /* 0x000fea0003800200 */
.L_x_5097:
        /* <DEDUP_REMOVED lines=14> */
[----:B------:R-:W-:Y:S05]  /*14c0*/  CALL.REL.NOINC `($__internal_111_$__cuda_sm3x_div_rn_noftz_f32_slowpath) ;  /* 0x0000002400687944 */ /* 0x000fea0003c00000 */
.L_x_5100:
[----:B------:R-:W-:Y:S05]  /*14d0*/  BSYNC.RECONVERGENT B2 ;  /* 0x0000000000027941 */ /* 0x000fea0003800200 */
.L_x_5099:
[----:B------:R-:W-:Y:S01]  /*14e0*/  IADD3 R4, PT, PT, R3, -0xd000000, RZ ;  /* 0xf300000003047810 */ /* 0x000fe20007ffe0ff */
[----:B------:R0:W1:Y:S01]  /*14f0*/  MUFU.RSQ R28, R3 ;  /* 0x00000003001c7308 */ /* 0x0000620000001400 */
[----:B------:R-:W-:Y:S02]  /*1500*/  BSSY.RECONVERGENT B0, `(.L_x_5101) ;  /* 0x000000a000007945 */ /* 0x000fe40003800200 */
[----:B------:R-:W-:-:S13]  /*1510*/  ISETP.GT.U32.AND P0, PT, R4, 0x727fffff, PT ;  /* 0x727fffff0400780c */ /* 0x000fda0003f04070 */
[----:B0-----:R-:W-:Y:S05]  /*1520*/  @!P0 BRA `(.L_x_5102) ;  /* 0x00000000000c8947 */ /* 0x001fea0003800000 */
[----:B------:R-:W-:-:S07]  /*1530*/  MOV R4, 0x1550 ;  /* 0x0000155000047802 */ /* 0x000fce0000000f00 */
[----:B-1----:R-:W-:Y:S05]  /*1540*/  CALL.REL.NOINC `($__internal_110_$__cuda_sm20_sqrt_rn_f32_slowpath) ;  /* 0x0000002000f07944 */ /* 0x002fea0003c00000 */
[----:B------:R-:W-:Y:S05]  /*1550*/  BRA `(.L_x_5103) ;  /* 0x0000000000107947 */ /* 0x000fea0003800000 */
.L_x_5102:
[C---:B-1----:R-:W-:Y:S01]  /*1560*/  FMUL.FTZ R4, R28.reuse, R3 ;  /* 0x000000031c047220 */ /* 0x042fe20000410000 */
[----:B------:R-:W-:-:S03]  /*1570*/  FMUL.FTZ R33, R28, 0.5 ;  /* 0x3f0000001c217820 */ /* 0x000fc60000410000 */
[----:B------:R-:W-:-:S04]  /*1580*/  FFMA R3, -R4, R4, R3 ;  /* 0x0000000404037223 */ /* 0x000fc80000000103 */
[----:B------:R-:W-:-:S07]  /*1590*/  FFMA R33, R3, R33, R4 ;  /* 0x0000002103217223 */ /* 0x000fce0000000004 */
.L_x_5103:
[----:B------:R-:W-:Y:S05]  /*15a0*/  BSYNC.RECONVERGENT B0 ;  /* 0x0000000000007941 */ /* 0x000fea0003800200 */
.L_x_5101:
        /* <DEDUP_REMOVED lines=14> */
[----:B------:R-:W-:-:S07]  /*1690*/  IMAD.MOV.U32 R4, RZ, RZ, R3 ;  /* 0x000000ffff047224 */ /* 0x000fce00078e0003 */
.L_x_5105:
[----:B------:R-:W-:Y:S05]  /*16a0*/  BSYNC.RECONVERGENT B2 ;  /* 0x0000000000027941 */ /* 0x000fea0003800200 */
.L_x_5104:
        /* <DEDUP_REMOVED lines=21> */
[----:B------:R-:W-:Y:S05]  /*1800*/  CALL.REL.NOINC `($__internal_111_$__cuda_sm3x_div_rn_noftz_f32_slowpath) ;  /* 0x0000002000987944 */ /* 0x000fea0003c00000 */
[----:B------:R-:W-:-:S07]  /*1810*/  MOV R8, R3 ;  /* 0x0000000300087202 */ /* 0x000fce0000000f00 */
.L_x_5107:
[----:B------:R-:W-:Y:S05]  /*1820*/  BSYNC.RECONVERGENT B2 ;  /* 0x0000000000027941 */ /* 0x000fea0003800200 */
.L_x_5106:
        /* <DEDUP_REMOVED lines=14> */
[----:B------:R-:W-:Y:S05]  /*1910*/  CALL.REL.NOINC `($__internal_111_$__cuda_sm3x_div_rn_noftz_f32_slowpath) ;  /* 0x0000002000547944 */ /* 0x000fea0003c00000 */
.L_x_5109:
[----:B------:R-:W-:Y:S05]  /*1920*/  BSYNC.RECONVERGENT B2 ;  /* 0x0000000000027941 */ /* 0x000fea0003800200 */
.L_x_5108:
        /* <DEDUP_REMOVED lines=8> */
.L_x_5111:
[C---:B-1----:R-:W-:Y:S01]  /*19b0*/  FMUL.FTZ R4, R28.reuse, R3 ;  /* 0x000000031c047220 */ /* 0x042fe20000410000 */
[----:B------:R-:W-:-:S03]  /*19c0*/  FMUL.FTZ R33, R28, 0.5 ;  /* 0x3f0000001c217820 */ /* 0x000fc60000410000 */
[----:B------:R-:W-:-:S04]  /*19d0*/  FFMA R3, -R4, R4, R3 ;  /* 0x0000000404037223 */ /* 0x000fc80000000103 */
[----:B------:R-:W-:-:S07]  /*19e0*/  FFMA R33, R3, R33, R4 ;  /* 0x0000002103217223 */ /* 0x000fce0000000004 */
.L_x_5112:
[----:B------:R-:W-:Y:S05]  /*19f0*/  BSYNC.RECONVERGENT B0 ;  /* 0x0000000000007941 */ /* 0x000fea0003800200 */
.L_x_5110:
        /* <DEDUP_REMOVED lines=13> */
[----:B------:R-:W-:Y:S05]  /*1ad0*/  CALL.REL.NOINC `($__internal_111_$__cuda_sm3x_div_rn_noftz_f32_slowpath) ;  /* 0x0000001c00e47944 */ /* 0x000fea0003c00000 */
.L_x_5114:
[----:B------:R-:W-:Y:S05]  /*1ae0*/  BSYNC.RECONVERGENT B2 ;  /* 0x0000000000027941 */ /* 0x000fea0003800200 */
.L_x_5113:
        /* <DEDUP_REMOVED lines=16> */
.L_x_5116:
[----:B------:R-:W-:Y:S05]  /*1bf0*/  BSYNC.RECONVERGENT B0 ;  /* 0x0000000000007941 */ /* 0x000fea0003800200 */
.L_x_5115:
[----:B0-----:R-:W-:Y:S01]  /*1c00*/  HFMA2 R5, -RZ, RZ, 0, 1.1920928955078125e-07 ;  /* 0x00000002ff057431 */ /* 0x001fe200000001ff */
[----:B------:R-:W-:Y:S01]  /*1c10*/  @P2 F2FP.BF16.F32.PACK_AB R6, RZ, R6 ;  /* 0x00000006ff06223e */ /* 0x000fe200000010ff */
[----:B------:R-:W-:Y:S01]  /*1c20*/  HFMA2 R2, -RZ, RZ, 0, 1.1920928955078125e-07 ;  /* 0x00000002ff027431 */ /* 0x000fe200000001ff */
[----:B------:R-:W-:Y:S01]  /*1c30*/  MOV R9, 0x4 ;  /* 0x0000000400097802 */ /* 0x000fe20000000f00 */
[----:B------:R-:W-:Y:S01]  /*1c40*/  HFMA2 R12, -RZ, RZ, 0, 2.384185791015625e-07 ;  /* 0x00000004ff0c7431 */ /* 0x000fe200000001ff */
[----:B------:R-:W-:Y:S01]  /*1c50*/  PRMT R27, R6, 0x7610, R27 ;  /* 0x00007610061b7816 */ /* 0x000fe2000000001b */
[----:B------:R-:W-:Y:S01]  /*1c60*/  UIADD3 UR4, UP0, UPT, UR24, UR4, URZ ;  /* 0x0000000418047290 */ /* 0x000fe2000ff1e0ff */
[----:B------:R-:W-:Y:S01]  /*1c70*/  @P4 F2FP.BF16.F32.PACK_AB R7, RZ, R7 ;  /* 0x00000007ff07423e */ /* 0x000fe200000010ff */
[C---:B------:R-:W-:Y:S01]  /*1c80*/  @P2 IMAD.WIDE R8, R16.reuse, R9, UR20 ;  /* 0x0000001410082e25 */ /* 0x040fe2000f8e0209 */
[----:B------:R-:W-:Y:S01]  /*1c90*/  @P3 F2FP.BF16.F32.PACK_AB R0, RZ, R3 ;  /* 0x00000003ff00323e */ /* 0x000fe200000010ff */
[----:B------:R-:W-:Y:S01]  /*1ca0*/  UIADD3.X UR5, UPT, UPT, URZ, UR5, URZ, UP0, !UPT ;  /* 0x00000005ff057290 */ /* 0x000fe200087fe4ff */
[----:B------:R-:W-:Y:S01]  /*1cb0*/  MOV R28, 0x4 ;  /* 0x00000004001c7802 */ /* 0x000fe20000000f00 */
[----:B------:R-:W-:Y:S01]  /*1cc0*/  @P2 IMAD.WIDE R4, R16, R5, UR18 ;  /* 0x0000001210042e25 */ /* 0x000fe2000f8e0205 */
[----:B------:R-:W-:Y:S01]  /*1cd0*/  UISETP.GE.U32.AND UP0, UPT, UR4, UR10, UPT ;  /* 0x0000000a0400728c */ /* 0x000fe2000bf06070 */
[----:B------:R-:W-:-:S02]  /*1ce0*/  IADD3 R14, PT, PT, R14, UR24, RZ ;  /* 0x000000180e0e7c10 */ /* 0x000fc4000fffe0ff */
[----:B------:R-:W-:Y:S01]  /*1cf0*/  IMAD.MOV.U32 R3, RZ, RZ, 0x4 ;  /* 0x00000004ff037424 */ /* 0x000fe200078e00ff */
[----:B------:R0:W-:Y:S01]  /*1d00*/  @P2 STG.E.U16 desc[UR16][R4.64], R27 ;  /* 0x0000001b04002986 */ /* 0x0001e2000c101510 */
[----:B------:R-:W-:Y:S01]  /*1d10*/  @P4 IMAD.WIDE R28, R15, R28, UR20 ;  /* 0x000000140f1c4e25 */ /* 0x000fe2000f8e021c */
[----:B------:R-:W-:Y:S02]  /*1d20*/  UISETP.GE.AND.EX UP0, UPT, UR5, UR11, UPT, UP0 ;  /* 0x0000000b0500728c */ /* 0x000fe4000bf06300 */
[----:B------:R1:W-:Y:S01]  /*1d30*/  @P2 STG.E desc[UR16][R8.64], R26 ;  /* 0x0000001a08002986 */ /* 0x0003e2000c101910 */
[----:B------:R-:W-:Y:S02]  /*1d40*/  VIADD R17, R17, UR24 ;  /* 0x0000001811117c36 */ /* 0x000fe40008000000 */
[----:B0-----:R-:W-:Y:S01]  /*1d50*/  @P4 IMAD.WIDE R4, R15, R12, UR8 ;  /* 0x000000080f044e25 */ /* 0x001fe2000f8e020c */
[----:B-1----:R-:W-:-:S03]  /*1d60*/  PRMT R9, R7, 0x7610, R9 ;  /* 0x0000761007097816 */ /* 0x002fc60000000009 */
[C---:B------:R-:W-:Y:S01]  /*1d70*/  @P2 IMAD.WIDE R6, R16.reuse, R3, UR8 ;  /* 0x0000000810062e25 */ /* 0x040fe2000f8e0203 */
[----:B------:R-:W-:-:S03]  /*1d80*/  IADD3 R16, PT, PT, R16, UR24, RZ ;  /* 0x0000001810107c10 */ /* 0x000fc6000fffe0ff */
[C---:B------:R-:W-:Y:S01]  /*1d90*/  @P4 IMAD.WIDE R2, R15.reuse, R2, UR18 ;  /* 0x000000120f024e25 */ /* 0x040fe2000f8e0202 */
[----:B------:R0:W-:Y:S01]  /*1da0*/  @P2 STG.E desc[UR16][R6.64], R19 ;  /* 0x0000001306002986 */ /* 0x0001e2000c101910 */
[----:B------:R-:W-:-:S03]  /*1db0*/  IADD3 R15, PT, PT, R15, UR24, RZ ;  /* 0x000000180f0f7c10 */ /* 0x000fc6000fffe0ff */
        /* <DEDUP_REMOVED lines=8> */
.L_x_5078:
[----:B------:R-:W0:Y:S01]  /*1e40*/  LDC R0, c[0x0][0x360] ;  /* 0x0000d800ff007b82 */ /* 0x000e220000000800 */
        /* <DEDUP_REMOVED lines=10> */
.L_x_5162:
[C---:B------:R-:W-:Y:S01]  /*1ef0*/  ISETP.LT.U32.AND P0, PT, R17.reuse, UR10, PT ;  /* 0x0000000a11007c0c */ /* 0x040fe2000bf01070 */
[----:B--2---:R-:W-:Y:S01]  /*1f00*/  IMAD.MOV.U32 R14, RZ, RZ, 0x2 ;  /* 0x00000002ff0e7424 */ /* 0x004fe200078e00ff */
[----:B------:R-:W-:Y:S02]  /*1f10*/  SHF.R.S32.HI R12, RZ, 0x1f, R17 ;  /* 0x0000001fff0c7819 */ /* 0x000fe40000011411 */
[----:B------:R-:W-:Y:S01]  /*1f20*/  MOV R3, UR11 ;  /* 0x0000000b00037c02 */ /* 0x000fe20008000f00 */
[----:B------:R-:W-:Y:S01]  /*1f30*/  IMAD.WIDE R14, R17, R14, UR18 ;  /* 0x00000012110e7e25 */ /* 0x000fe2000f8e020e */
[----:B------:R-:W-:Y:S02]  /*1f40*/  ISETP.LT.U32.AND P2, PT, R18, UR10, PT ;  /* 0x0000000a12007c0c */ /* 0x000fe4000bf41070 */
[----:B------:R-:W-:Y:S02]  /*1f50*/  ISETP.GT.AND.EX P0, PT, R3, R12, PT, P0 ;  /* 0x0000000c0300720c */ /* 0x000fe40003f04300 */
[----:B------:R-:W-:-:S02]  /*1f60*/  SHF.R.S32.HI R7, RZ, 0x1f, R18 ;  /* 0x0000001fff077819 */ /* 0x000fc40000011412 */
[----:B---3--:R-:W-:Y:S02]  /*1f70*/  MOV R0, UR11 ;  /* 0x0000000b00007c02 */ /* 0x008fe40008000f00 */
[----:B------:R-:W-:Y:S02]  /*1f80*/  ISETP.LT.U32.AND P3, PT, R20, UR10, PT ;  /* 0x0000000a14007c0c */ /* 0x000fe4000bf61070 */
[C---:B------:R-:W-:Y:S02]  /*1f90*/  ISETP.GT.AND.EX P2, PT, R0.reuse, R7, PT, P2 ;  /* 0x000000070000720c */ /* 0x040fe40003f44320 */
[----:B------:R-:W-:Y:S02]  /*1fa0*/  SHF.R.S32.HI R3, RZ, 0x1f, R20 ;  /* 0x0000001fff037819 */ /* 0x000fe40000011414 */
[----:B------:R-:W-:Y:S01]  /*1fb0*/  ISETP.LT.U32.AND P4, PT, R19, UR10, PT ;  /* 0x0000000a13007c0c */ /* 0x000fe2000bf81070 */
[----:B------:R-:W-:Y:S01]  /*1fc0*/  HFMA2 R24, -RZ, RZ, 0, 2.384185791015625e-07 ;  /* 0x00000004ff187431 */ /* 0x000fe200000001ff */
[----:B0-----:R-:W-:Y:S01]  /*1fd0*/  @P0 IADD3 R2, P1, PT, R17, UR14, RZ ;  /* 0x0000000e11020c10 */ /* 0x001fe2000ff3e0ff */
[----:B------:R0:W2:Y:S01]  /*1fe0*/  @P0 LDG.E.U16 R6, desc[UR16][R14.64] ;  /* 0x000000100e060981 */ /* 0x0000a2000c1e1500 */
[----:B------:R-:W-:-:S02]  /*1ff0*/  ISETP.GT.AND.EX P3, PT, R0, R3, PT, P3 ;  /* 0x000000030000720c */ /* 0x000fc40003f64330 */
[----:B------:R-:W-:Y:S02]  /*2000*/  @P0 IADD3.X R5, PT, PT, R12, UR12, RZ, P1, !PT ;  /* 0x0000000c0c050c10 */ /* 0x000fe40008ffe4ff */
[----:B-1----:R-:W-:Y:S02]  /*2010*/  @P0 LEA R4, P1, R2, UR6, 0x1 ;  /* 0x0000000602040c11 */ /* 0x002fe4000f8208ff */
[----:B------:R-:W-:Y:S02]  /*2020*/  @P2 IADD3 R0, P5, PT, R18, UR14, RZ ;  /* 0x0000000e12002c10 */ /* 0x000fe4000ffbe0ff */
[----:B------:R-:W-:Y:S02]  /*2030*/  @P0 LEA.HI.X R5, R2, UR7, R5, 0x1, P1 ;  /* 0x0000000702050c11 */ /* 0x000fe400088f0c05 */
[----:B------:R-:W-:Y:S02]  /*2040*/  @P2 IADD3.X R7, PT, PT, R7, UR12, RZ, P5, !PT ;  /* 0x0000000c07072c10 */ /* 0x000fe4000affe4ff */
[----:B------:R-:W-:-:S02]  /*2050*/  @P2 LEA R8, P1, R0, UR6, 0x1 ;  /* 0x0000000600082c11 */ /* 0x000fc4000f8208ff */
[----:B------:R-:W-:Y:S02]  /*2060*/  SHF.R.S32.HI R21, RZ, 0x1f, R19 ;  /* 0x0000001fff157819 */ /* 0x000fe40000011413 */
[----:B------:R-:W-:Y:S02]  /*2070*/  @P2 LEA.HI.X R9, R0, UR7, R7, 0x1, P1 ;  /* 0x0000000700092c11 */ /* 0x000fe400088f0c07 */
[----:B------:R1:W3:Y:S01]  /*2080*/  @P0 LDG.E.U16 R0, desc[UR16][R4.64] ;  /* 0x0000001004000981 */ /* 0x0002e2000c1e1500 */
[----:B------:R-:W-:Y:S01]  /*2090*/  MOV R2, UR11 ;  /* 0x0000000b00027c02 */ /* 0x000fe20008000f00 */
[----:B------:R-:W-:Y:S01]  /*20a0*/  IMAD.MOV.U32 R41, RZ, RZ, 0x2 ;  /* 0x00000002ff297424 */ /* 0x000fe200078e00ff */
[----:B------:R-:W-:Y:S01]  /*20b0*/  CS2R R10, SRZ ;  /* 0x00000000000a7805 */ /* 0x000fe2000001ff00 */
[----:B------:R-:W-:Y:S01]  /*20c0*/  IMAD.WIDE R24, R17, R24, UR20 ;  /* 0x0000001411187e25 */ /* 0x000fe2000f8e0218 */
[----:B------:R-:W-:Y:S01]  /*20d0*/  ISETP.GT.AND.EX P4, PT, R2, R21, PT, P4 ;  /* 0x000000150200720c */ /* 0x000fe20003f84340 */
[----:B------:R4:W5:Y:S01]  /*20e0*/  @P2 LDG.E.U16 R7, desc[UR16][R8.64] ;  /* 0x0000001008072981 */ /* 0x000962000c1e1500 */
[----:B------:R-:W-:Y:S01]  /*20f0*/  @P3 IADD3 R2, P1, PT, R20, UR14, RZ ;  /* 0x0000000e14023c10 */ /* 0x000fe2000ff3e0ff */
[----:B------:R-:W-:Y:S01]  /*2100*/  IMAD.WIDE R40, R18, R41, UR18 ;  /* 0x0000001212287e25 */ /* 0x000fe2000f8e0229 */
[----:B------:R-:W-:Y:S01]  /*2110*/  MOV R16, 0x4 ;  /* 0x0000000400107802 */ /* 0x000fe20000000f00 */
[----:B------:R4:W5:Y:S01]  /*2120*/  @P0 LDG.E R11, desc[UR16][R24.64] ;  /* 0x00000010180b0981 */ /* 0x000962000c1e1900 */
[----:B------:R-:W-:-:S02]  /*2130*/  @P3 IADD3.X R13, PT, PT, R3, UR12, RZ, P1, !PT ;  /* 0x0000000c030d3c10 */ /* 0x000fc40008ffe4ff */
[C---:B0-----:R-:W-:Y:S01]  /*2140*/  @P3 LEA R14, P1, R2.reuse, UR6, 0x1 ;  /* 0x00000006020e3c11 */ /* 0x041fe2000f8208ff */
[----:B------:R-:W5:Y:S01]  /*2150*/  @P2 LDG.E.U16 R9, desc[UR16][R40.64] ;  /* 0x0000001028092981 */ /* 0x000f62000c1e1500 */
[----:B-1----:R-:W-:Y:S02]  /*2160*/  IMAD.WIDE R4, R17, R16, UR8 ;  /* 0x0000000811047e25 */ /* 0x002fe4000f8e0210 */
[----:B------:R-:W-:Y:S02]  /*2170*/  @P3 LEA.HI.X R15, R2, UR7, R13, 0x1, P1 ;  /* 0x00000007020f3c11 */ /* 0x000fe400088f0c0d */
[----:B------:R-:W-:Y:S01]  /*2180*/  HFMA2 R23, -RZ, RZ, 0, 1.1920928955078125e-07 ;  /* 0x00000002ff177431 */ /* 0x000fe200000001ff */
[----:B------:R-:W-:Y:S01]  /*2190*/  @P4 IADD3 R2, P1, PT, R19, UR14, RZ ;  /* 0x0000000e13024c10 */ /* 0x000fe2000ff3e0ff */
[----:B----4-:R-:W-:Y:S01]  /*21a0*/  HFMA2 R8, -RZ, RZ, 0, 0 ;  /* 0x00000000ff087431 */ /* 0x010fe200000001ff */
[----:B------:R-:W-:Y:S01]  /*21b0*/  MOV R13, 0x4 ;  /* 0x00000004000d7802 */ /* 0x000fe20000000f00 */
[----:B------:R-:W4:Y:S01]  /*21c0*/  @P0 LDG.E R10, desc[UR16][R4.64] ;  /* 0x00000010040a0981 */ /* 0x000f22000c1e1900 */
[----:B------:R-:W-:Y:S01]  /*21d0*/  @P4 IADD3.X R21, PT, PT, R21, UR12, RZ, P1, !PT ;  /* 0x0000000c15154c10 */ /* 0x000fe20008ffe4ff */
[----:B------:R-:W-:Y:S01]  /*21e0*/  IMAD.MOV.U32 R26, RZ, RZ, 0x2 ;  /* 0x00000002ff1a7424 */ /* 0x000fe200078e00ff */
[----:B------:R-:W-:Y:S01]  /*21f0*/  @P4 LEA R32, P1, R2, UR6, 0x1 ;  /* 0x0000000602204c11 */ /* 0x000fe2000f8208ff */
[----:B------:R-:W-:-:S02]  /*2200*/  IMAD.WIDE R24, R18, R13, UR8 ;  /* 0x0000000812187e25 */ /* 0x000fc4000f8e020d */
[----:B------:R-:W4:Y:S01]  /*2210*/  @P3 LDG.E.U16 R13, desc[UR16][R14.64] ;  /* 0x000000100e0d3981 */ /* 0x000f22000c1e1500 */
[----:B------:R-:W-:Y:S01]  /*2220*/  @P4 LEA.HI.X R33, R2, UR7, R21, 0x1, P1 ;  /* 0x0000000702214c11 */ /* 0x000fe200088f0c15 */
[----:B------:R-:W-:Y:S02]  /*2230*/  IMAD.WIDE R22, R20, R23, UR18 ;  /* 0x0000001214167e25 */ /* 0x000fe4000f8e0217 */
[----:B------:R0:W4:Y:S02]  /*2240*/  @P2 LDG.E R8, desc[UR16][R24.64] ;  /* 0x0000001018082981 */ /* 0x000124000c1e1900 */
[----:B------:R-:W-:Y:S02]  /*2250*/  IMAD.WIDE R26, R19, R26, UR18 ;  /* 0x00000012131a7e25 */ /* 0x000fe4000f8e021a */
[----:B------:R1:W4:Y:S04]  /*2260*/  @P3 LDG.E.U16 R21, desc[UR16][R22.64] ;  /* 0x0000001016153981 */ /* 0x000328000c1e1500 */
[----:B------:R1:W4:Y:S01]  /*2270*/  @P4 LDG.E.U16 R32, desc[UR16][R32.64] ;  /* 0x0000001020204981 */ /* 0x000322000c1e1500 */
[----:B0-----:R-:W-:-:S03]  /*2280*/  HFMA2 R24, -RZ, RZ, 0, 2.384185791015625e-07 ;  /* 0x00000004ff187431 */ /* 0x001fc600000001ff */
[----:B------:R-:W4:Y:S01]  /*2290*/  @P4 LDG.E.U16 R29, desc[UR16][R26.64] ;  /* 0x000000101a1d4981 */ /* 0x000f22000c1e1500 */
[----:B------:R-:W-:Y:S01]  /*22a0*/  MOV R5, 0x4 ;  /* 0x0000000400057802 */ /* 0x000fe20000000f00 */
[----:B------:R-:W-:Y:S01]  /*22b0*/  HFMA2 R28, -RZ, RZ, 0, 0 ;  /* 0x00000000ff1c7431 */ /* 0x000fe200000001ff */
[----:B------:R-:W-:Y:S02]  /*22c0*/  MOV R39, 0x4 ;  /* 0x0000000400277802 */ /* 0x000fe40000000f00 */
[----:B-1----:R-:W-:Y:S01]  /*22d0*/  MOV R22, 0x4 ;  /* 0x0000000400167802 */ /* 0x002fe20000000f00 */
[----:B------:R-:W-:Y:S01]  /*22e0*/  HFMA2 R33, -RZ, RZ, 0, 0 ;  /* 0x00000000ff217431 */ /* 0x000fe200000001ff */
[----:B------:R-:W-:Y:S02]  /*22f0*/  @P3 LEA R2, P1, R20, UR8, 0x2 ;  /* 0x0000000814023c11 */ /* 0x000fe4000f8210ff */
[----:B------:R-:W-:Y:S01]  /*2300*/  CS2R R30, SRZ ;  /* 0x00000000001e7805 */ /* 0x000fe2000001ff00 */
[----:B------:R-:W-:-:S02]  /*2310*/  IMAD.MOV.U32 R34, RZ, RZ, RZ ;  /* 0x000000ffff227224 */ /* 0x000fc400078e00ff */
[C---:B------:R-:W-:Y:S01]  /*2320*/  IMAD.WIDE R4, R20.reuse, R5, UR20 ;  /* 0x0000001414047e25 */ /* 0x040fe2000f8e0205 */
[----:B------:R-:W-:-:S03]  /*2330*/  @P3 LEA.HI.X R3, R20, UR9, R3, 0x2, P1 ;  /* 0x0000000914033c11 */ /* 0x000fc600088f1403 */
[----:B------:R-:W-:Y:S01]  /*2340*/  IMAD.WIDE R38, R18, R39, UR20 ;  /* 0x0000001412267e25 */ /* 0x000fe2000f8e0227 */
[----:B------:R-:W4:Y:S03]  /*2350*/  @P3 LDG.E R28, desc[UR16][R4.64] ;  /* 0x00000010041c3981 */ /* 0x000f26000c1e1900 */
[C---:B------:R-:W-:Y:S01]  /*2360*/  IMAD.WIDE R24, R19.reuse, R24, UR20 ;  /* 0x0000001413187e25 */ /* 0x040fe2000f8e0218 */
[----:B------:R0:W4:Y:S03]  /*2370*/  @P3 LDG.E R31, desc[UR16][R2.64] ;  /* 0x00000010021f3981 */ /* 0x000126000c1e1900 */
[----:B------:R-:W-:Y:S01]  /*2380*/  IMAD.WIDE R22, R19, R22, UR8 ;  /* 0x0000000813167e25 */ /* 0x000fe2000f8e0216 */
[----:B------:R-:W4:Y:S04]  /*2390*/  @P2 LDG.E R34, desc[UR16][R38.64] ;  /* 0x0000001026222981 */ /* 0x000f28000c1e1900 */
[----:B------:R-:W4:Y:S04]  /*23a0*/  @P4 LDG.E R33, desc[UR16][R24.64] ;  /* 0x0000001018214981 */ /* 0x000f28000c1e1900 */
[----:B------:R-:W4:Y:S01]  /*23b0*/  @P4 LDG.E R30, desc[UR16][R22.64] ;  /* 0x00000010161e4981 */ /* 0x000f22000c1e1900 */
[----:B0-----:R-:W-:Y:S01]  /*23c0*/  MOV R3, RZ ;  /* 0x000000ff00037202 */ /* 0x001fe20000000f00 */
[----:B------:R-:W-:Y:S01]  /*23d0*/  IMAD.MOV.U32 R16, RZ, RZ, RZ ;  /* 0x000000ffff107224 */ /* 0x000fe200078e00ff */
[----:B------:R-:W-:Y:S01]  /*23e0*/  CS2R R14, SRZ ;  /* 0x00000000000e7805 */ /* 0x000fe2000001ff00 */
[----:B------:R-:W-:Y:S01]  /*23f0*/  BSSY.RECONVERGENT B2, `(.L_x_5118) ;  /* 0x0000073000027945 */ /* 0x000fe20003800200 */
[----:B--2---:R-:W-:Y:S01]  /*2400*/  @P0 SHF.L.U32 R16, R6, 0x10, RZ ;  /* 0x0000001006100819 */ /* 0x004fe200000006ff */
[----:B---3--:R-:W-:-:S02]  /*2410*/  @P0 HADD2.F32 R3, -RZ, R0.H0_H0 ;  /* 0x20000000ff030230 */ /* 0x008fc40000004100 */
[----:B------:R-:W-:-:S03]  /*2420*/  HFMA2 R0, -RZ, RZ, 0, 0 ;  /* 0x00000000ff007431 */ /* 0x000fc600000001ff */
[----:B------:R-:W-:-:S04]  /*2430*/  FFMA R3, R16, UR23, R3 ;  /* 0x0000001710037c23 */ /* 0x000fc80008000003 */
[----:B------:R-:W-:Y:S01]  /*2440*/  FMUL R2, R3, UR13 ;  /* 0x0000000d03027c20 */ /* 0x000fe20008400000 */
[----:B-----5:R-:W-:-:S03]  /*2450*/  @P2 HADD2.F32 R0, -RZ, R7.H0_H0 ;  /* 0x20000007ff002230 */ /* 0x020fc60000004100 */
[----:B------:R-:W-:Y:S01]  /*2460*/  FFMA R11, R11, UR25, R2 ;  /* 0x000000190b0b7c23 */ /* 0x000fe20008000002 */
[----:B------:R-:W-:Y:S01]  /*2470*/  FMUL R2, R3, UR22 ;  /* 0x0000001603027c20 */ /* 0x000fe20008400000 */
[----:B------:R-:W-:-:S03]  /*2480*/  @P2 SHF.L.U32 R15, R9, 0x10, RZ ;  /* 0x00000010090f2819 */ /* 0x000fc600000006ff */
[----:B------:R-:W-:Y:S02]  /*2490*/  FMUL R5, R3, R2 ;  /* 0x0000000203057220 */ /* 0x000fe40000400000 */
[----:B------:R-:W-:Y:S02]  /*24a0*/  FFMA R2, R15, UR23, R0 ;  /* 0x000000170f027c23 */ /* 0x000fe40008000000 */
[----:B----4-:R-:W-:Y:S02]  /*24b0*/  FFMA R10, R10, UR26, R5 ;  /* 0x0000001a0a0a7c23 */ /* 0x010fe40008000005 */
[----:B------:R-:W-:Y:S01]  /*24c0*/  FMUL R5, R2, UR22 ;  /* 0x0000001602057c20 */ /* 0x000fe20008400000 */
[----:B------:R-:W-:-:S03]  /*24d0*/  HFMA2 R0, -RZ, RZ, 0, 0 ;  /* 0x00000000ff007431 */ /* 0x000fc600000001ff */
[----:B------:R-:W-:Y:S01]  /*24e0*/  FMUL R5, R2, R5 ;  /* 0x0000000502057220 */ /* 0x000fe20000400000 */
[----:B------:R-:W-:Y:S01]  /*24f0*/  MOV R3, RZ ;  /* 0x000000ff00037202 */ /* 0x000fe20000000f00 */
[----:B------:R-:W-:Y:S01]  /*2500*/  @P3 HADD2.F32 R3, -RZ, R13.H0_H0 ;  /* 0x2000000dff033230 */ /* 0x000fe20000004100 */
[----:B------:R-:W-:Y:S01]  /*2510*/  ISETP.LT.U32.AND P0, PT, R17, UR10, PT ;  /* 0x0000000a11007c0c */ /* 0x000fe2000bf01070 */
[----:B------:R-:W-:Y:S01]  /*2520*/  FFMA R8, R8, UR26, R5 ;  /* 0x0000001a08087c23 */ /* 0x000fe20008000005 */
[----:B------:R-:W-:Y:S02]  /*2530*/  MOV R5, UR11 ;  /* 0x0000000b00057c02 */ /* 0x000fe40008000f00 */
[----:B------:R-:W-:Y:S01]  /*2540*/  MOV R13, RZ ;  /* 0x000000ff000d7202 */ /* 0x000fe20000000f00 */
[----:B------:R-:W-:Y:S01]  /*2550*/  @P3 IMAD.U32 R14, R21, 0x10000, RZ ;  /* 0x00010000150e3824 */ /* 0x000fe200078e00ff */
[----:B------:R-:W-:Y:S01]  /*2560*/  ISETP.GT.AND.EX P0, PT, R5, R12, PT, P0 ;  /* 0x0000000c0500720c */ /* 0x000fe20003f04300 */
[----:B------:R-:W-:Y:S01]  /*2570*/  @P4 HADD2.F32 R0, -RZ, R32.H0_H0 ;  /* 0x20000020ff004230 */ /* 0x000fe20000004100 */
[----:B------:R-:W-:Y:S01]  /*2580*/  @P4 SHF.L.U32 R13, R29, 0x10, RZ ;  /* 0x000000101d0d4819 */ /* 0x000fe200000006ff */
[----:B------:R-:W-:-:S04]  /*2590*/  FFMA R3, R14, UR23, R3 ;  /* 0x000000170e037c23 */ /* 0x000fc80008000003 */
[----:B------:R-:W-:Y:S01]  /*25a0*/  FFMA R0, R13, UR23, R0 ;  /* 0x000000170d007c23 */ /* 0x000fe20008000000 */
[----:B------:R-:W-:-:S03]  /*25b0*/  FMUL R4, R3, UR22 ;  /* 0x0000001603047c20 */ /* 0x000fc60008400000 */
[----:B------:R-:W-:Y:S01]  /*25c0*/  FMUL R5, R0, UR22 ;  /* 0x0000001600057c20 */ /* 0x000fe20008400000 */
[C---:B------:R-:W-:Y:S01]  /*25d0*/  FMUL R4, R3.reuse, R4 ;  /* 0x0000000403047220 */ /* 0x040fe20000400000 */
        /* <DEDUP_REMOVED lines=25> */
.L_x_5121:
[----:B------:R-:W-:Y:S05]  /*2770*/  BSYNC.RECONVERGENT B3 ;  /* 0x0000000000037941 */ /* 0x000fea0003800200 */
.L_x_5120:
[----:B------:R-:W-:Y:S01]  /*2780*/  IADD3 R2, PT, PT, R3, -0xd000000, RZ ;  /* 0xf300000003027810 */ /* 0x000fe20007ffe0ff */
[----:B------:R0:W1:Y:S01]  /*2790*/  MUFU.RSQ R4, R3 ;  /* 0x0000000300047308 */ /* 0x0000620000001400 */
[----:B------:R-:W-:Y:S02]  /*27a0*/  BSSY.RECONVERGENT B0, `(.L_x_5122) ;  /* 0x000000a000007945 */ /* 0x000fe40003800200 */
[----:B------:R-:W-:-:S13]  /*27b0*/  ISETP.GT.U32.AND P0, PT, R2, 0x727fffff, PT ;  /* 0x727fffff0200780c */ /* 0x000fda0003f04070 */
[----:B0-----:R-:W-:Y:S05]  /*27c0*/  @!P0 BRA `(.L_x_5123) ;  /* 0x00000000000c8947 */ /* 0x001fea0003800000 */
[----:B-1----:R-:W-:-:S07]  /*27d0*/  MOV R4, 0x27f0 ;  /* 0x000027f000047802 */ /* 0x002fce0000000f00 */
[----:B------:R-:W-:Y:S05]  /*27e0*/  CALL.REL.NOINC `($__internal_110_$__cuda_sm20_sqrt_rn_f32_slowpath) ;  /* 0x0000001000487944 */ /* 0x000fea0003c00000 */
[----:B------:R-:W-:Y:S05]  /*27f0*/  BRA `(.L_x_5124) ;  /* 0x0000000000107947 */ /* 0x000fea0003800000 */
.L_x_5123:
[C---:B-1----:R-:W-:Y:S01]  /*2800*/  FMUL.FTZ R2, R4.reuse, R3 ;  /* 0x0000000304027220 */ /* 0x042fe20000410000 */
[----:B------:R-:W-:-:S03]  /*2810*/  FMUL.FTZ R33, R4, 0.5 ;  /* 0x3f00000004217820 */ /* 0x000fc60000410000 */
[----:B------:R-:W-:-:S04]  /*2820*/  FFMA R3, -R2, R2, R3 ;  /* 0x0000000202037223 */ /* 0x000fc80000000103 */
[----:B------:R-:W-:-:S07]  /*2830*/  FFMA R33, R3, R33, R2 ;  /* 0x0000002103217223 */ /* 0x000fce0000000002 */
.L_x_5124:
[----:B------:R-:W-:Y:S05]  /*2840*/  BSYNC.RECONVERGENT B0 ;  /* 0x0000000000007941 */ /* 0x000fea0003800200 */
.L_x_5122:
        /* <DEDUP_REMOVED lines=16> */
[----:B------:R-:W-:-:S07]  /*2950*/  IMAD.MOV.U32 R4, RZ, RZ, R3 ;  /* 0x000000ffff047224 */ /* 0x000fce00078e0003 */
.L_x_5126:
[----:B------:R-:W-:Y:S05]  /*2960*/  BSYNC.RECONVERGENT B3 ;  /* 0x0000000000037941 */ /* 0x000fea0003800200 */
.L_x_5125:
        /* <DEDUP_REMOVED lines=11> */
[----:B------:R-:W-:Y:S05]  /*2a20*/  CALL.REL.NOINC `($__internal_111_$__cuda_sm3x_div_rn_noftz_f32_slowpath) ;  /* 0x0000001000107944 */ /* 0x000fea0003c00000 */
.L_x_5128:
[----:B------:R-:W-:Y:S05]  /*2a30*/  BSYNC.RECONVERGENT B3 ;  /* 0x0000000000037941 */ /* 0x000fea0003800200 */
.L_x_5127:
        /* <DEDUP_REMOVED lines=14> */
.L_x_5119:
[----:B------:R-:W-:Y:S05]  /*2b20*/  BSYNC.RECONVERGENT B2 ;  /* 0x0000000000027941 */ /* 0x000fea0003800200 */
.L_x_5118:
        /* <DEDUP_REMOVED lines=17> */
.L_x_5132:
[----:B------:R-:W-:Y:S05]  /*2c40*/  BSYNC.RECONVERGENT B3 ;  /* 0x0000000000037941 */ /* 0x000fea0003800200 */
.L_x_5131:
        /* <DEDUP_REMOVED lines=8> */
.L_x_5134:
[C---:B------:R-:W-:Y:S01]  /*2cd0*/  FMUL.FTZ R2, R4.reuse, R3 ;  /* 0x0000000304027220 */ /* 0x040fe20000410000 */
[----:B------:R-:W-:-:S03]  /*2ce0*/  FMUL.FTZ R33, R4, 0.5 ;  /* 0x3f00000004217820 */ /* 0x000fc60000410000 */
[----:B------:R-:W-:-:S04]  /*2cf0*/  FFMA R3, -R2, R2, R3 ;  /* 0x0000000202037223 */ /* 0x000fc80000000103 */
[----:B------:R-:W-:-:S07]  /*2d00*/  FFMA R33, R3, R33, R2 ;  /* 0x0000002103217223 */ /* 0x000fce0000000002 */
.L_x_5135:
[----:B------:R-:W-:Y:S05]  /*2d10*/  BSYNC.RECONVERGENT B0 ;  /* 0x0000000000007941 */ /* 0x000fea0003800200 */
.L_x_5133:
        /* <DEDUP_REMOVED lines=17> */
.L_x_5137:
[----:B------:R-:W-:Y:S05]  /*2e30*/  BSYNC.RECONVERGENT B3 ;  /* 0x0000000000037941 */ /* 0x000fea0003800200 */
.L_x_5136:
        /* <DEDUP_REMOVED lines=12> */
.L_x_5139:
[----:B------:R-:W-:Y:S05]  /*2f00*/  BSYNC.RECONVERGENT B3 ;  /* 0x0000000000037941 */ /* 0x000fea0003800200 */
.L_x_5138:
[----:B------:R-:W-:Y:S01]  /*2f10*/  FFMA R3, -R3, UR29, R15 ;  /* 0x0000001d03037c23 */ /* 0x000fe2000800010f */
[----:B------:R-:W-:-:S04]  /*2f20*/  IMAD.MOV.U32 R11, RZ, RZ, 0x4 ;  /* 0x00000004ff0b7424 */ /* 0x000fc800078e00ff */
[----:B------:R-:W-:-:S04]  /*2f30*/  F2FP.BF16.F32.PACK_AB R3, RZ, R3 ;  /* 0x00000003ff03723e */ /* 0x000fc800000010ff */
[----:B------:R-:W-:Y:S01]  /*2f40*/  PRMT R4, R3, 0x7610, R4 ;  /* 0x0000761003047816 */ /* 0x000fe20000000004 */
[----:B------:R-:W-:-:S04]  /*2f50*/  IMAD.WIDE R2, R18, R11, UR8 ;  /* 0x0000000812027e25 */ /* 0x000fc8000f8e020b */
[----:B------:R1:W-:Y:S04]  /*2f60*/  STG.E.U16 desc[UR16][R40.64], R4 ;  /* 0x0000000428007986 */ /* 0x0003e8000c101510 */
[----:B------:R1:W-:Y:S04]  /*2f70*/  STG.E desc[UR16][R38.64], R9 ;  /* 0x0000000926007986 */ /* 0x0003e8000c101910 */
[----:B------:R1:W-:Y:S02]  /*2f80*/  STG.E desc[UR16][R2.64], R8 ;  /* 0x0000000802007986 */ /* 0x0003e4000c101910 */
.L_x_5130:
[----:B------:R-:W-:Y:S05]  /*2f90*/  BSYNC.RECONVERGENT B2 ;  /* 0x0000000000027941 */ /* 0x000fea0003800200 */
.L_x_5129:
        /* <DEDUP_REMOVED lines=14> */
[----:B------:R-:W-:Y:S02]  /*3080*/  MOV R4, R6 ;  /* 0x0000000600047202 */ /* 0x000fe40000000f00 */
[----:B------:R-:W-:Y:S02]  /*3090*/  MOV R28, 0x30c0 ;  /* 0x000030c0001c7802 */ /* 0x000fe40000000f00 */
[----:B-1----:R-:W-:-:S07]  /*30a0*/  MOV R3, UR27 ;  /* 0x0000001b00037c02 */ /* 0x002fce0008000f00 */
[----:B0-----:R-:W-:Y:S05]  /*30b0*/  CALL.REL.NOINC `($__internal_111_$__cuda_sm3x_div_rn_noftz_f32_slowpath) ;  /* 0x00000008006c7944 */ /* 0x001fea0003c00000 */
.L_x_5143:
[----:B------:R-:W-:Y:S05]  /*30c0*/  BSYNC.RECONVERGENT B3 ;  /* 0x0000000000037941 */ /* 0x000fea0003800200 */
.L_x_5142:
[----:B------:R-:W-:Y:S01]  /*30d0*/  IADD3 R4, PT, PT, R3, -0xd000000, RZ ;  /* 0xf300000003047810 */ /* 0x000fe20007ffe0ff */
[----:B------:R1:W2:Y:S01]  /*30e0*/  MUFU.RSQ R8, R3 ;  /* 0x0000000300087308 */ /* 0x0002a20000001400 */
[----:B------:R-:W-:Y:S02]  /*30f0*/  BSSY.RECONVERGENT B0, `(.L_x_5144) ;  /* 0x000000a000007945 */ /* 0x000fe40003800200 */
[----:B------:R-:W-:-:S13]  /*3100*/  ISETP.GT.U32.AND P0, PT, R4, 0x727fffff, PT ;  /* 0x727fffff0400780c */ /* 0x000fda0003f04070 */
[----:B-1----:R-:W-:Y:S05]  /*3110*/  @!P0 BRA `(.L_x_5145) ;  /* 0x00000000000c8947 */ /* 0x002fea0003800000 */
[----:B------:R-:W-:-:S07]  /*3120*/  MOV R4, 0x3140 ;  /* 0x0000314000047802 */ /* 0x000fce0000000f00 */
[----:B0-2---:R-:W-:Y:S05]  /*3130*/  CALL.REL.NOINC `($__internal_110_$__cuda_sm20_sqrt_rn_f32_slowpath) ;  /* 0x0000000400f47944 */ /* 0x005fea0003c00000 */
[----:B------:R-:W-:Y:S05]  /*3140*/  BRA `(.L_x_5146) ;  /* 0x0000000000107947 */ /* 0x000fea0003800000 */
.L_x_5145:
[C---:B--2---:R-:W-:Y:S01]  /*3150*/  FMUL.FTZ R4, R8.reuse, R3 ;  /* 0x0000000308047220 */ /* 0x044fe20000410000 */
[----:B------:R-:W-:-:S03]  /*3160*/  FMUL.FTZ R33, R8, 0.5 ;  /* 0x3f00000008217820 */ /* 0x000fc60000410000 */
[----:B------:R-:W-:-:S04]  /*3170*/  FFMA R3, -R4, R4, R3 ;  /* 0x0000000404037223 */ /* 0x000fc80000000103 */
[----:B------:R-:W-:-:S07]  /*3180*/  FFMA R33, R3, R33, R4 ;  /* 0x0000002103217223 */ /* 0x000fce0000000004 */
.L_x_5146:
[----:B------:R-:W-:Y:S05]  /*3190*/  BSYNC.RECONVERGENT B0 ;  /* 0x0000000000007941 */ /* 0x000fea0003800200 */
.L_x_5144:
        /* <DEDUP_REMOVED lines=16> */
.L_x_5148:
[----:B------:R-:W-:Y:S05]  /*32a0*/  BSYNC.RECONVERGENT B3 ;  /* 0x0000000000037941 */ /* 0x000fea0003800200 */
.L_x_5147:
        /* <DEDUP_REMOVED lines=12> */
.L_x_5150:
[----:B------:R-:W-:Y:S05]  /*3370*/  BSYNC.RECONVERGENT B3 ;  /* 0x0000000000037941 */ /* 0x000fea0003800200 */
.L_x_5149:
[----:B------:R-:W-:Y:S02]  /*3380*/  HFMA2 R15, -RZ, RZ, 0, 1.1920928955078125e-07 ;  /* 0x00000002ff0f7431 */ /* 0x000fe400000001ff */
[----:B------:R-:W-:Y:S01]  /*3390*/  FFMA R3, -R3, UR29, R14 ;  /* 0x0000001d03037c23 */ /* 0x000fe2000800010e */
[----:B------:R-:W-:Y:S01]  /*33a0*/  MOV R29, 0x4 ;  /* 0x00000004001d7802 */ /* 0x000fe20000000f00 */
[----:B------:R-:W-:-:S03]  /*33b0*/  IMAD.MOV.U32 R11, RZ, RZ, 0x4 ;  /* 0x00000004ff0b7424 */ /* 0x000fc600078e00ff */
[----:B------:R-:W-:Y:S01]  /*33c0*/  F2FP.BF16.F32.PACK_AB R3, RZ, R3 ;  /* 0x00000003ff03723e */ /* 0x000fe200000010ff */
[----:B------:R-:W-:-:S04]  /*33d0*/  IMAD.WIDE R28, R20, R29, UR20 ;  /* 0x00000014141c7e25 */ /* 0x000fc8000f8e021d */
[----:B------:R-:W-:-:S04]  /*33e0*/  IMAD.WIDE R14, R20, R15, UR18 ;  /* 0x00000012140e7e25 */ /* 0x000fc8000f8e020f */
[----:B------:R-:W-:Y:S01]  /*33f0*/  IMAD.WIDE R10, R20, R11, UR8 ;  /* 0x00000008140a7e25 */ /* 0x000fe2000f8e020b */
[----:B------:R2:W-:Y:S04]  /*3400*/  STG.E.U16 desc[UR16][R14.64], R3 ;  /* 0x000000030e007986 */ /* 0x0005e8000c101510 */
[----:B------:R2:W-:Y:S04]  /*3410*/  STG.E desc[UR16][R28.64], R7 ;  /* 0x000000071c007986 */ /* 0x0005e8000c101910 */
[----:B------:R2:W-:Y:S02]  /*3420*/  STG.E desc[UR16][R10.64], R6 ;  /* 0x000000060a007986 */ /* 0x0005e4000c101910 */
.L_x_5141:
[----:B------:R-:W-:Y:S05]  /*3430*/  BSYNC.RECONVERGENT B2 ;  /* 0x0000000000027941 */ /* 0x000fea0003800200 */
.L_x_5140:
        /* <DEDUP_REMOVED lines=15> */
[----:B0-----:R-:W-:Y:S05]  /*3530*/  CALL.REL.NOINC `($__internal_111_$__cuda_sm3x_div_rn_noftz_f32_slowpath) ;  /* 0x00000004004c7944 */ /* 0x001fea0003c00000 */
.L_x_5154:
[----:B------:R-:W-:Y:S05]  /*3540*/  BSYNC.RECONVERGENT B3 ;  /* 0x0000000000037941 */ /* 0x000fea0003800200 */
.L_x_5153:
        /* <DEDUP_REMOVED lines=8> */
.L_x_5156:
[C---:B--2---:R-:W-:Y:S01]  /*35d0*/  FMUL.FTZ R4, R6.reuse, R3 ;  /* 0x0000000306047220 */ /* 0x044fe20000410000 */
[----:B------:R-:W-:-:S03]  /*35e0*/  FMUL.FTZ R33, R6, 0.5 ;  /* 0x3f00000006217820 */ /* 0x000fc60000410000 */
[----:B------:R-:W-:-:S04]  /*35f0*/  FFMA R3, -R4, R4, R3 ;  /* 0x0000000404037223 */ /* 0x000fc80000000103 */
[----:B------:R-:W-:-:S07]  /*3600*/  FFMA R33, R3, R33, R4 ;  /* 0x0000002103217223 */ /* 0x000fce0000000004 */
.L_x_5157:
[----:B------:R-:W-:Y:S05]  /*3610*/  BSYNC.RECONVERGENT B0 ;  /* 0x0000000000007941 */ /* 0x000fea0003800200 */
.L_x_5155:
        /* <DEDUP_REMOVED lines=15> */
.L_x_5159:
[----:B------:R-:W-:Y:S05]  /*3710*/  BSYNC.RECONVERGENT B3 ;  /* 0x0000000000037941 */ /* 0x000fea0003800200 */
.L_x_5158:
        /* <DEDUP_REMOVED lines=14> */
.L_x_5161:
[----:B------:R-:W-:Y:S05]  /*3800*/  BSYNC.RECONVERGENT B3 ;  /* 0x0000000000037941 */ /* 0x000fea0003800200 */
.L_x_5160:
[----:B------:R-:W-:-:S05]  /*3810*/  FFMA R2, -R2, UR29, R13 ;  /* 0x0000001d02027c23 */ /* 0x000fca000800010d */
[----:B------:R-:W-:-:S05]  /*3820*/  F2FP.BF16.F32.PACK_AB R2, RZ, R2 ;  /* 0x00000002ff02723e */ /* 0x000fca00000010ff */
[----:B------:R3:W-:Y:S04]  /*3830*/  STG.E.U16 desc[UR16][R26.64], R2 ;  /* 0x000000021a007986 */ /* 0x0007e8000c101510 */
[----:B------:R3:W-:Y:S04]  /*3840*/  STG.E desc[UR16][R24.64], R5 ;  /* 0x0000000518007986 */ /* 0x0007e8000c101910 */
[----:B------:R3:W-:Y:S02]  /*3850*/  STG.E desc[UR16][R22.64], R0 ;  /* 0x0000000016007986 */ /* 0x0007e4000c101910 */
.L_x_5152:
[----:B------:R-:W-:Y:S05]  /*3860*/  BSYNC.RECONVERGENT B2 ;  /* 0x0000000000027941 */ /* 0x000fea0003800200 */
.L_x_5151:
        /* <DEDUP_REMOVED lines=10> */
        .weak           $__internal_110_$__cuda_sm20_sqrt_rn_f32_slowpath
        .type           $__internal_110_$__cuda_sm20_sqrt_rn_f32_slowpath,@function
        .size           $__internal_110_$__cuda_sm20_sqrt_rn_f32_slowpath,($__internal_111_$__cuda_sm3x_div_rn_noftz_f32_slowpath - $__internal_110_$__cuda_sm20_sqrt_rn_f32_slowpath)
$__internal_110_$__cuda_sm20_sqrt_rn_f32_slowpath:
        /* <DEDUP_REMOVED lines=19> */
.L_x_5163:
[----:B------:R-:W-:Y:S01]  /*3a40*/  HFMA2 R29, -RZ, RZ, 0, 0 ;  /* 0x00000000ff1d7431 */ /* 0x000fe200000001ff */
[----:B------:R-:W-:-:S04]  /*3a50*/  MOV R28, R4 ;  /* 0x00000004001c7202 */ /* 0x000fc80000000f00 */
[----:B------:R-:W-:Y:S05]  /*3a60*/  RET.REL.NODEC R28 `(_Z25multi_tensor_apply_kernelI18TensorListMetadataILi4ELb0EEN18transformer_engine17multi_tensor_adam11AdamFunctorI13__nv_bfloat166__halfflEEJffffffNS3_10adamMode_tEfEEvlPViT_T0_DpT1_) ;  /* 0xffffffc41c647950 */ /* 0x000fea0003c3ffff */
        .weak           $__internal_111_$__cuda_sm3x_div_rn_noftz_f32_slowpath
        .type           $__internal_111_$__cuda_sm3x_div_rn_noftz_f32_slowpath,@function
        .size           $__internal_111_$__cuda_sm3x_div_rn_noftz_f32_slowpath,(.L_x_5979 - $__internal_111_$__cuda_sm3x_div_rn_noftz_f32_slowpath)
$__internal_111_$__cuda_sm3x_div_rn_noftz_f32_slowpath:
        /* <DEDUP_REMOVED lines=35> */
.L_x_5165:
        /* <DEDUP_REMOVED lines=35> */
[----:B------:R-:W-:Y:S01]  /*3ed0*/  ISETP.NE.AND P0, PT, R3, RZ, PT ;  /* 0x000000ff0300720c */ /* 0x000fe20003f05270 */
[----:B------:R-:W-:Y:S01]  /*3ee0*/  IMAD.MOV R3, RZ, RZ, -R3 ;  /* 0x000000ffff037224 */ /* 0x000fe200078e0a03 */
[----:B------:R-:W-:-:S02]  /*3ef0*/  LOP3.LUT R4, R4, 0x800000, RZ, 0xfc, !PT ;  /* 0x0080000004047812 */ /* 0x000fc400078efcff */
[----:B------:R-:W-:Y:S02]  /*3f00*/  FSETP.NEU.FTZ.AND P6, PT, R31, R36, PT ;  /* 0x000000241f00720b */ /* 0x000fe40003fdd000 */
        /* <DEDUP_REMOVED lines=12> */
.L_x_5172:
[----:B------:R-:W-:-:S04]  /*3fd0*/  LOP3.LUT R32, R32, 0x80000000, RZ, 0xc0, !PT ;  /* 0x8000000020207812 */ /* 0x000fc800078ec0ff */
[----:B------:R-:W-:Y:S01]  /*3fe0*/  LOP3.LUT R32, R32, 0x7f800000, RZ, 0xfc, !PT ;  /* 0x7f80000020207812 */ /* 0x000fe200078efcff */
[----:B------:R-:W-:Y:S06]  /*3ff0*/  BRA `(.L_x_5173) ;  /* 0x0000000000047947 */ /* 0x000fec0003800000 */
.L_x_5171:
[----:B------:R-:W-:-:S07]  /*4000*/  LEA R32, R31, R32, 0x17 ;  /* 0x000000201f207211 */ /* 0x000fce00078eb8ff */
.L_x_5173:
[----:B------:R-:W-:Y:S05]  /*4010*/  BSYNC.RECONVERGENT B1 ;  /* 0x0000000000017941 */ /* 0x000fea0003800200 */
.L_x_5170:
[----:B------:R-:W-:Y:S01]  /*4020*/  MOV R3, R32 ;  /* 0x0000002000037202 */ /* 0x000fe20000000f00 */
[----:B------:R-:W-:Y:S06]  /*4030*/  BRA `(.L_x_5174) ;  /* 0x0000000000207947 */ /* 0x000fec0003800000 */
.L_x_5169:
[----:B------:R-:W-:-:S04]  /*4040*/  LOP3.LUT R3, R3, 0x80000000, R4, 0x48, !PT ;  /* 0x8000000003037812 */ /* 0x000fc800078e4804 */
[----:B------:R-:W-:Y:S01]  /*4050*/  LOP3.LUT R3, R3, 0x7f800000, RZ, 0xfc, !PT ;  /* 0x7f80000003037812 */ /* 0x000fe200078efcff */
[----:B------:R-:W-:Y:S06]  /*4060*/  BRA `(.L_x_5174) ;  /* 0x0000000000147947 */ /* 0x000fec0003800000 */
.L_x_5168:
[----:B------:R-:W-:Y:S01]  /*4070*/  LOP3.LUT R3, R3, 0x80000000, R4, 0x48, !PT ;  /* 0x8000000003037812 */ /* 0x000fe200078e4804 */
[----:B------:R-:W-:Y:S06]  /*4080*/  BRA `(.L_x_5174) ;  /* 0x00000000000c7947 */ /* 0x000fec0003800000 */
.L_x_5167:
[----:B------:R-:W0:Y:S01]  /*4090*/  MUFU.RSQ R3, -QNAN ;  /* 0xffc0000000037908 */ /* 0x000e220000001400 */
[----:B------:R-:W-:Y:S05]  /*40a0*/  BRA `(.L_x_5174) ;  /* 0x0000000000047947 */ /* 0x000fea0003800000 */
.L_x_5166:
[----:B------:R-:W-:-:S07]  /*40b0*/  FADD.FTZ R3, R4, R3 ;  /* 0x0000000304037221 */ /* 0x000fce0000010000 */
.L_x_5174:
[----:B------:R-:W-:Y:S05]  /*40c0*/  BSYNC.RECONVERGENT B0 ;  /* 0x0000000000007941 */ /* 0x000fea0003800200 */
.L_x_5164:
[----:B------:R-:W-:-:S04]  /*40d0*/  HFMA2 R29, -RZ, RZ, 0, 0 ;  /* 0x00000000ff1d7431 */ /* 0x000fc800000001ff */
[----:B0-----:R-:W-:Y:S05]  /*40e0*/  RET.REL.NODEC R28 `(_Z25multi_tensor_apply_kernelI18TensorListMetadataILi4ELb0EEN18transformer_engine17multi_tensor_adam11AdamFunctorI13__nv_bfloat166__halfflEEJffffffNS3_10adamMode_tEfEEvlPViT_T0_DpT1_) ;  /* 0xffffffbc1cc47950 */ /* 0x001fea0003c3ffff */
.L_x_5175:
        /* <DEDUP_REMOVED lines=9> */
.L_x_5979:


//--------------------- .text._Z25multi_tensor_apply_kernelI18TensorListMetadataILi4ELb0EEN18transformer_engine17multi_tensor_adam11AdamFunctorI13__nv_bfloat16fflEEJffffffNS3_10adamMode_tEfEEvlPViT_T0_DpT1_ --------------------------
	.section	.text._Z25multi_tensor_apply_kernelI18TensorListMetadataILi4ELb0EEN18transformer_engine17multi_tensor_adam11AdamFunctorI13__nv_bfloat16fflEEJffffffNS3_10adamMode_tEfEEvlPViT_T0_DpT1_,"ax",@progbits
	.align	128
        .global         _Z25multi_tensor_apply_kernelI18TensorListMetadataILi4ELb0EEN18transformer_engine17multi_tensor_adam11AdamFunctorI13__nv_bfloat16fflEEJffffffNS3_10adamMode_tEfEEvlPViT_T0_DpT1_
        .type           _Z25multi_tensor_apply_kernelI18TensorListMetadataILi4ELb0EEN18transformer_engine17multi_tensor_adam11AdamFunctorI13__nv_bfloat16fflEEJffffffNS3_10adamMode_tEfEEvlPViT_T0_DpT1_,@function
        .size           _Z25multi_tensor_apply_kernelI18TensorListMetadataILi4ELb0EEN18transformer_engine17multi_tensor_adam11AdamFunctorI13__nv_bfloat16fflEEJffffffNS3_10adamMode_tEfEEvlPViT_T0_DpT1_,(.L_x_5981 - _Z25multi_tensor_apply_kernelI18TensorListMetadataILi4ELb0EEN18transformer_engine17multi_tensor_adam11AdamFunctorI13__nv_bfloat16fflEEJffffffNS3_10adamMode_tEfEEvlPViT_T0_DpT1_)
        .other          _Z25multi_tensor_apply_kernelI18TensorListMetadataILi4ELb0EEN18transformer_engine17multi_tensor_adam11AdamFunctorI13__nv_bfloat16fflEEJffffffNS3_10adamMode_tEfEEvlPViT_T0_DpT1_,@"STO_CUDA_ENTRY STV_DEFAULT"
_Z25multi_tensor_apply_kernelI18TensorListMetadataILi4ELb0EEN18transformer_engine17multi_tensor_adam11AdamFunctorI13__nv_bfloat16fflEEJffffffNS3_10adamMode_tEfEEvlPViT_T0_DpT1_:
.text._Z25multi_tensor_apply_kernelI18TensorListMetadataILi4ELb0EEN18transformer_engine17multi_tensor_adam11AdamFunctorI13__nv_bfloat16fflEEJffffffNS3_10adamMode_tEfEEvlPViT_T0_DpT1_:
        /* <DEDUP_REMOVED lines=66> */
.L_x_5215:
[----:B------:R-:W-:Y:S01]  /*0420*/  ISETP.LT.U32.AND P6, PT, R17, UR10, PT ;  /* 0x0000000a11007c0c */ /* 0x000fe2000bfc1070 */
[----:B0-----:R-:W-:Y:S01]  /*0430*/  IMAD.U32 R0, RZ, RZ, UR11 ;  /* 0x0000000bff007e24 */ /* 0x001fe2000f8e00ff */
[----:B------:R-:W-:Y:S01]  /*0440*/  SHF.R.S32.HI R12, RZ, 0x1f, R17 ;  /* 0x0000001fff0c7819 */ /* 0x000fe20000011411 */
[----:B------:R-:W-:Y:S01]  /*0450*/  HFMA2 R6, -RZ, RZ, 0, 2.384185791015625e-07 ;  /* 0x00000004ff067431 */ /* 0x000fe200000001ff */
[----:B------:R-:W-:Y:S02]  /*0460*/  MOV R3, UR11 ;  /* 0x0000000b00037c02 */ /* 0x000fe40008000f00 */
[----:B------:R-:W-:Y:S02]  /*0470*/  ISETP.LT.U32.AND P4, PT, R16, UR10, PT ;  /* 0x0000000a10007c0c */ /* 0x000fe4000bf81070 */
[----:B------:R-:W-:Y:S02]  /*0480*/  ISETP.GT.AND.EX P6, PT, R3, R12, PT, P6 ;  /* 0x0000000c0300720c */ /* 0x000fe40003fc4360 */
[----:B------:R-:W-:-:S02]  /*0490*/  SHF.R.S32.HI R11, RZ, 0x1f, R16 ;  /* 0x0000001fff0b7819 */ /* 0x000fc40000011410 */
[----:B------:R-:W-:Y:S01]  /*04a0*/  ISETP.LT.U32.AND P2, PT, R15, UR10, PT ;  /* 0x0000000a0f007c0c */ /* 0x000fe2000bf41070 */
[----:B------:R-:W-:Y:S01]  /*04b0*/  IMAD.WIDE R6, R17, R6, UR20 ;  /* 0x0000001411067e25 */ /* 0x000fe2000f8e0206 */
[----:B------:R-:W-:Y:S02]  /*04c0*/  SHF.R.S32.HI R10, RZ, 0x1f, R15 ;  /* 0x0000001fff0a7819 */ /* 0x000fe4000001140f */
[----:B------:R-:W-:Y:S02]  /*04d0*/  ISETP.GT.AND.EX P4, PT, R0, R11, PT, P4 ;  /* 0x0000000b0000720c */ /* 0x000fe40003f84340 */
[----:B------:R-:W-:Y:S02]  /*04e0*/  ISETP.GT.AND.EX P2, PT, R3, R10, PT, P2 ;  /* 0x0000000a0300720c */ /* 0x000fe40003f44320 */
[----:B------:R-:W-:Y:S02]  /*04f0*/  MOV R2, RZ ;  /* 0x000000ff00027202 */ /* 0x000fe40000000f00 */
[----:B------:R-:W-:-:S02]  /*0500*/  @P6 IADD3 R0, P0, PT, R17, UR14, RZ ;  /* 0x0000000e11006c10 */ /* 0x000fc4000ff1e0ff */
[----:B------:R-:W-:Y:S02]  /*0510*/  ISETP.LT.U32.AND P3, PT, R14, UR10, PT ;  /* 0x0000000a0e007c0c */ /* 0x000fe4000bf61070 */
[----:B------:R-:W-:Y:S01]  /*0520*/  @P6 IADD3.X R3, PT, PT, R12, UR12, RZ, P0, !PT ;  /* 0x0000000c0c036c10 */ /* 0x000fe200087fe4ff */
[----:B------:R-:W-:Y:S01]  /*0530*/  HFMA2 R28, -RZ, RZ, 0, 2.384185791015625e-07 ;  /* 0x00000004ff1c7431 */ /* 0x000fe200000001ff */
[C---:B-1----:R-:W-:Y:S01]  /*0540*/  @P6 LEA R20, P0, R0.reuse, UR6, 0x2 ;  /* 0x0000000600146c11 */ /* 0x042fe2000f8010ff */
[----:B------:R0:W2:Y:S01]  /*0550*/  @P6 LDG.E R2, desc[UR16][R6.64] ;  /* 0x0000001006026981 */ /* 0x0000a2000c1e1900 */
[----:B------:R-:W-:Y:S02]  /*0560*/  SHF.R.S32.HI R4, RZ, 0x1f, R14 ;  /* 0x0000001fff047819 */ /* 0x000fe4000001140e */
[----:B------:R-:W-:Y:S02]  /*0570*/  @P6 LEA.HI.X R21, R0, UR7, R3, 0x2, P0 ;  /* 0x0000000700156c11 */ /* 0x000fe400080f1403 */
[----:B------:R-:W-:Y:S01]  /*0580*/  MOV R0, RZ ;  /* 0x000000ff00007202 */ /* 0x000fe20000000f00 */
[----:B------:R-:W-:Y:S01]  /*0590*/  HFMA2 R23, -RZ, RZ, 0, 2.384185791015625e-07 ;  /* 0x00000004ff177431 */ /* 0x000fe200000001ff */
[----:B------:R-:W-:Y:S01]  /*05a0*/  MOV R5, UR11 ;  /* 0x0000000b00057c02 */ /* 0x000fe20008000f00 */
[----:B------:R-:W-:-:S02]  /*05b0*/  IMAD.MOV.U32 R8, RZ, RZ, 0x4 ;  /* 0x00000004ff087424 */ /* 0x000fc400078e00ff */
[----:B0-----:R-:W-:Y:S01]  /*05c0*/  HFMA2 R6, -RZ, RZ, 0, 1.1920928955078125e-07 ;  /* 0x00000002ff067431 */ /* 0x001fe200000001ff */
[----:B------:R-:W3:Y:S01]  /*05d0*/  @P6 LDG.E R0, desc[UR16][R20.64] ;  /* 0x0000001014006981 */ /* 0x000ee2000c1e1900 */
[----:B------:R-:W-:Y:S02]  /*05e0*/  ISETP.GT.AND.EX P3, PT, R5, R4, PT, P3 ;  /* 0x000000040500720c */ /* 0x000fe40003f64330 */
[----:B------:R-:W-:Y:S02]  /*05f0*/  CS2R R26, SRZ ;  /* 0x00000000001a7805 */ /* 0x000fe4000001ff00 */
[----:B------:R-:W-:Y:S02]  /*0600*/  CS2R R18, SRZ ;  /* 0x0000000000127805 */ /* 0x000fe4000001ff00 */
[----:B------:R-:W-:Y:S01]  /*0610*/  MOV R25, 0x4 ;  /* 0x0000000400197802 */ /* 0x000fe20000000f00 */
[----:B------:R-:W-:Y:S01]  /*0620*/  IMAD.WIDE R8, R17, R8, UR8 ;  /* 0x0000000811087e25 */ /* 0x000fe2000f8e0208 */
[----:B------:R-:W-:-:S03]  /*0630*/  @P4 IADD3 R5, P1, PT, R16, UR14, RZ ;  /* 0x0000000e10054c10 */ /* 0x000fc6000ff3e0ff */
[----:B------:R-:W-:Y:S01]  /*0640*/  IMAD.WIDE R28, R15, R28, UR20 ;  /* 0x000000140f1c7e25 */ /* 0x000fe2000f8e021c */
[----:B------:R0:W4:Y:S03]  /*0650*/  @P6 LDG.E R27, desc[UR16][R8.64] ;  /* 0x00000010081b6981 */ /* 0x000126000c1e1900 */
[C---:B------:R-:W-:Y:S01]  /*0660*/  IMAD.WIDE R22, R16.reuse, R23, UR20 ;  /* 0x0000001410167e25 */ /* 0x040fe2000f8e0217 */
[----:B------:R1:W5:Y:S03]  /*0670*/  @P2 LDG.E R18, desc[UR16][R28.64] ;  /* 0x000000101c122981 */ /* 0x000366000c1e1900 */
[----:B------:R-:W-:Y:S01]  /*0680*/  IMAD.WIDE R24, R16, R25, UR8 ;  /* 0x0000000810187e25 */ /* 0x000fe2000f8e0219 */
[----:B------:R1:W5:Y:S01]  /*0690*/  @P4 LDG.E R26, desc[UR16][R22.64] ;  /* 0x00000010161a4981 */ /* 0x000362000c1e1900 */
[----:B0-----:R-:W-:-:S02]  /*06a0*/  @P4 IADD3.X R8, PT, PT, R11, UR12, RZ, P1, !PT ;  /* 0x0000000c0b084c10 */ /* 0x001fc40008ffe4ff */
[----:B------:R-:W-:Y:S01]  /*06b0*/  IMAD.WIDE R6, R17, R6, UR18 ;  /* 0x0000001211067e25 */ /* 0x000fe2000f8e0206 */
[----:B------:R-:W-:Y:S01]  /*06c0*/  @P2 IADD3 R11, P5, PT, R15, UR14, RZ ;  /* 0x0000000e0f0b2c10 */ /* 0x000fe2000ffbe0ff */
[----:B------:R0:W5:Y:S01]  /*06d0*/  @P4 LDG.E R19, desc[UR16][R24.64] ;  /* 0x0000001018134981 */ /* 0x000162000c1e1900 */
[C---:B-1----:R-:W-:Y:S01]  /*06e0*/  @P4 LEA R28, P0, R5.reuse, UR6, 0x2 ;  /* 0x00000006051c4c11 */ /* 0x042fe2000f8010ff */
[----:B------:R-:W-:Y:S02]  /*06f0*/  IMAD.MOV.U32 R30, RZ, RZ, 0x4 ;  /* 0x00000004ff1e7424 */ /* 0x000fe400078e00ff */
[----:B------:R-:W-:Y:S01]  /*0700*/  IMAD.MOV.U32 R9, RZ, RZ, 0x2 ;  /* 0x00000002ff097424 */ /* 0x000fe200078e00ff */
[----:B------:R-:W-:Y:S01]  /*0710*/  @P4 LEA.HI.X R29, R5, UR7, R8, 0x2, P0 ;  /* 0x00000007051d4c11 */ /* 0x000fe200080f1408 */
[----:B------:R1:W4:Y:S01]  /*0720*/  @P6 LDG.E.U16 R3, desc[UR16][R6.64] ;  /* 0x0000001006036981 */ /* 0x000322000c1e1500 */
[----:B------:R-:W-:Y:S01]  /*0730*/  @P3 IADD3 R5, P0, PT, R14, UR14, RZ ;  /* 0x0000000e0e053c10 */ /* 0x000fe2000ff1e0ff */
[----:B------:R-:W-:Y:S01]  /*0740*/  HFMA2 R23, -RZ, RZ, 0, 2.384185791015625e-07 ;  /* 0x00000004ff177431 */ /* 0x000fe200000001ff */
[----:B------:R-:W-:-:S02]  /*0750*/  MOV R13, RZ ;  /* 0x000000ff000d7202 */ /* 0x000fc40000000f00 */
[----:B0-----:R-:W-:Y:S01]  /*0760*/  @P2 IADD3.X R24, PT, PT, R10, UR12, RZ, P5, !PT ;  /* 0x0000000c0a182c10 */ /* 0x001fe2000affe4ff */
[C---:B------:R-:W-:Y:S01]  /*0770*/  IMAD.WIDE R30, R15.reuse, R30, UR8 ;  /* 0x000000080f1e7e25 */ /* 0x040fe2000f8e021e */
[----:B------:R-:W-:Y:S02]  /*0780*/  @P2 LEA R32, P1, R15, UR18, 0x1 ;  /* 0x000000120f202c11 */ /* 0x000fe4000f8208ff */
[----:B------:R-:W-:Y:S02]  /*0790*/  MOV R25, 0x2 ;  /* 0x0000000200197802 */ /* 0x000fe40000000f00 */
[----:B-1----:R-:W-:Y:S01]  /*07a0*/  @P2 LEA R6, P5, R11, UR6, 0x2 ;  /* 0x000000060b062c11 */ /* 0x002fe2000f8a10ff */
[----:B------:R-:W-:Y:S01]  /*07b0*/  IMAD.WIDE R8, R16, R9, UR18 ;  /* 0x0000001210087e25 */ /* 0x000fe2000f8e0209 */
[----:B------:R-:W-:Y:S01]  /*07c0*/  @P3 IADD3.X R22, PT, PT, R4, UR12, RZ, P0, !PT ;  /* 0x0000000c04163c10 */ /* 0x000fe200087fe4ff */
[----:B------:R-:W5:Y:S01]  /*07d0*/  @P2 LDG.E R13, desc[UR16][R30.64] ;  /* 0x000000101e0d2981 */ /* 0x000f62000c1e1900 */
[----:B------:R-:W-:Y:S01]  /*07e0*/  @P3 LEA R4, P0, R5, UR6, 0x2 ;  /* 0x0000000605043c11 */ /* 0x000fe2000f8010ff */
[----:B------:R-:W-:Y:S01]  /*07f0*/  IMAD.MOV.U32 R21, RZ, RZ, 0x4 ;  /* 0x00000004ff157424 */ /* 0x000fe200078e00ff */
[----:B------:R-:W-:-:S02]  /*0800*/  @P2 LEA.HI.X R33, R15, UR19, R10, 0x1, P1 ;  /* 0x000000130f212c11 */ /* 0x000fc400088f0c0a */
[----:B------:R-:W-:Y:S01]  /*0810*/  @P2 LEA.HI.X R7, R11, UR7, R24, 0x2, P5 ;  /* 0x000000070b072c11 */ /* 0x000fe2000a8f1418 */
[C---:B------:R-:W-:Y:S01]  /*0820*/  IMAD.WIDE R24, R14.reuse, R25, UR18 ;  /* 0x000000120e187e25 */ /* 0x040fe2000f8e0219 */
[----:B------:R-:W-:Y:S01]  /*0830*/  @P3 LEA.HI.X R5, R5, UR7, R22, 0x2, P0 ;  /* 0x0000000705053c11 */ /* 0x000fe200080f1416 */
[----:B------:R-:W4:Y:S02]  /*0840*/  @P2 LDG.E.U16 R32, desc[UR16][R32.64] ;  /* 0x0000001020202981 */ /* 0x000f24000c1e1500 */
[C---:B------:R-:W-:Y:S02]  /*0850*/  IMAD.WIDE R22, R14.reuse, R23, UR20 ;  /* 0x000000140e167e25 */ /* 0x040fe4000f8e0217 */
[----:B------:R0:W4:Y:S02]  /*0860*/  @P4 LDG.E.U16 R31, desc[UR16][R8.64] ;  /* 0x00000010081f4981 */ /* 0x000124000c1e1500 */
[----:B------:R-:W-:Y:S02]  /*0870*/  IMAD.WIDE R20, R14, R21, UR8 ;  /* 0x000000080e147e25 */ /* 0x000fe4000f8e0215 */
[----:B------:R-:W4:Y:S01]  /*0880*/  @P3 LDG.E.U16 R33, desc[UR16][R24.64] ;  /* 0x0000001018213981 */ /* 0x000f22000c1e1500 */
[----:B0-----:R-:W-:-:S06]  /*0890*/  CS2R R8, SRZ ;  /* 0x0000000000087805 */ /* 0x001fcc000001ff00 */
[----:B------:R-:W5:Y:S04]  /*08a0*/  @P3 LDG.E R8, desc[UR16][R22.64] ;  /* 0x0000001016083981 */ /* 0x000f68000c1e1900 */
[----:B------:R-:W5:Y:S01]  /*08b0*/  @P3 LDG.E R9, desc[UR16][R20.64] ;  /* 0x0000001014093981 */ /* 0x000f62000c1e1900 */
[----:B------:R-:W-:-:S06]  /*08c0*/  HFMA2 R30, -RZ, RZ, 0, 0 ;  /* 0x00000000ff1e7431 */ /* 0x000fcc00000001ff */
[----:B------:R0:W5:Y:S02]  /*08d0*/  @P4 LDG.E R30, desc[UR16][R28.64] ;  /* 0x000000101c1e4981 */ /* 0x000164000c1e1900 */
[----:B0-----:R-:W0:Y:S01]  /*08e0*/  LDC.64 R28, c[0x0][0xef0] ;  /* 0x0003bc00ff1c7b82 */ /* 0x001e220000000a00 */
[----:B------:R-:W-:-:S06]  /*08f0*/  CS2R R10, SRZ ;  /* 0x00000000000a7805 */ /* 0x000fcc000001ff00 */
[----:B------:R1:W5:Y:S01]  /*0900*/  @P3 LDG.E R11, desc[UR16][R4.64] ;  /* 0x00000010040b3981 */ /* 0x000362000c1e1900 */
[----:B------:R-:W-:Y:S03]  /*0910*/  BSSY.RECONVERGENT B2, `(.L_x_5177) ;  /* 0x000001c000027945 */ /* 0x000fe60003800200 */
[----:B------:R1:W5:Y:S01]  /*0920*/  @P2 LDG.E R10, desc[UR16][R6.64] ;  /* 0x00000010060a2981 */ /* 0x000362000c1e1900 */
[----:B0-----:R-:W0:Y:S01]  /*0930*/  MUFU.RCP R34, R29 ;  /* 0x0000001d00227308 */ /* 0x001e220000001000 */
[----:B-1----:R-:W-:Y:S01]  /*0940*/  HFMA2 R5, -RZ, RZ, 0, 0 ;  /* 0x00000000ff057431 */ /* 0x002fe200000001ff */
[----:B------:R-:W-:Y:S01]  /*0950*/  CS2R R6, SRZ ;  /* 0x0000000000067805 */ /* 0x000fe2000001ff00 */
[----:B0-----:R-:W-:-:S04]  /*0960*/  FFMA R37, R34, -R29, 1 ;  /* 0x3f80000022257423 */ /* 0x001fc8000000081d */
[----:B------:R-:W-:Y:S01]  /*0970*/  FFMA R37, R34, R37, R34 ;  /* 0x0000002522257223 */ /* 0x000fe20000000022 */
[----:B---3--:R-:W-:-:S04]  /*0980*/  FMUL R35, R0, UR13 ;  /* 0x0000000d00237c20 */ /* 0x008fc80008400000 */
[----:B--2---:R-:W-:-:S04]  /*0990*/  FFMA R2, R2, UR28, R35 ;  /* 0x0000001c02027c23 */ /* 0x004fc80008000023 */
[----:B------:R-:W0:Y:S01]  /*09a0*/  FCHK P0, R2, R29 ;  /* 0x0000001d02007302 */ /* 0x000e220000000000 */
[----:B------:R-:W-:Y:S01]  /*09b0*/  FMUL R35, R0, UR22 ;  /* 0x0000001600237c20 */ /* 0x000fe20008400000 */
[----:B------:R-:W-:-:S03]  /*09c0*/  FFMA R4, R2, R37, RZ ;  /* 0x0000002502047223 */ /* 0x000fc600000000ff */
[----:B------:R-:W-:Y:S01]  /*09d0*/  FMUL R0, R35, R0 ;  /* 0x0000000023007220 */ /* 0x000fe20000400000 */
[----:B------:R-:W-:-:S03]  /*09e0*/  FFMA R35, R4, -R29, R2 ;  /* 0x8000001d04237223 */ /* 0x000fc60000000002 */
[----:B----4-:R-:W-:Y:S01]  /*09f0*/  FFMA R0, R27, R28, R0 ;  /* 0x0000001c1b007223 */ /* 0x010fe20000000000 */
[----:B------:R-:W-:Y:S01]  /*0a00*/  MOV R27, RZ ;  /* 0x000000ff001b7202 */ /* 0x000fe20000000f00 */
[----:B------:R-:W-:Y:S01]  /*0a10*/  FFMA R35, R37, R35, R4 ;  /* 0x0000002325237223 */ /* 0x000fe20000000004 */
[----:B------:R-:W-:Y:S01]  /*0a20*/  @P6 IMAD.U32 R27, R3, 0x10000, RZ ;  /* 0x00010000031b6824 */ /* 0x000fe200078e00ff */
[----:B------:R-:W-:Y:S02]  /*0a30*/  @P2 SHF.L.U32 R7, R32, 0x10, RZ ;  /* 0x0000001020072819 */ /* 0x000fe400000006ff */
[----:B------:R-:W-:Y:S02]  /*0a40*/  @P4 SHF.L.U32 R6, R31, 0x10, RZ ;  /* 0x000000101f064819 */ /* 0x000fe400000006ff */
[----:B------:R-:W-:Y:S01]  /*0a50*/  @P3 SHF.L.U32 R5, R33, 0x10, RZ ;  /* 0x0000001021053819 */ /* 0x000fe200000006ff */
[----:B0-----:R-:W-:Y:S06]  /*0a60*/  @!P0 BRA `(.L_x_5178) ;  /* 0x0000000000188947 */ /* 0x001fec0003800000 */
[----:B------:R-:W0:Y:S01]  /*0a70*/  LDCU UR27, c[0x0][0xef4] ;  /* 0x0001de80ff1b77ac */ /* 0x000e220008000800 */
[----:B------:R-:W-:Y:S02]  /*0a80*/  MOV R4, R2 ;  /* 0x0000000200047202 */ /* 0x000fe40000000f00 */
[----:B------:R-:W-:Y:S01]  /*0a90*/  MOV R28, 0xac0 ;  /* 0x00000ac0001c7802 */ /* 0x000fe20000000f00 */
[----:B0-----:R-:W-:-:S07]  /*0aa0*/  IMAD.U32 R3, RZ, RZ, UR27 ;  /* 0x0000001bff037e24 */ /* 0x001fce000f8e00ff */
[----:B-----5:R-:W-:Y:S05]  /*0ab0*/  CALL.REL.NOINC `($__internal_113_$__cuda_sm3x_div_rn_noftz_f32_slowpath) ;  /* 0x0000002c00c07944 */ /* 0x020fea0003c00000 */
[----:B------:R-:W-:-:S07]  /*0ac0*/  MOV R35, R3 ;  /* 0x0000000300237202 */ /* 0x000fce0000000f00 */
.L_x_5178:
[----:B------:R-:W-:Y:S05]  /*0ad0*/  BSYNC.RECONVERGENT B2 ;  /* 0x0000000000027941 */ /* 0x000fea0003800200 */
.L_x_5177:
        /* <DEDUP_REMOVED lines=14> */
[----:B-----5:R-:W-:Y:S05]  /*0bc0*/  CALL.REL.NOINC `($__internal_113_$__cuda_sm3x_div_rn_noftz_f32_slowpath) ;  /* 0x0000002c007c7944 */ /* 0x020fea0003c00000 */
.L_x_5180:
[----:B------:R-:W-:Y:S05]  /*0bd0*/  BSYNC.RECONVERGENT B2 ;  /* 0x0000000000027941 */ /* 0x000fea0003800200 */
.L_x_5179:
[----:B------:R-:W-:Y:S01]  /*0be0*/  VIADD R4, R3, 0xf3000000 ;  /* 0xf300000003047836 */ /* 0x000fe20000000000 */
[----:B------:R0:W1:Y:S01]  /*0bf0*/  MUFU.RSQ R28, R3 ;  /* 0x00000003001c7308 */ /* 0x0000620000001400 */
[----:B------:R-:W-:Y:S03]  /*0c00*/  BSSY.RECONVERGENT B0, `(.L_x_5181) ;  /* 0x000000a000007945 */ /* 0x000fe60003800200 */
[----:B------:R-:W-:-:S13]  /*0c10*/  ISETP.GT.U32.AND P0, PT, R4, 0x727fffff, PT ;  /* 0x727fffff0400780c */ /* 0x000fda0003f04070 */
[----:B01----:R-:W-:Y:S05]  /*0c20*/  @!P0 BRA `(.L_x_5182) ;  /* 0x00000000000c8947 */ /* 0x003fea0003800000 */
[----:B------:R-:W-:-:S07]  /*0c30*/  MOV R4, 0xc50 ;  /* 0x00000c5000047802 */ /* 0x000fce0000000f00 */
[----:B-----5:R-:W-:Y:S05]  /*0c40*/  CALL.REL.NOINC `($__internal_112_$__cuda_sm20_sqrt_rn_f32_slowpath) ;  /* 0x0000002c00047944 */ /* 0x020fea0003c00000 */
[----:B------:R-:W-:Y:S05]  /*0c50*/  BRA `(.L_x_5183) ;  /* 0x0000000000107947 */ /* 0x000fea0003800000 */
.L_x_5182:
[C---:B------:R-:W-:Y:S01]  /*0c60*/  FMUL.FTZ R4, R28.reuse, R3 ;  /* 0x000000031c047220 */ /* 0x040fe20000410000 */
[----:B------:R-:W-:-:S03]  /*0c70*/  FMUL.FTZ R33, R28, 0.5 ;  /* 0x3f0000001c217820 */ /* 0x000fc60000410000 */
[----:B------:R-:W-:-:S04]  /*0c80*/  FFMA R3, -R4, R4, R3 ;  /* 0x0000000404037223 */ /* 0x000fc80000000103 */
[----:B------:R-:W-:-:S07]  /*0c90*/  FFMA R33, R3, R33, R4 ;  /* 0x0000002103217223 */ /* 0x000fce0000000004 */
.L_x_5183:
[----:B------:R-:W-:Y:S05]  /*0ca0*/  BSYNC.RECONVERGENT B0 ;  /* 0x0000000000007941 */ /* 0x000fea0003800200 */
.L_x_5181:
        /* <DEDUP_REMOVED lines=13> */
[----:B-----5:R-:W-:Y:S05]  /*0d80*/  CALL.REL.NOINC `($__internal_113_$__cuda_sm3x_div_rn_noftz_f32_slowpath) ;  /* 0x0000002c000c7944 */ /* 0x020fea0003c00000 */
[----:B------:R-:W-:-:S07]  /*0d90*/  MOV R4, R3 ;  /* 0x0000000300047202 */ /* 0x000fce0000000f00 */
.L_x_5185:
[----:B------:R-:W-:Y:S05]  /*0da0*/  BSYNC.RECONVERGENT B2 ;  /* 0x0000000000027941 */ /* 0x000fea0003800200 */
.L_x_5184:
        /* <DEDUP_REMOVED lines=21> */
[----:B------:R-:W-:Y:S05]  /*0f00*/  CALL.REL.NOINC `($__internal_113_$__cuda_sm3x_div_rn_noftz_f32_slowpath) ;  /* 0x0000002800ac7944 */ /* 0x000fea0003c00000 */
[----:B------:R-:W-:-:S07]  /*0f10*/  MOV R30, R3 ;  /* 0x00000003001e7202 */ /* 0x000fce0000000f00 */
.L_x_5187:
[----:B------:R-:W-:Y:S05]  /*0f20*/  BSYNC.RECONVERGENT B2 ;  /* 0x0000000000027941 */ /* 0x000fea0003800200 */
.L_x_5186:
        /* <DEDUP_REMOVED lines=14> */
[----:B------:R-:W-:Y:S05]  /*1010*/  CALL.REL.NOINC `($__internal_113_$__cuda_sm3x_div_rn_noftz_f32_slowpath) ;  /* 0x0000002800687944 */ /* 0x000fea0003c00000 */
.L_x_5189:
[----:B------:R-:W-:Y:S05]  /*1020*/  BSYNC.RECONVERGENT B2 ;  /* 0x0000000000027941 */ /* 0x000fea0003800200 */
.L_x_5188:
[----:B------:R-:W-:Y:S01]  /*1030*/  IADD3 R4, PT, PT, R3, -0xd000000, RZ ;  /* 0xf300000003047810 */ /* 0x000fe20007ffe0ff */
[----:B------:R0:W1:Y:S01]  /*1040*/  MUFU.RSQ R28, R3 ;  /* 0x00000003001c7308 */ /* 0x0000620000001400 */
[----:B------:R-:W-:Y:S02]  /*1050*/  BSSY.RECONVERGENT B0, `(.L_x_5190) ;  /* 0x000000a000007945 */ /* 0x000fe40003800200 */
[----:B------:R-:W-:-:S13]  /*1060*/  ISETP.GT.U32.AND P0, PT, R4, 0x727fffff, PT ;  /* 0x727fffff0400780c */ /* 0x000fda0003f04070 */
[----:B0-----:R-:W-:Y:S05]  /*1070*/  @!P0 BRA `(.L_x_5191) ;  /* 0x00000000000c8947 */ /* 0x001fea0003800000 */
[----:B------:R-:W-:-:S07]  /*1080*/  MOV R4, 0x10a0 ;  /* 0x000010a000047802 */ /* 0x000fce0000000f00 */
[----:B-1----:R-:W-:Y:S05]  /*1090*/  CALL.REL.NOINC `($__internal_112_$__cuda_sm20_sqrt_rn_f32_slowpath) ;  /* 0x0000002400f07944 */ /* 0x002fea0003c00000 */
[----:B------:R-:W-:Y:S05]  /*10a0*/  BRA `(.L_x_5192) ;  /* 0x0000000000107947 */ /* 0x000fea0003800000 */
.L_x_5191:
[C---:B-1----:R-:W-:Y:S01]  /*10b0*/  FMUL.FTZ R4, R28.reuse, R3 ;  /* 0x000000031c047220 */ /* 0x042fe20000410000 */
[----:B------:R-:W-:-:S03]  /*10c0*/  FMUL.FTZ R33, R28, 0.5 ;  /* 0x3f0000001c217820 */ /* 0x000fc60000410000 */
[----:B------:R-:W-:-:S04]  /*10d0*/  FFMA R3, -R4, R4, R3 ;  /* 0x0000000404037223 */ /* 0x000fc80000000103 */
[----:B------:R-:W-:-:S07]  /*10e0*/  FFMA R33, R3, R33, R4 ;  /* 0x0000002103217223 */ /* 0x000fce0000000004 */
.L_x_5192:
[----:B------:R-:W-:Y:S05]  /*10f0*/  BSYNC.RECONVERGENT B0 ;  /* 0x0000000000007941 */ /* 0x000fea0003800200 */
.L_x_5190:
        /* <DEDUP_REMOVED lines=13> */
[----:B------:R-:W-:Y:S05]  /*11d0*/  CALL.REL.NOINC `($__internal_113_$__cuda_sm3x_div_rn_noftz_f32_slowpath) ;  /* 0x0000002400f87944 */ /* 0x000fea0003c00000 */
[----:B------:R-:W-:-:S07]  /*11e0*/  IMAD.MOV.U32 R31, RZ, RZ, R3 ;  /* 0x000000ffff1f7224 */ /* 0x000fce00078e0003 */
.L_x_5194:
[----:B------:R-:W-:Y:S05]  /*11f0*/  BSYNC.RECONVERGENT B2 ;  /* 0x0000000000027941 */ /* 0x000fea0003800200 */
.L_x_5193:
        /* <DEDUP_REMOVED lines=21> */
[----:B------:R-:W-:Y:S05]  /*1350*/  CALL.REL.NOINC `($__internal_113_$__cuda_sm3x_div_rn_noftz_f32_slowpath) ;  /* 0x0000002400987944 */ /* 0x000fea0003c00000 */
[----:B------:R-:W-:-:S07]  /*1360*/  MOV R10, R3 ;  /* 0x00000003000a7202 */ /* 0x000fce0000000f00 */
.L_x_5196:
[----:B------:R-:W-:Y:S05]  /*1370*/  BSYNC.RECONVERGENT B2 ;  /* 0x0000000000027941 */ /* 0x000fea0003800200 */
.L_x_5195:
        /* <DEDUP_REMOVED lines=14> */
[----:B------:R-:W-:Y:S05]  /*1460*/  CALL.REL.NOINC `($__internal_113_$__cuda_sm3x_div_rn_noftz_f32_slowpath) ;  /* 0x0000002400547944 */ /* 0x000fea0003c00000 */
.L_x_5198:
[----:B------:R-:W-:Y:S05]  /*1470*/  BSYNC.RECONVERGENT B2 ;  /* 0x0000000000027941 */ /* 0x000fea0003800200 */
.L_x_5197:
        /* <DEDUP_REMOVED lines=8> */
.L_x_5200:
[C---:B-1----:R-:W-:Y:S01]  /*1500*/  FMUL.FTZ R4, R28.reuse, R3 ;  /* 0x000000031c047220 */ /* 0x042fe20000410000 */
[----:B------:R-:W-:-:S03]  /*1510*/  FMUL.FTZ R33, R28, 0.5 ;  /* 0x3f0000001c217820 */ /* 0x000fc60000410000 */
[----:B------:R-:W-:-:S04]  /*1520*/  FFMA R3, -R4, R4, R3 ;  /* 0x0000000404037223 */ /* 0x000fc80000000103 */
[----:B------:R-:W-:-:S07]  /*1530*/  FFMA R33, R3, R33, R4 ;  /* 0x0000002103217223 */ /* 0x000fce0000000004 */
.L_x_5201:
[----:B------:R-:W-:Y:S05]  /*1540*/  BSYNC.RECONVERGENT B0 ;  /* 0x0000000000007941 */ /* 0x000fea0003800200 */
.L_x_5199:
        /* <DEDUP_REMOVED lines=13> */
[----:B------:R-:W-:Y:S05]  /*1620*/  CALL.REL.NOINC `($__internal_113_$__cuda_sm3x_div_rn_noftz_f32_slowpath) ;  /* 0x0000002000e47944 */ /* 0x000fea0003c00000 */
[----:B------:R-:W-:-:S07]  /*1630*/  MOV R4, R3 ;  /* 0x0000000300047202 */ /* 0x000fce0000000f00 */
.L_x_5203:
[----:B------:R-:W-:Y:S05]  /*1640*/  BSYNC.RECONVERGENT B2 ;  /* 0x0000000000027941 */ /* 0x000fea0003800200 */
.L_x_5202:
        /* <DEDUP_REMOVED lines=22> */
[----:B------:R-:W-:-:S07]  /*17b0*/  IMAD.MOV.U32 R10, RZ, RZ, R3 ;  /* 0x000000ffff0a7224 */ /* 0x000fce00078e0003 */
.L_x_5205:
[----:B------:R-:W-:Y:S05]  /*17c0*/  BSYNC.RECONVERGENT B2 ;  /* 0x0000000000027941 */ /* 0x000fea0003800200 */
.L_x_5204:
        /* <DEDUP_REMOVED lines=14> */
[----:B------:R-:W-:Y:S05]  /*18b0*/  CALL.REL.NOINC `($__internal_113_$__cuda_sm3x_div_rn_noftz_f32_slowpath) ;  /* 0x0000002000407944 */ /* 0x000fea0003c00000 */
.L_x_5207:
[----:B------:R-:W-:Y:S05]  /*18c0*/  BSYNC.RECONVERGENT B2 ;  /* 0x0000000000027941 */ /* 0x000fea0003800200 */
.L_x_5206:
        /* <DEDUP_REMOVED lines=8> */
.L_x_5209:
[C---:B-1----:R-:W-:Y:S01]  /*1950*/  FMUL.FTZ R4, R28.reuse, R3 ;  /* 0x000000031c047220 */ /* 0x042fe20000410000 */
[----:B------:R-:W-:-:S03]  /*1960*/  FMUL.FTZ R33, R28, 0.5 ;  /* 0x3f0000001c217820 */ /* 0x000fc60000410000 */
[----:B------:R-:W-:-:S04]  /*1970*/  FFMA R3, -R4, R4, R3 ;  /* 0x0000000404037223 */ /* 0x000fc80000000103 */
[----:B------:R-:W-:-:S07]  /*1980*/  FFMA R33, R3, R33, R4 ;  /* 0x0000002103217223 */ /* 0x000fce0000000004 */
.L_x_5210:
[----:B------:R-:W-:Y:S05]  /*1990*/  BSYNC.RECONVERGENT B0 ;  /* 0x0000000000007941 */ /* 0x000fea0003800200 */
.L_x_5208:
        /* <DEDUP_REMOVED lines=13> */
[----:B------:R-:W-:Y:S05]  /*1a70*/  CALL.REL.NOINC `($__internal_113_$__cuda_sm3x_div_rn_noftz_f32_slowpath) ;  /* 0x0000001c00d07944 */ /* 0x000fea0003c00000 */
.L_x_5212:
[----:B------:R-:W-:Y:S05]  /*1a80*/  BSYNC.RECONVERGENT B2 ;  /* 0x0000000000027941 */ /* 0x000fea0003800200 */
.L_x_5211:
        /* <DEDUP_REMOVED lines=16> */
.L_x_5214:
[----:B------:R-:W-:Y:S05]  /*1b90*/  BSYNC.RECONVERGENT B0 ;  /* 0x0000000000007941 */ /* 0x000fea0003800200 */
.L_x_5213:
        /* <DEDUP_REMOVED lines=36> */
.L_x_5176:
        /* <DEDUP_REMOVED lines=11> */
.L_x_5260:
[C---:B------:R-:W-:Y:S01]  /*1e90*/  ISETP.LT.U32.AND P0, PT, R17.reuse, UR10, PT ;  /* 0x0000000a11007c0c */ /* 0x040fe2000bf01070 */
[----:B0--3--:R-:W-:Y:S01]  /*1ea0*/  IMAD.U32 R2, RZ, RZ, UR11 ;  /* 0x0000000bff027e24 */ /* 0x009fe2000f8e00ff */
[----:B------:R-:W-:Y:S01]  /*1eb0*/  SHF.R.S32.HI R12, RZ, 0x1f, R17 ;  /* 0x0000001fff0c7819 */ /* 0x000fe20000011411 */
[----:B------:R-:W-:Y:S01]  /*1ec0*/  IMAD.MOV.U32 R22, RZ, RZ, 0x4 ;  /* 0x00000004ff167424 */ /* 0x000fe200078e00ff */
[----:B--2---:R-:W-:Y:S01]  /*1ed0*/  MOV R7, UR11 ;  /* 0x0000000b00077c02 */ /* 0x004fe20008000f00 */
[----:B------:R-:W-:Y:S01]  /*1ee0*/  HFMA2 R6, -RZ, RZ, 0, 2.384185791015625e-07 ;  /* 0x00000004ff067431 */ /* 0x000fe200000001ff */
[----:B------:R-:W-:Y:S02]  /*1ef0*/  ISETP.LT.U32.AND P3, PT, R18, UR10, PT ;  /* 0x0000000a12007c0c */ /* 0x000fe4000bf61070 */
[----:B------:R-:W-:Y:S02]  /*1f00*/  CS2R R10, SRZ ;  /* 0x00000000000a7805 */ /* 0x000fe4000001ff00 */
[----:B------:R-:W-:Y:S01]  /*1f10*/  SHF.R.S32.HI R5, RZ, 0x1f, R18 ;  /* 0x0000001fff057819 */ /* 0x000fe20000011412 */
[----:B------:R-:W-:Y:S01]  /*1f20*/  HFMA2 R25, -RZ, RZ, 0, 2.384185791015625e-07 ;  /* 0x00000004ff197431 */ /* 0x000fe200000001ff */
[----:B------:R-:W-:Y:S01]  /*1f30*/  MOV R0, UR11 ;  /* 0x0000000b00007c02 */ /* 0x000fe20008000f00 */
[----:B------:R-:W-:Y:S01]  /*1f40*/  IMAD.WIDE R22, R17, R22, UR8 ;  /* 0x0000000811167e25 */ /* 0x000fe2000f8e0216 */
[----:B------:R-:W-:-:S02]  /*1f50*/  ISETP.GT.AND.EX P0, PT, R7, R12, PT, P0 ;  /* 0x0000000c0700720c */ /* 0x000fc40003f04300 */
[----:B------:R-:W-:Y:S02]  /*1f60*/  ISETP.GT.AND.EX P3, PT, R0, R5, PT, P3 ;  /* 0x000000050000720c */ /* 0x000fe40003f64330 */
[----:B------:R-:W-:Y:S02]  /*1f70*/  ISETP.LT.U32.AND P4, PT, R20, UR10, PT ;  /* 0x0000000a14007c0c */ /* 0x000fe4000bf81070 */
[----:B------:R-:W-:Y:S02]  /*1f80*/  SHF.R.S32.HI R3, RZ, 0x1f, R20 ;  /* 0x0000001fff037819 */ /* 0x000fe40000011414 */
[----:B------:R-:W-:Y:S02]  /*1f90*/  MOV R14, 0x2 ;  /* 0x00000002000e7802 */ /* 0x000fe40000000f00 */
[----:B------:R-:W-:Y:S02]  /*1fa0*/  ISETP.LT.U32.AND P2, PT, R19, UR10, PT ;  /* 0x0000000a13007c0c */ /* 0x000fe4000bf41070 */
[----:B------:R-:W-:Y:S01]  /*1fb0*/  SHF.R.S32.HI R4, RZ, 0x1f, R19 ;  /* 0x0000001fff047819 */ /* 0x000fe20000011413 */
[----:B------:R-:W-:Y:S01]  /*1fc0*/  IMAD.WIDE R14, R17, R14, UR18 ;  /* 0x00000012110e7e25 */ /* 0x000fe2000f8e020e */
[----:B-1----:R-:W-:-:S03]  /*1fd0*/  MOV R9, UR11 ;  /* 0x0000000b00097c02 */ /* 0x002fc60008000f00 */
[----:B------:R-:W-:Y:S01]  /*1fe0*/  HFMA2 R41, -RZ, RZ, 0, 1.1920928955078125e-07 ;  /* 0x00000002ff297431 */ /* 0x000fe200000001ff */
[C---:B------:R-:W-:Y:S01]  /*1ff0*/  @P0 IADD3 R0, P1, PT, R17.reuse, UR14, RZ ;  /* 0x0000000e11000c10 */ /* 0x040fe2000ff3e0ff */
[----:B------:R0:W2:Y:S01]  /*2000*/  @P0 LDG.E R10, desc[UR16][R22.64] ;  /* 0x00000010160a0981 */ /* 0x0000a2000c1e1900 */
[----:B------:R-:W-:Y:S01]  /*2010*/  ISETP.GT.AND.EX P4, PT, R2, R3, PT, P4 ;  /* 0x000000030200720c */ /* 0x000fe20003f84340 */
[----:B------:R-:W-:Y:S01]  /*2020*/  IMAD.WIDE R6, R17, R6, UR20 ;  /* 0x0000001411067e25 */ /* 0x000fe2000f8e0206 */
[----:B------:R-:W-:Y:S01]  /*2030*/  ISETP.GT.AND.EX P2, PT, R9, R4, PT, P2 ;  /* 0x000000040900720c */ /* 0x000fe20003f44320 */
[----:B------:R-:W3:Y:S01]  /*2040*/  @P0 LDG.E.U16 R14, desc[UR16][R14.64] ;  /* 0x000000100e0e0981 */ /* 0x000ee2000c1e1500 */
[----:B------:R-:W-:Y:S01]  /*2050*/  @P3 IADD3 R2, P5, PT, R18, UR14, RZ ;  /* 0x0000000e12023c10 */ /* 0x000fe2000ffbe0ff */
[----:B------:R-:W-:Y:S01]  /*2060*/  IMAD.MOV.U32 R29, RZ, RZ, 0x2 ;  /* 0x00000002ff1d7424 */ /* 0x000fe200078e00ff */
[----:B------:R-:W-:Y:S01]  /*2070*/  @P0 IADD3.X R9, PT, PT, R12, UR12, RZ, P1, !PT ;  /* 0x0000000c0c090c10 */ /* 0x000fe20008ffe4ff */
[----:B------:R-:W-:Y:S01]  /*2080*/  IMAD.WIDE R24, R18, R25, UR8 ;  /* 0x0000000812187e25 */ /* 0x000fe2000f8e0219 */
[----:B-1----:R-:W-:Y:S01]  /*2090*/  @P0 LEA R26, P1, R0, UR6, 0x2 ;  /* 0x00000006001a0c11 */ /* 0x002fe2000f8210ff */
[----:B------:R1:W4:Y:S01]  /*20a0*/  @P0 LDG.E R11, desc[UR16][R6.64] ;  /* 0x00000010060b0981 */ /* 0x000322000c1e1900 */
[----:B------:R-:W-:-:S02]  /*20b0*/  @P3 IADD3.X R5, PT, PT, R5, UR12, RZ, P5, !PT ;  /* 0x0000000c05053c10 */ /* 0x000fc4000affe4ff */
[----:B------:R-:W-:Y:S02]  /*20c0*/  MOV R13, RZ ;  /* 0x000000ff000d7202 */ /* 0x000fe40000000f00 */
[----:B0-----:R-:W-:Y:S02]  /*20d0*/  @P3 LEA R22, P5, R2, UR6, 0x2 ;  /* 0x0000000602163c11 */ /* 0x001fe4000f8a10ff */
[----:B------:R-:W-:Y:S01]  /*20e0*/  @P0 LEA.HI.X R27, R0, UR7, R9, 0x2, P1 ;  /* 0x00000007001b0c11 */ /* 0x000fe200088f1409 */
[----:B------:R-:W-:Y:S01]  /*20f0*/  HFMA2 R9, -RZ, RZ, 0, 2.384185791015625e-07 ;  /* 0x00000004ff097431 */ /* 0x000fe200000001ff */
[----:B------:R-:W-:Y:S02]  /*2100*/  MOV R8, RZ ;  /* 0x000000ff00087202 */ /* 0x000fe40000000f00 */
[----:B------:R-:W-:Y:S01]  /*2110*/  @P3 LEA.HI.X R23, R2, UR7, R5, 0x2, P5 ;  /* 0x0000000702173c11 */ /* 0x000fe2000a8f1405 */
[----:B------:R0:W5:Y:S01]  /*2120*/  @P0 LDG.E R13, desc[UR16][R26.64] ;  /* 0x000000101a0d0981 */ /* 0x000162000c1e1900 */
[----:B------:R-:W-:Y:S01]  /*2130*/  @P4 IADD3 R2, P1, PT, R20, UR14, RZ ;  /* 0x0000000e14024c10 */ /* 0x000fe2000ff3e0ff */
[----:B------:R-:W-:Y:S01]  /*2140*/  IMAD.WIDE R40, R18, R41, UR18 ;  /* 0x0000001212287e25 */ /* 0x000fe2000f8e0229 */
[----:B-1----:R-:W-:Y:S01]  /*2150*/  CS2R R6, SRZ ;  /* 0x0000000000067805 */ /* 0x002fe2000001ff00 */
[----:B------:R1:W4:Y:S02]  /*2160*/  @P3 LDG.E R8, desc[UR16][R24.64] ;  /* 0x0000001018083981 */ /* 0x000324000c1e1900 */
[----:B------:R-:W-:Y:S01]  /*2170*/  IMAD.WIDE R28, R20, R29, UR18 ;  /* 0x00000012141c7e25 */ /* 0x000fe2000f8e021d */
[----:B------:R-:W-:Y:S01]  /*2180*/  @P4 IADD3.X R5, PT, PT, R3, UR12, RZ, P1, !PT ;  /* 0x0000000c03054c10 */ /* 0x000fe20008ffe4ff */
[----:B------:R-:W2:Y:S01]  /*2190*/  @P3 LDG.E.U16 R33, desc[UR16][R40.64] ;  /* 0x0000001028213981 */ /* 0x000ea2000c1e1500 */
[----:B0-----:R-:W-:-:S03]  /*21a0*/  MOV R26, 0x2 ;  /* 0x00000002001a7802 */ /* 0x001fc60000000f00 */
[----:B------:R0:W4:Y:S01]  /*21b0*/  @P4 LDG.E.U16 R0, desc[UR16][R28.64] ;  /* 0x000000101c004981 */ /* 0x000122000c1e1500 */
[----:B-1----:R-:W-:-:S03]  /*21c0*/  @P4 LEA R24, P1, R2, UR6, 0x2 ;  /* 0x0000000602184c11 */ /* 0x002fc6000f8210ff */
[----:B------:R-:W4:Y:S01]  /*21d0*/  @P3 LDG.E R6, desc[UR16][R22.64] ;  /* 0x0000001016063981 */ /* 0x000f22000c1e1900 */
[----:B------:R-:W-:Y:S02]  /*21e0*/  @P4 LEA.HI.X R25, R2, UR7, R5, 0x2, P1 ;  /* 0x0000000702194c11 */ /* 0x000fe400088f1405 */
[----:B------:R-:W-:Y:S01]  /*21f0*/  @P2 IADD3 R5, P5, PT, R19, UR14, RZ ;  /* 0x0000000e13052c10 */ /* 0x000fe2000ffbe0ff */
[----:B0-----:R-:W-:-:S04]  /*2200*/  IMAD.WIDE R28, R20, R9, UR20 ;  /* 0x00000014141c7e25 */ /* 0x001fc8000f8e0209 */
[----:B------:R-:W-:Y:S01]  /*2210*/  IMAD.MOV.U32 R9, RZ, RZ, RZ ;  /* 0x000000ffff097224 */ /* 0x000fe200078e00ff */
[----:B------:R-:W-:Y:S01]  /*2220*/  @P2 IADD3.X R16, PT, PT, R4, UR12, RZ, P5, !PT ;  /* 0x0000000c04102c10 */ /* 0x000fe2000affe4ff */
[----:B------:R-:W-:Y:S01]  /*2230*/  IMAD.WIDE R26, R19, R26, UR18 ;  /* 0x00000012131a7e25 */ /* 0x000fe2000f8e021a */
[----:B------:R-:W-:Y:S01]  /*2240*/  @P2 LEA R4, P5, R5, UR6, 0x2 ;  /* 0x0000000605042c11 */ /* 0x000fe2000f8a10ff */
[----:B------:R0:W4:Y:S01]  /*2250*/  @P4 LDG.E R7, desc[UR16][R28.64] ;  /* 0x000000101c074981 */ /* 0x000122000c1e1900 */
[----:B------:R-:W-:-:S03]  /*2260*/  @P4 LEA R2, P1, R20, UR8, 0x2 ;  /* 0x0000000814024c11 */ /* 0x000fc6000f8210ff */
[----:B------:R1:W4:Y:S01]  /*2270*/  @P4 LDG.E R9, desc[UR16][R24.64] ;  /* 0x0000001018094981 */ /* 0x000322000c1e1900 */
[----:B------:R-:W-:Y:S02]  /*2280*/  @P2 LEA.HI.X R5, R5, UR7, R16, 0x2, P5 ;  /* 0x0000000705052c11 */ /* 0x000fe4000a8f1410 */
[----:B------:R-:W-:Y:S01]  /*2290*/  CS2R R30, SRZ ;  /* 0x00000000001e7805 */ /* 0x000fe2000001ff00 */
[----:B------:R-:W4:Y:S01]  /*22a0*/  @P2 LDG.E.U16 R21, desc[UR16][R26.64] ;  /* 0x000000101a152981 */ /* 0x000f22000c1e1500 */
[----:B0-----:R-:W-:Y:S01]  /*22b0*/  CS2R R28, SRZ ;  /* 0x00000000001c7805 */ /* 0x001fe2000001ff00 */
[----:B------:R-:W-:Y:S01]  /*22c0*/  HFMA2 R39, -RZ, RZ, 0, 2.384185791015625e-07 ;  /* 0x00000004ff277431 */ /* 0x000fe200000001ff */
[----:B------:R-:W-:Y:S01]  /*22d0*/  @P4 LEA.HI.X R3, R20, UR9, R3, 0x2, P1 ;  /* 0x0000000914034c11 */ /* 0x000fe200088f1403 */
[----:B------:R-:W-:Y:S02]  /*22e0*/  HFMA2 R22, -RZ, RZ, 0, 2.384185791015625e-07 ;  /* 0x00000004ff167431 */ /* 0x000fe400000001ff */
[----:B-1----:R-:W-:Y:S01]  /*22f0*/  IMAD.MOV.U32 R24, RZ, RZ, 0x4 ;  /* 0x00000004ff187424 */ /* 0x002fe200078e00ff */
[----:B------:R0:W4:Y:S01]  /*2300*/  @P2 LDG.E R28, desc[UR16][R4.64] ;  /* 0x00000010041c2981 */ /* 0x000122000c1e1900 */
[----:B------:R-:W-:-:S03]  /*2310*/  MOV R32, RZ ;  /* 0x000000ff00207202 */ /* 0x000fc60000000f00 */
[----:B------:R1:W4:Y:S01]  /*2320*/  @P4 LDG.E R30, desc[UR16][R2.64] ;  /* 0x00000010021e4981 */ /* 0x000322000c1e1900 */
[----:B------:R-:W-:-:S04]  /*2330*/  IMAD.WIDE R24, R19, R24, UR20 ;  /* 0x0000001413187e25 */ /* 0x000fc8000f8e0218 */
[----:B------:R-:W-:Y:S01]  /*2340*/  IMAD.WIDE R38, R18, R39, UR20 ;  /* 0x0000001412267e25 */ /* 0x000fe2000f8e0227 */
[----:B------:R-:W4:Y:S03]  /*2350*/  @P2 LDG.E R31, desc[UR16][R24.64] ;  /* 0x00000010181f2981 */ /* 0x000f26000c1e1900 */
[----:B------:R-:W-:Y:S01]  /*2360*/  IMAD.WIDE R22, R19, R22, UR8 ;  /* 0x0000000813167e25 */ /* 0x000fe2000f8e0216 */
[----:B------:R-:W4:Y:S04]  /*2370*/  @P3 LDG.E R32, desc[UR16][R38.64] ;  /* 0x0000001026203981 */ /* 0x000f28000c1e1900 */
[----:B------:R-:W4:Y:S01]  /*2380*/  @P2 LDG.E R29, desc[UR16][R22.64] ;  /* 0x00000010161d2981 */ /* 0x000f22000c1e1900 */
[----:B------:R-:W-:Y:S01]  /*2390*/  MOV R16, RZ ;  /* 0x000000ff00107202 */ /* 0x000fe20000000f00 */
[----:B0-----:R-:W-:Y:S01]  /*23a0*/  IMAD.U32 R5, RZ, RZ, UR11 ;  /* 0x0000000bff057e24 */ /* 0x001fe2000f8e00ff */
[----:B------:R-:W-:Y:S01]  /*23b0*/  BSSY.RECONVERGENT B2, `(.L_x_5216) ;  /* 0x000006c000027945 */ /* 0x000fe20003800200 */
[----:B---3--:R-:W-:-:S02]  /*23c0*/  @P0 SHF.L.U32 R16, R14, 0x10, RZ ;  /* 0x000000100e100819 */ /* 0x008fc400000006ff */
[----:B------:R-:W-:-:S03]  /*23d0*/  CS2R R14, SRZ ;  /* 0x00000000000e7805 */ /* 0x000fc6000001ff00 */
[----:B-----5:R-:W-:-:S04]  /*23e0*/  FFMA R13, R16, UR23, R13 ;  /* 0x00000017100d7c23 */ /* 0x020fc8000800000d */
[C---:B------:R-:W-:Y:S01]  /*23f0*/  FMUL R4, R13.reuse, UR22 ;  /* 0x000000160d047c20 */ /* 0x040fe20008400000 */
[----:B-1----:R-:W-:Y:S01]  /*2400*/  FMUL R2, R13, UR13 ;  /* 0x0000000d0d027c20 */ /* 0x002fe20008400000 */
[----:B--2---:R-:W-:Y:S02]  /*2410*/  @P3 IMAD.U32 R15, R33, 0x10000, RZ ;  /* 0x00010000210f3824 */ /* 0x004fe400078e00ff */
[----:B------:R-:W-:Y:S01]  /*2420*/  FMUL R13, R13, R4 ;  /* 0x000000040d0d7220 */ /* 0x000fe20000400000 */
[----:B----4-:R-:W-:-:S03]  /*2430*/  @P4 SHF.L.U32 R14, R0, 0x10, RZ ;  /* 0x00000010000e4819 */ /* 0x010fc600000006ff */
[----:B------:R-:W-:Y:S01]  /*2440*/  FFMA R10, R10, UR26, R13 ;  /* 0x0000001a0a0a7c23 */ /* 0x000fe2000800000d */
[----:B------:R-:W-:Y:S01]  /*2450*/  FFMA R0, R15, UR23, R6 ;  /* 0x000000170f007c23 */ /* 0x000fe20008000006 */
[----:B------:R-:W-:-:S03]  /*2460*/  HFMA2 R13, -RZ, RZ, 0, 0 ;  /* 0x00000000ff0d7431 */ /* 0x000fc600000001ff */
[C---:B------:R-:W-:Y:S01]  /*2470*/  FMUL R3, R0.reuse, UR22 ;  /* 0x0000001600037c20 */ /* 0x040fe20008400000 */
[----:B------:R-:W-:Y:S01]  /*2480*/  ISETP.LT.U32.AND P0, PT, R17, UR10, PT ;  /* 0x0000000a11007c0c */ /* 0x000fe2000bf01070 */
[----:B------:R-:W-:Y:S02]  /*2490*/  FFMA R11, R11, UR25, R2 ;  /* 0x000000190b0b7c23 */ /* 0x000fe40008000002 */
[----:B------:R-:W-:Y:S01]  /*24a0*/  FMUL R3, R0, R3 ;  /* 0x0000000300037220 */ /* 0x000fe20000400000 */
[----:B------:R-:W-:Y:S01]  /*24b0*/  ISETP.GT.AND.EX P0, PT, R5, R12, PT, P0 ;  /* 0x0000000c0500720c */ /* 0x000fe20003f04300 */
[----:B------:R-:W-:Y:S02]  /*24c0*/  FFMA R9, R14, UR23, R9 ;  /* 0x000000170e097c23 */ /* 0x000fe40008000009 */
[----:B------:R-:W-:Y:S01]  /*24d0*/  FFMA R8, R8, UR26, R3 ;  /* 0x0000001a08087c23 */ /* 0x000fe20008000003 */
[----:B------:R-:W-:Y:S01]  /*24e0*/  @P2 SHF.L.U32 R13, R21, 0x10, RZ ;  /* 0x00000010150d2819 */ /* 0x000fe200000006ff */
[----:B------:R-:W-:-:S04]  /*24f0*/  FMUL R2, R9, UR22 ;  /* 0x0000001609027c20 */ /* 0x000fc80008400000 */
[----:B------:R-:W-:Y:S01]  /*2500*/  FMUL R3, R9, R2 ;  /* 0x0000000209037220 */ /* 0x000fe20000400000 */
[----:B------:R-:W-:Y:S01]  /*2510*/  FFMA R28, R13, UR23, R28 ;  /* 0x000000170d1c7c23 */ /* 0x000fe2000800001c */
[----:B------:R-:W-:Y:S02]  /*2520*/  FMUL R2, R9, UR13 ;  /* 0x0000000d09027c20 */ /* 0x000fe40008400000 */
[----:B------:R-:W-:Y:S01]  /*2530*/  FFMA R6, R30, UR26, R3 ;  /* 0x0000001a1e067c23 */ /* 0x000fe20008000003 */
[----:B------:R-:W-:Y:S01]  /*2540*/  FMUL R3, R28, UR22 ;  /* 0x000000161c037c20 */ /* 0x000fe20008400000 */
[----:B------:R-:W-:Y:S01]  /*2550*/  FMUL R9, R0, UR13 ;  /* 0x0000000d00097c20 */ /* 0x000fe20008400000 */
[C---:B------:R-:W-:Y:S02]  /*2560*/  FMUL R0, R28.reuse, UR13 ;  /* 0x0000000d1c007c20 */ /* 0x040fe40008400000 */
        /* <DEDUP_REMOVED lines=21> */
.L_x_5219:
[----:B------:R-:W-:Y:S05]  /*26c0*/  BSYNC.RECONVERGENT B3 ;  /* 0x0000000000037941 */ /* 0x000fea0003800200 */
.L_x_5218:
[----:B------:R-:W-:Y:S01]  /*26d0*/  IADD3 R2, PT, PT, R3, -0xd000000, RZ ;  /* 0xf300000003027810 */ /* 0x000fe20007ffe0ff */
[----:B------:R0:W1:Y:S01]  /*26e0*/  MUFU.RSQ R4, R3 ;  /* 0x0000000300047308 */ /* 0x0000620000001400 */
[----:B------:R-:W-:Y:S02]  /*26f0*/  BSSY.RECONVERGENT B0, `(.L_x_5220) ;  /* 0x000000a000007945 */ /* 0x000fe40003800200 */
[----:B------:R-:W-:-:S13]  /*2700*/  ISETP.GT.U32.AND P0, PT, R2, 0x727fffff, PT ;  /* 0x727fffff0200780c */ /* 0x000fda0003f04070 */
[----:B0-----:R-:W-:Y:S05]  /*2710*/  @!P0 BRA `(.L_x_5221) ;  /* 0x00000000000c8947 */ /* 0x001fea0003800000 */
[----:B-1----:R-:W-:-:S07]  /*2720*/  MOV R4, 0x2740 ;  /* 0x0000274000047802 */ /* 0x002fce0000000f00 */
[----:B------:R-:W-:Y:S05]  /*2730*/  CALL.REL.NOINC `($__internal_112_$__cuda_sm20_sqrt_rn_f32_slowpath) ;  /* 0x0000001000487944 */ /* 0x000fea0003c00000 */
[----:B------:R-:W-:Y:S05]  /*2740*/  BRA `(.L_x_5222) ;  /* 0x0000000000107947 */ /* 0x000fea0003800000 */
.L_x_5221:
[C---:B-1----:R-:W-:Y:S01]  /*2750*/  FMUL.FTZ R2, R4.reuse, R3 ;  /* 0x0000000304027220 */ /* 0x042fe20000410000 */
[----:B------:R-:W-:-:S03]  /*2760*/  FMUL.FTZ R33, R4, 0.5 ;  /* 0x3f00000004217820 */ /* 0x000fc60000410000 */
[----:B------:R-:W-:-:S04]  /*2770*/  FFMA R3, -R2, R2, R3 ;  /* 0x0000000202037223 */ /* 0x000fc80000000103 */
[----:B------:R-:W-:-:S07]  /*2780*/  FFMA R33, R3, R33, R2 ;  /* 0x0000002103217223 */ /* 0x000fce0000000002 */
.L_x_5222:
[----:B------:R-:W-:Y:S05]  /*2790*/  BSYNC.RECONVERGENT B0 ;  /* 0x0000000000007941 */ /* 0x000fea0003800200 */
.L_x_5220:
        /* <DEDUP_REMOVED lines=17> */
.L_x_5224:
[----:B------:R-:W-:Y:S05]  /*28b0*/  BSYNC.RECONVERGENT B3 ;  /* 0x0000000000037941 */ /* 0x000fea0003800200 */
.L_x_5223:
        /* <DEDUP_REMOVED lines=11> */
[----:B------:R-:W-:Y:S05]  /*2970*/  CALL.REL.NOINC `($__internal_113_$__cuda_sm3x_div_rn_noftz_f32_slowpath) ;  /* 0x0000001000107944 */ /* 0x000fea0003c00000 */
.L_x_5226:
[----:B------:R-:W-:Y:S05]  /*2980*/  BSYNC.RECONVERGENT B3 ;  /* 0x0000000000037941 */ /* 0x000fea0003800200 */
.L_x_5225:
[----:B------:R-:W-:Y:S01]  /*2990*/  FFMA R3, -R3, UR29, R16 ;  /* 0x0000001d03037c23 */ /* 0x000fe20008000110 */
[C---:B------:R-:W-:Y:S01]  /*29a0*/  IMAD.SHL.U32 R2, R17.reuse, 0x4, RZ ;  /* 0x0000000411027824 */ /* 0x040fe200078e00ff */
[C---:B------:R-:W-:Y:S02]  /*29b0*/  LEA R30, P0, R17.reuse, UR18, 0x1 ;  /* 0x00000012111e7c11 */ /* 0x040fe4000f8008ff */
[----:B------:R-:W-:Y:S02]  /*29c0*/  SHF.L.U64.HI R16, R17, 0x2, R12 ;  /* 0x0000000211107819 */ /* 0x000fe4000001020c */
[----:B------:R-:W-:Y:S02]  /*29d0*/  F2FP.BF16.F32.PACK_AB R3, RZ, R3 ;  /* 0x00000003ff03723e */ /* 0x000fe400000010ff */
        /* <DEDUP_REMOVED lines=9> */
.L_x_5217:
[----:B------:R-:W-:Y:S05]  /*2a70*/  BSYNC.RECONVERGENT B2 ;  /* 0x0000000000027941 */ /* 0x000fea0003800200 */
.L_x_5216:
        /* <DEDUP_REMOVED lines=17> */
.L_x_5230:
[----:B------:R-:W-:Y:S05]  /*2b90*/  BSYNC.RECONVERGENT B3 ;  /* 0x0000000000037941 */ /* 0x000fea0003800200 */
.L_x_5229:
        /* <DEDUP_REMOVED lines=8> */
.L_x_5232:
[C---:B-1----:R-:W-:Y:S01]  /*2c20*/  FMUL.FTZ R2, R4.reuse, R3 ;  /* 0x0000000304027220 */ /* 0x042fe20000410000 */
[----:B------:R-:W-:-:S03]  /*2c30*/  FMUL.FTZ R33, R4, 0.5 ;  /* 0x3f00000004217820 */ /* 0x000fc60000410000 */
[----:B------:R-:W-:-:S04]  /*2c40*/  FFMA R3, -R2, R2, R3 ;  /* 0x0000000202037223 */ /* 0x000fc80000000103 */
[----:B------:R-:W-:-:S07]  /*2c50*/  FFMA R33, R3, R33, R2 ;  /* 0x0000002103217223 */ /* 0x000fce0000000002 */
.L_x_5233:
[----:B------:R-:W-:Y:S05]  /*2c60*/  BSYNC.RECONVERGENT B0 ;  /* 0x0000000000007941 */ /* 0x000fea0003800200 */
.L_x_5231:
        /* <DEDUP_REMOVED lines=17> */
.L_x_5235:
[----:B------:R-:W-:Y:S05]  /*2d80*/  BSYNC.RECONVERGENT B3 ;  /* 0x0000000000037941 */ /* 0x000fea0003800200 */
.L_x_5234:
        /* <DEDUP_REMOVED lines=12> */
.L_x_5237:
[----:B------:R-:W-:Y:S05]  /*2e50*/  BSYNC.RECONVERGENT B3 ;  /* 0x0000000000037941 */ /* 0x000fea0003800200 */
.L_x_5236:
        /* <DEDUP_REMOVED lines=8> */
.L_x_5228:
[----:B------:R-:W-:Y:S05]  /*2ee0*/  BSYNC.RECONVERGENT B2 ;  /* 0x0000000000027941 */ /* 0x000fea0003800200 */
.L_x_5227:
        /* <DEDUP_REMOVED lines=17> */
[----:B0-----:R-:W-:Y:S05]  /*3000*/  CALL.REL.NOINC `($__internal_113_$__cuda_sm3x_div_rn_noftz_f32_slowpath) ;  /* 0x00000008006c7944 */ /* 0x001fea0003c00000 */
.L_x_5241:
[----:B------:R-:W-:Y:S05]  /*3010*/  BSYNC.RECONVERGENT B3 ;  /* 0x0000000000037941 */ /* 0x000fea0003800200 */
.L_x_5240:
[----:B------:R-:W-:Y:S01]  /*3020*/  IADD3 R4, PT, PT, R3, -0xd000000, RZ ;  /* 0xf300000003047810 */ /* 0x000fe20007ffe0ff */
[----:B------:R1:W2:Y:S01]  /*3030*/  MUFU.RSQ R8, R3 ;  /* 0x0000000300087308 */ /* 0x0002a20000001400 */
[----:B------:R-:W-:Y:S02]  /*3040*/  BSSY.RECONVERGENT B0, `(.L_x_5242) ;  /* 0x000000a000007945 */ /* 0x000fe40003800200 */
[----:B------:R-:W-:-:S13]  /*3050*/  ISETP.GT.U32.AND P0, PT, R4, 0x727fffff, PT ;  /* 0x727fffff0400780c */ /* 0x000fda0003f04070 */
[----:B-1----:R-:W-:Y:S05]  /*3060*/  @!P0 BRA `(.L_x_5243) ;  /* 0x00000000000c8947 */ /* 0x002fea0003800000 */
[----:B------:R-:W-:-:S07]  /*3070*/  MOV R4, 0x3090 ;  /* 0x0000309000047802 */ /* 0x000fce0000000f00 */
[----:B0-2---:R-:W-:Y:S05]  /*3080*/  CALL.REL.NOINC `($__internal_112_$__cuda_sm20_sqrt_rn_f32_slowpath) ;  /* 0x0000000400f47944 */ /* 0x005fea0003c00000 */
[----:B------:R-:W-:Y:S05]  /*3090*/  BRA `(.L_x_5244) ;  /* 0x0000000000107947 */ /* 0x000fea0003800000 */
.L_x_5243:
[C---:B--2---:R-:W-:Y:S01]  /*30a0*/  FMUL.FTZ R4, R8.reuse, R3 ;  /* 0x0000000308047220 */ /* 0x044fe20000410000 */
[----:B------:R-:W-:-:S03]  /*30b0*/  FMUL.FTZ R33, R8, 0.5 ;  /* 0x3f00000008217820 */ /* 0x000fc60000410000 */
[----:B------:R-:W-:-:S04]  /*30c0*/  FFMA R3, -R4, R4, R3 ;  /* 0x0000000404037223 */ /* 0x000fc80000000103 */
[----:B------:R-:W-:-:S07]  /*30d0*/  FFMA R33, R3, R33, R4 ;  /* 0x0000002103217223 */ /* 0x000fce0000000004 */
.L_x_5244:
[----:B------:R-:W-:Y:S05]  /*30e0*/  BSYNC.RECONVERGENT B0 ;  /* 0x0000000000007941 */ /* 0x000fea0003800200 */
.L_x_5242:
        /* <DEDUP_REMOVED lines=16> */
.L_x_5246:
[----:B------:R-:W-:Y:S05]  /*31f0*/  BSYNC.RECONVERGENT B3 ;  /* 0x0000000000037941 */ /* 0x000fea0003800200 */
.L_x_5245:
        /* <DEDUP_REMOVED lines=12> */
.L_x_5248:
[----:B------:R-:W-:Y:S05]  /*32c0*/  BSYNC.RECONVERGENT B3 ;  /* 0x0000000000037941 */ /* 0x000fea0003800200 */
.L_x_5247:
[----:B------:R-:W-:Y:S02]  /*32d0*/  HFMA2 R29, -RZ, RZ, 0, 2.384185791015625e-07 ;  /* 0x00000004ff1d7431 */ /* 0x000fe400000001ff */
[----:B------:R-:W-:Y:S01]  /*32e0*/  FFMA R3, -R3, UR29, R14 ;  /* 0x0000001d03037c23 */ /* 0x000fe2000800010e */
[----:B------:R-:W-:Y:S01]  /*32f0*/  IMAD.MOV.U32 R15, RZ, RZ, 0x2 ;  /* 0x00000002ff0f7424 */ /* 0x000fe200078e00ff */
[----:B------:R-:W-:-:S03]  /*3300*/  MOV R11, 0x4 ;  /* 0x00000004000b7802 */ /* 0x000fc60000000f00 */
[----:B------:R-:W-:Y:S01]  /*3310*/  F2FP.BF16.F32.PACK_AB R3, RZ, R3 ;  /* 0x00000003ff03723e */ /* 0x000fe200000010ff */
[----:B------:R-:W-:-:S04]  /*3320*/  IMAD.WIDE R14, R20, R15, UR18 ;  /* 0x00000012140e7e25 */ /* 0x000fc8000f8e020f */
[C---:B------:R-:W-:Y:S01]  /*3330*/  IMAD.WIDE R28, R20.reuse, R29, UR20 ;  /* 0x00000014141c7e25 */ /* 0x040fe2000f8e021d */
[----:B------:R2:W-:Y:S03]  /*3340*/  STG.E.U16 desc[UR16][R14.64], R3 ;  /* 0x000000030e007986 */ /* 0x0005e6000c101510 */
[----:B------:R-:W-:Y:S01]  /*3350*/  IMAD.WIDE R10, R20, R11, UR8 ;  /* 0x00000008140a7e25 */ /* 0x000fe2000f8e020b */
[----:B------:R2:W-:Y:S04]  /*3360*/  STG.E desc[UR16][R28.64], R7 ;  /* 0x000000071c007986 */ /* 0x0005e8000c101910 */
[----:B------:R2:W-:Y:S02]  /*3370*/  STG.E desc[UR16][R10.64], R6 ;  /* 0x000000060a007986 */ /* 0x0005e4000c101910 */
.L_x_5239:
[----:B------:R-:W-:Y:S05]  /*3380*/  BSYNC.RECONVERGENT B2 ;  /* 0x0000000000027941 */ /* 0x000fea0003800200 */
.L_x_5238:
        /* <DEDUP_REMOVED lines=13> */
[----:B------:R-:W-:Y:S01]  /*3460*/  MOV R28, 0x3490 ;  /* 0x00003490001c7802 */ /* 0x000fe20000000f00 */
[----:B-1----:R-:W-:-:S07]  /*3470*/  IMAD.U32 R3, RZ, RZ, UR27 ;  /* 0x0000001bff037e24 */ /* 0x002fce000f8e00ff */
[----:B0-----:R-:W-:Y:S05]  /*3480*/  CALL.REL.NOINC `($__internal_113_$__cuda_sm3x_div_rn_noftz_f32_slowpath) ;  /* 0x00000004004c7944 */ /* 0x001fea0003c00000 */
.L_x_5252:
[----:B------:R-:W-:Y:S05]  /*3490*/  BSYNC.RECONVERGENT B3 ;  /* 0x0000000000037941 */ /* 0x000fea0003800200 */
.L_x_5251:
        /* <DEDUP_REMOVED lines=8> */
.L_x_5254:
[C---:B--2---:R-:W-:Y:S01]  /*3520*/  FMUL.FTZ R4, R6.reuse, R3 ;  /* 0x0000000306047220 */ /* 0x044fe20000410000 */
[----:B------:R-:W-:-:S03]  /*3530*/  FMUL.FTZ R33, R6, 0.5 ;  /* 0x3f00000006217820 */ /* 0x000fc60000410000 */
[----:B------:R-:W-:-:S04]  /*3540*/  FFMA R3, -R4, R4, R3 ;  /* 0x0000000404037223 */ /* 0x000fc80000000103 */
[----:B------:R-:W-:-:S07]  /*3550*/  FFMA R33, R3, R33, R4 ;  /* 0x0000002103217223 */ /* 0x000fce0000000004 */
.L_x_5255:
[----:B------:R-:W-:Y:S05]  /*3560*/  BSYNC.RECONVERGENT B0 ;  /* 0x0000000000007941 */ /* 0x000fea0003800200 */
.L_x_5253:
        /* <DEDUP_REMOVED lines=15> */
.L_x_5257:
[----:B------:R-:W-:Y:S05]  /*3660*/  BSYNC.RECONVERGENT B3 ;  /* 0x0000000000037941 */ /* 0x000fea0003800200 */
.L_x_5256:
        /* <DEDUP_REMOVED lines=13> */
[----:B------:R-:W-:-:S07]  /*3740*/  MOV R2, R3 ;  /* 0x0000000300027202 */ /* 0x000fce0000000f00 */
.L_x_5259:
[----:B------:R-:W-:Y:S05]  /*3750*/  BSYNC.RECONVERGENT B3 ;  /* 0x0000000000037941 */ /* 0x000fea0003800200 */
.L_x_5258:
[----:B------:R-:W-:-:S05]  /*3760*/  FFMA R2, -R2, UR29, R13 ;  /* 0x0000001d02027c23 */ /* 0x000fca000800010d */
[----:B------:R-:W-:-:S05]  /*3770*/  F2FP.BF16.F32.PACK_AB R2, RZ, R2 ;  /* 0x00000002ff02723e */ /* 0x000fca00000010ff */
[----:B------:R3:W-:Y:S04]  /*3780*/  STG.E.U16 desc[UR16][R26.64], R2 ;  /* 0x000000021a007986 */ /* 0x0007e8000c101510 */
[----:B------:R3:W-:Y:S04]  /*3790*/  STG.E desc[UR16][R24.64], R5 ;  /* 0x0000000518007986 */ /* 0x0007e8000c101910 */
[----:B------:R3:W-:Y:S02]  /*37a0*/  STG.E desc[UR16][R22.64], R0 ;  /* 0x0000000016007986 */ /* 0x0007e4000c101910 */
.L_x_5250:
[----:B------:R-:W-:Y:S05]  /*37b0*/  BSYNC.RECONVERGENT B2 ;  /* 0x0000000000027941 */ /* 0x000fea0003800200 */
.L_x_5249:
        /* <DEDUP_REMOVED lines=10> */
        .weak           $__internal_112_$__cuda_sm20_sqrt_rn_f32_slowpath
        .type           $__internal_112_$__cuda_sm20_sqrt_rn_f32_slowpath,@function
        .size           $__internal_112_$__cuda_sm20_sqrt_rn_f32_slowpath,($__internal_113_$__cuda_sm3x_div_rn_noftz_f32_slowpath - $__internal_112_$__cuda_sm20_sqrt_rn_f32_slowpath)
$__internal_112_$__cuda_sm20_sqrt_rn_f32_slowpath:
        /* <DEDUP_REMOVED lines=19> */
.L_x_5261:
[----:B------:R-:W-:Y:S01]  /*3990*/  HFMA2 R29, -RZ, RZ, 0, 0 ;  /* 0x00000000ff1d7431 */ /* 0x000fe200000001ff */
[----:B------:R-:W-:-:S04]  /*39a0*/  MOV R28, R4 ;  /* 0x00000004001c7202 */ /* 0x000fc80000000f00 */
[----:B------:R-:W-:Y:S05]  /*39b0*/  RET.REL.NODEC R28 `(_Z25multi_tensor_apply_kernelI18TensorListMetadataILi4ELb0EEN18transformer_engine17multi_tensor_adam11AdamFunctorI13__nv_bfloat16fflEEJffffffNS3_10adamMode_tEfEEvlPViT_T0_DpT1_) ;  /* 0xffffffc41c907950 */ /* 0x000fea0003c3ffff */
        .weak           $__internal_113_$__cuda_sm3x_div_rn_noftz_f32_slowpath
        .type           $__internal_113_$__cuda_sm3x_div_rn_noftz_f32_slowpath,@function
        .size           $__internal_113_$__cuda_sm3x_div_rn_noftz_f32_slowpath,(.L_x_5981 - $__internal_113_$__cuda_sm3x_div_rn_noftz_f32_slowpath)
$__internal_113_$__cuda_sm3x_div_rn_noftz_f32_slowpath:
        /* <DEDUP_REMOVED lines=35> */
.L_x_5263:
        /* <DEDUP_REMOVED lines=51> */
.L_x_5270:
[----:B------:R-:W-:-:S04]  /*3f20*/  LOP3.LUT R32, R32, 0x80000000, RZ, 0xc0, !PT ;  /* 0x8000000020207812 */ /* 0x000fc800078ec0ff */
[----:B------:R-:W-:Y:S01]  /*3f30*/  LOP3.LUT R32, R32, 0x7f800000, RZ, 0xfc, !PT ;  /* 0x7f80000020207812 */ /* 0x000fe200078efcff */
[----:B------:R-:W-:Y:S06]  /*3f40*/  BRA `(.L_x_5271) ;  /* 0x0000000000047947 */ /* 0x000fec0003800000 */
.L_x_5269:
[----:B------:R-:W-:-:S07]  /*3f50*/  LEA R32, R31, R32, 0x17 ;  /* 0x000000201f207211 */ /* 0x000fce00078eb8ff */
.L_x_5271:
[----:B------:R-:W-:Y:S05]  /*3f60*/  BSYNC.RECONVERGENT B1 ;  /* 0x0000000000017941 */ /* 0x000fea0003800200 */
.L_x_5268:
[----:B------:R-:W-:Y:S01]  /*3f70*/  MOV R3, R32 ;  /* 0x0000002000037202 */ /* 0x000fe20000000f00 */
[----:B------:R-:W-:Y:S06]  /*3f80*/  BRA `(.L_x_5272) ;  /* 0x0000000000207947 */ /* 0x000fec0003800000 */
.L_x_5267:
[----:B------:R-:W-:-:S04]  /*3f90*/  LOP3.LUT R3, R3, 0x80000000, R4, 0x48, !PT ;  /* 0x8000000003037812 */ /* 0x000fc800078e4804 */
[----:B------:R-:W-:Y:S01]  /*3fa0*/  LOP3.LUT R3, R3, 0x7f800000, RZ, 0xfc, !PT ;  /* 0x7f80000003037812 */ /* 0x000fe200078efcff */
[----:B------:R-:W-:Y:S06]  /*3fb0*/  BRA `(.L_x_5272) ;  /* 0x0000000000147947 */ /* 0x000fec0003800000 */
.L_x_5266:
[----:B------:R-:W-:Y:S01]  /*3fc0*/  LOP3.LUT R3, R3, 0x80000000, R4, 0x48, !PT ;  /* 0x8000000003037812 */ /* 0x000fe200078e4804 */
[----:B------:R-:W-:Y:S06]  /*3fd0*/  BRA `(.L_x_5272) ;  /* 0x00000000000c7947 */ /* 0x000fec0003800000 */
.L_x_5265:
[----:B------:R-:W0:Y:S01]  /*3fe0*/  MUFU.RSQ R3, -QNAN ;  /* 0xffc0000000037908 */ /* 0x000e220000001400 */
[----:B------:R-:W-:Y:S05]  /*3ff0*/  BRA `(.L_x_5272) ;  /* 0x0000000000047947 */ /* 0x000fea0003800000 */
.L_x_5264:
[----:B------:R-:W-:-:S07]  /*4000*/  FADD.FTZ R3, R4, R3 ;  /* 0x0000000304037221 */ /* 0x000fce0000010000 */
.L_x_5272:
[----:B------:R-:W-:Y:S05]  /*4010*/  BSYNC.RECONVERGENT B0 ;  /* 0x0000000000007941 */ /* 0x000fea0003800200 */
.L_x_5262:
[----:B------:R-:W-:-:S04]  /*4020*/  HFMA2 R29, -RZ, RZ, 0, 0 ;  /* 0x00000000ff1d7431 */ /* 0x000fc800000001ff */
[----:B0-----:R-:W-:Y:S05]  /*4030*/  RET.REL.NODEC R28 `(_Z25multi_tensor_apply_kernelI18TensorListMetadataILi4ELb0EEN18transformer_engine17multi_tensor_adam11AdamFunctorI13__nv_bfloat16fflEEJffffffNS3_10adamMode_tEfEEvlPViT_T0_DpT1_) ;  /* 0xffffffbc1cf07950 */ /* 0x001fea0003c3ffff */
.L_x_5273:
        /* <DEDUP_REMOVED lines=12> */
.L_x_5981:


//--------------------- .text._Z25multi_tensor_apply_kernelI18TensorListMetadataILi4ELb0EEN18transformer_engine17multi_tensor_adam11AdamFunctorI6__half13__nv_bfloat16flEEJffffffNS3_10adamMode_tEfEEvlPViT_T0_DpT1_ --------------------------
	.section	.text._Z25multi_tensor_apply_kernelI18TensorListMetadataILi4ELb0EEN18transformer_engine17multi_tensor_adam11AdamFunctorI6__half13__nv_bfloat16flEEJffffffNS3_10adamMode_tEfEEvlPViT_T0_DpT1_,"ax",@progbits
	.align	128
        .global         _Z25multi_tensor_apply_kernelI18TensorListMetadataILi4ELb0EEN18transformer_engine17multi_tensor_adam11AdamFunctorI6__half13__nv_bfloat16flEEJffffffNS3_10adamMode_tEfEEvlPViT_T0_DpT1_
        .type           _Z25multi_tensor_apply_kernelI18TensorListMetadataILi4ELb0EEN18transformer_engine17multi_tensor_adam11AdamFunctorI6__half13__nv_bfloat16flEEJffffffNS3_10adamMode_tEfEEvlPViT_T0_DpT1_,@function
        .size           _Z25multi_tensor_apply_kernelI18TensorListMetadataILi4ELb0EEN18transformer_engine17multi_tensor_adam11AdamFunctorI6__half13__nv_bfloat16flEEJffffffNS3_10adamMode_tEfEEvlPViT_T0_DpT1_,(.L_x_5983 - _Z25multi_tensor_apply_kernelI18TensorListMetadataILi4ELb0EEN18transformer_engine17multi_tensor_adam11AdamFunctorI6__half13__nv_bfloat16flEEJffffffNS3_10adamMode_tEfEEvlPViT_T0_DpT1_)
        .other          _Z25multi_tensor_apply_kernelI18TensorListMetadataILi4ELb0EEN18transformer_engine17multi_tensor_adam11AdamFunctorI6__half13__nv_bfloat16flEEJffffffNS3_10adamMode_tEfEEvlPViT_T0_DpT1_,@"STO_CUDA_ENTRY STV_DEFAULT"
_Z25multi_tensor_apply_kernelI18TensorListMetadataILi4ELb0EEN18transformer_engine17multi_tensor_adam11AdamFunctorI6__half13__nv_bfloat16flEEJffffffNS3_10adamMode_tEfEEvlPViT_T0_DpT1_:
.text._Z25multi_tensor_apply_kernelI18TensorListMetadataILi4ELb0EEN18transformer_engine17multi_tensor_adam11AdamFunctorI6__half13__nv_bfloat16flEEJffffffNS3_10adamMode_tEfEEvlPViT_T0_DpT1_:
        /* <DEDUP_REMOVED lines=66> */
.L_x_5313:
[----:B0-----:R-:W-:Y:S01]  /*0420*/  IMAD.U32 R3, RZ, RZ, UR11 ;  /* 0x0000000bff037e24 */ /* 0x001fe2000f8e00ff */
[----:B------:R-:W-:Y:S01]  /*0430*/  ISETP.LT.U32.AND P5, PT, R17, UR10, PT ;  /* 0x0000000a11007c0c */ /* 0x000fe2000bfa1070 */
[----:B------:R-:W-:Y:S01]  /*0440*/  HFMA2 R2, -RZ, RZ, 0, 2.384185791015625e-07 ;  /* 0x00000004ff027431 */ /* 0x000fe200000001ff */
[----:B------:R-:W-:Y:S01]  /*0450*/  SHF.R.S32.HI R12, RZ, 0x1f, R17 ;  /* 0x0000001fff0c7819 */ /* 0x000fe20000011411 */
[----:B------:R-:W-:Y:S01]  /*0460*/  IMAD.U32 R5, RZ, RZ, UR11 ;  /* 0x0000000bff057e24 */ /* 0x000fe2000f8e00ff */
[----:B------:R-:W-:Y:S02]  /*0470*/  ISETP.LT.U32.AND P2, PT, R16, UR10, PT ;  /* 0x0000000a10007c0c */ /* 0x000fe4000bf41070 */
[----:B------:R-:W-:Y:S02]  /*0480*/  ISETP.GT.AND.EX P5, PT, R3, R12, PT, P5 ;  /* 0x0000000c0300720c */ /* 0x000fe40003fa4350 */
[----:B------:R-:W-:Y:S02]  /*0490*/  SHF.R.S32.HI R13, RZ, 0x1f, R16 ;  /* 0x0000001fff0d7819 */ /* 0x000fe40000011410 */
[----:B------:R-:W-:Y:S01]  /*04a0*/  MOV R0, UR11 ;  /* 0x0000000b00007c02 */ /* 0x000fe20008000f00 */
[----:B------:R-:W-:Y:S01]  /*04b0*/  IMAD.WIDE R2, R17, R2, UR20 ;  /* 0x0000001411027e25 */ /* 0x000fe2000f8e0202 */
[----:B------:R-:W-:-:S02]  /*04c0*/  ISETP.LT.U32.AND P3, PT, R14, UR10, PT ;  /* 0x0000000a0e007c0c */ /* 0x000fc4000bf61070 */
[----:B------:R-:W-:Y:S01]  /*04d0*/  ISETP.GT.AND.EX P2, PT, R0, R13, PT, P2 ;  /* 0x0000000d0000720c */ /* 0x000fe20003f44320 */
[----:B------:R-:W-:Y:S01]  /*04e0*/  HFMA2 R0, -RZ, RZ, 0, 0 ;  /* 0x00000000ff007431 */ /* 0x000fe200000001ff */
[----:B------:R-:W-:Y:S02]  /*04f0*/  SHF.R.S32.HI R18, RZ, 0x1f, R14 ;  /* 0x0000001fff127819 */ /* 0x000fe4000001140e */
[----:B------:R-:W-:Y:S02]  /*0500*/  MOV R9, UR11 ;  /* 0x0000000b00097c02 */ /* 0x000fe40008000f00 */
[----:B------:R-:W-:Y:S02]  /*0510*/  @P5 IADD3 R6, P0, PT, R17, UR14, RZ ;  /* 0x0000000e11065c10 */ /* 0x000fe4000ff1e0ff */
[----:B------:R-:W-:Y:S02]  /*0520*/  ISETP.LT.U32.AND P4, PT, R15, UR10, PT ;  /* 0x0000000a0f007c0c */ /* 0x000fe4000bf81070 */
[----:B------:R-:W-:Y:S01]  /*0530*/  SHF.R.S32.HI R4, RZ, 0x1f, R15 ;  /* 0x0000001fff047819 */ /* 0x000fe2000001140f */
[----:B------:R0:W2:Y:S01]  /*0540*/  @P5 LDG.E R0, desc[UR16][R2.64] ;  /* 0x0000001002005981 */ /* 0x0000a2000c1e1900 */
[----:B------:R-:W-:-:S02]  /*0550*/  ISETP.GT.AND.EX P3, PT, R9, R18, PT, P3 ;  /* 0x000000120900720c */ /* 0x000fc40003f64330 */
[----:B------:R-:W-:Y:S02]  /*0560*/  @P5 IADD3.X R9, PT, PT, R12, UR12, RZ, P0, !PT ;  /* 0x0000000c0c095c10 */ /* 0x000fe400087fe4ff */
[----:B------:R-:W-:Y:S02]  /*0570*/  ISETP.GT.AND.EX P4, PT, R5, R4, PT, P4 ;  /* 0x000000040500720c */ /* 0x000fe40003f84340 */
[----:B-1----:R-:W-:Y:S02]  /*0580*/  @P5 LEA R8, P0, R6, UR6, 0x1 ;  /* 0x0000000606085c11 */ /* 0x002fe4000f8008ff */
[----:B------:R-:W-:Y:S02]  /*0590*/  @P2 IADD3 R5, P1, PT, R16, UR14, RZ ;  /* 0x0000000e10052c10 */ /* 0x000fe4000ff3e0ff */
[----:B------:R-:W-:Y:S02]  /*05a0*/  @P5 LEA.HI.X R9, R6, UR7, R9, 0x1, P0 ;  /* 0x0000000706095c11 */ /* 0x000fe400080f0c09 */
[----:B------:R-:W-:-:S02]  /*05b0*/  @P2 IADD3.X R6, PT, PT, R13, UR12, RZ, P1, !PT ;  /* 0x0000000c0d062c10 */ /* 0x000fc40008ffe4ff */
[C---:B0-----:R-:W-:Y:S02]  /*05c0*/  @P2 LEA R2, P0, R5.reuse, UR6, 0x1 ;  /* 0x0000000605022c11 */ /* 0x041fe4000f8008ff */
[----:B------:R-:W-:Y:S02]  /*05d0*/  MOV R10, 0x4 ;  /* 0x00000004000a7802 */ /* 0x000fe40000000f00 */
[----:B------:R-:W-:Y:S02]  /*05e0*/  @P2 LEA.HI.X R3, R5, UR7, R6, 0x1, P0 ;  /* 0x0000000705032c11 */ /* 0x000fe400080f0c06 */
[----:B------:R-:W3:Y:S01]  /*05f0*/  @P5 LDG.E.U16 R6, desc[UR16][R8.64] ;  /* 0x0000001008065981 */ /* 0x000ee2000c1e1500 */
[----:B------:R-:W-:Y:S02]  /*0600*/  HFMA2 R25, -RZ, RZ, 0, 2.384185791015625e-07 ;  /* 0x00000004ff197431 */ /* 0x000fe400000001ff */
[----:B------:R-:W-:Y:S01]  /*0610*/  IMAD.MOV.U32 R26, RZ, RZ, RZ ;  /* 0x000000ffff1a7224 */ /* 0x000fe200078e00ff */
[----:B------:R-:W-:Y:S01]  /*0620*/  MOV R22, 0x2 ;  /* 0x0000000200167802 */ /* 0x000fe20000000f00 */
[----:B------:R-:W-:Y:S01]  /*0630*/  IMAD.WIDE R10, R17, R10, UR8 ;  /* 0x00000008110a7e25 */ /* 0x000fe2000f8e020a */
[----:B------:R-:W-:-:S02]  /*0640*/  MOV R7, RZ ;  /* 0x000000ff00077202 */ /* 0x000fc40000000f00 */
[C---:B------:R-:W-:Y:S02]  /*0650*/  @P4 IADD3 R13, P0, PT, R15.reuse, UR14, RZ ;  /* 0x0000000e0f0d4c10 */ /* 0x040fe4000ff1e0ff */
[----:B------:R-:W-:Y:S01]  /*0660*/  @P4 LEA R20, P1, R15, UR18, 0x1 ;  /* 0x000000120f144c11 */ /* 0x000fe2000f8208ff */
[----:B------:R-:W4:Y:S01]  /*0670*/  @P2 LDG.E.U16 R8, desc[UR16][R2.64] ;  /* 0x0000001002082981 */ /* 0x000f22000c1e1500 */
[----:B------:R-:W-:Y:S01]  /*0680*/  IMAD.WIDE R24, R16, R25, UR20 ;  /* 0x0000001410187e25 */ /* 0x000fe2000f8e0219 */
[----:B------:R-:W-:Y:S02]  /*0690*/  @P3 IADD3 R5, P6, PT, R14, UR14, RZ ;  /* 0x0000000e0e053c10 */ /* 0x000fe4000ffde0ff */
[----:B------:R0:W4:Y:S01]  /*06a0*/  @P5 LDG.E R7, desc[UR16][R10.64] ;  /* 0x000000100a075981 */ /* 0x000122000c1e1900 */
[----:B------:R-:W-:-:S03]  /*06b0*/  IMAD.WIDE R22, R17, R22, UR18 ;  /* 0x0000001211167e25 */ /* 0x000fc6000f8e0216 */
[----:B------:R1:W5:Y:S01]  /*06c0*/  @P2 LDG.E R26, desc[UR16][R24.64] ;  /* 0x00000010181a2981 */ /* 0x000362000c1e1900 */
[----:B------:R-:W-:Y:S02]  /*06d0*/  @P4 LEA.HI.X R21, R15, UR19, R4, 0x1, P1 ;  /* 0x000000130f154c11 */ /* 0x000fe400088f0c04 */
[----:B------:R-:W-:Y:S01]  /*06e0*/  @P3 IADD3.X R18, PT, PT, R18, UR12, RZ, P6, !PT ;  /* 0x0000000c12123c10 */ /* 0x000fe2000b7fe4ff */
[----:B------:R1:W4:Y:S01]  /*06f0*/  @P5 LDG.E.U16 R31, desc[UR16][R22.64] ;  /* 0x00000010161f5981 */ /* 0x000322000c1e1500 */
[----:B0-----:R-:W-:-:S03]  /*0700*/  IMAD.MOV.U32 R11, RZ, RZ, 0x2 ;  /* 0x00000002ff0b7424 */ /* 0x001fc600078e00ff */
[----:B------:R0:W4:Y:S01]  /*0710*/  @P4 LDG.E.U16 R33, desc[UR16][R20.64] ;  /* 0x0000001014214981 */ /* 0x000122000c1e1500 */
[----:B-1----:R-:W-:Y:S01]  /*0720*/  HFMA2 R25, -RZ, RZ, 0, 1.1920928955078125e-07 ;  /* 0x00000002ff197431 */ /* 0x002fe200000001ff */
[----:B------:R-:W-:Y:S02]  /*0730*/  @P4 IADD3.X R24, PT, PT, R4, UR12, RZ, P0, !PT ;  /* 0x0000000c04184c10 */ /* 0x000fe400087fe4ff */
[----:B------:R-:W-:Y:S01]  /*0740*/  @P3 LEA R4, P1, R5, UR6, 0x1 ;  /* 0x0000000605043c11 */ /* 0x000fe2000f8208ff */
[----:B------:R-:W-:Y:S01]  /*0750*/  HFMA2 R23, -RZ, RZ, 0, 2.384185791015625e-07 ;  /* 0x00000004ff177431 */ /* 0x000fe200000001ff */
[----:B------:R-:W-:Y:S01]  /*0760*/  @P4 LEA R34, P0, R13, UR6, 0x1 ;  /* 0x000000060d224c11 */ /* 0x000fe2000f8008ff */
[----:B------:R-:W-:Y:S01]  /*0770*/  IMAD.WIDE R10, R16, R11, UR18 ;  /* 0x00000012100a7e25 */ /* 0x000fe2000f8e020b */
[----:B------:R-:W-:Y:S02]  /*0780*/  @P3 LEA.HI.X R5, R5, UR7, R18, 0x1, P1 ;  /* 0x0000000705053c11 */ /* 0x000fe400088f0c12 */
[----:B------:R-:W-:Y:S01]  /*0790*/  @P4 LEA.HI.X R35, R13, UR7, R24, 0x1, P0 ;  /* 0x000000070d234c11 */ /* 0x000fe200080f0c18 */
[----:B------:R-:W-:Y:S01]  /*07a0*/  IMAD.MOV.U32 R22, RZ, RZ, 0x4 ;  /* 0x00000004ff167424 */ /* 0x000fe200078e00ff */
[----:B0-----:R-:W-:Y:S01]  /*07b0*/  MOV R21, 0x4 ;  /* 0x0000000400157802 */ /* 0x001fe20000000f00 */
[C---:B------:R-:W-:Y:S01]  /*07c0*/  IMAD.WIDE R24, R14.reuse, R25, UR18 ;  /* 0x000000120e187e25 */ /* 0x040fe2000f8e0219 */
        /* <DEDUP_REMOVED lines=16> */
[----:B------:R-:W0:Y:S02]  /*08d0*/  LDC.64 R28, c[0x0][0xef0] ;  /* 0x0003bc00ff1c7b82 */ /* 0x000e240000000a00 */
[----:B------:R-:W-:Y:S01]  /*08e0*/  IMAD.MOV.U32 R9, RZ, RZ, RZ ;  /* 0x000000ffff097224 */ /* 0x000fe200078e00ff */
[----:B------:R-:W-:-:S06]  /*08f0*/  MOV R18, RZ ;  /* 0x000000ff00127202 */ /* 0x000fcc0000000f00 */
[----:B------:R1:W5:Y:S01]  /*0900*/  @P4 LDG.E R18, desc[UR16][R2.64] ;  /* 0x0000001002124981 */ /* 0x000362000c1e1900 */
[----:B0-----:R-:W1:Y:S01]  /*0910*/  MUFU.RCP R30, R29 ;  /* 0x0000001d001e7308 */ /* 0x001e620000001000 */
[----:B------:R-:W-:-:S06]  /*0920*/  MOV R13, RZ ;  /* 0x000000ff000d7202 */ /* 0x000fcc0000000f00 */
[----:B------:R0:W5:Y:S01]  /*0930*/  @P4 LDG.E R13, desc[UR16][R4.64] ;  /* 0x00000010040d4981 */ /* 0x000162000c1e1900 */
[----:B-1----:R-:W-:-:S04]  /*0940*/  FFMA R3, R30, -R29, 1 ;  /* 0x3f8000001e037423 */ /* 0x002fc8000000081d */
[----:B------:R-:W-:Y:S01]  /*0950*/  FFMA R3, R30, R3, R30 ;  /* 0x000000031e037223 */ /* 0x000fe2000000001e */
[----:B------:R-:W-:Y:S02]  /*0960*/  HFMA2 R30, -RZ, RZ, 0, 0 ;  /* 0x00000000ff1e7431 */ /* 0x000fe400000001ff */
[----:B0-----:R-:W-:Y:S01]  /*0970*/  HFMA2 R5, -RZ, RZ, 0, 0 ;  /* 0x00000000ff057431 */ /* 0x001fe200000001ff */
[----:B------:R-:W-:Y:S01]  /*0980*/  BSSY.RECONVERGENT B2, `(.L_x_5275) ;  /* 0x000001c000027945 */ /* 0x000fe20003800200 */
[----:B---3--:R-:W-:-:S05]  /*0990*/  @P5 SHF.L.U32 R9, R6, 0x10, RZ ;  /* 0x0000001006095819 */ /* 0x008fca00000006ff */
[----:B------:R-:W-:-:S04]  /*09a0*/  FMUL R6, R9, UR22 ;  /* 0x0000001609067c20 */ /* 0x000fc80008400000 */
[----:B------:R-:W-:Y:S01]  /*09b0*/  FMUL R6, R6, R9 ;  /* 0x0000000906067220 */ /* 0x000fe20000400000 */
[----:B------:R-:W-:-:S04]  /*09c0*/  FMUL R9, R9, UR13 ;  /* 0x0000000d09097c20 */ /* 0x000fc80008400000 */
[----:B--2---:R-:W-:-:S04]  /*09d0*/  FFMA R2, R0, UR28, R9 ;  /* 0x0000001c00027c23 */ /* 0x004fc80008000009 */
[----:B------:R-:W0:Y:S01]  /*09e0*/  FCHK P0, R2, R29 ;  /* 0x0000001d02007302 */ /* 0x000e220000000000 */
[----:B------:R-:W-:Y:S01]  /*09f0*/  FFMA R4, R2, R3, RZ ;  /* 0x0000000302047223 */ /* 0x000fe200000000ff */
[----:B----4-:R-:W-:Y:S02]  /*0a00*/  @P2 SHF.L.U32 R30, R8, 0x10, RZ ;  /* 0x00000010081e2819 */ /* 0x010fe400000006ff */
[----:B------:R-:W-:Y:S01]  /*0a10*/  CS2R R8, SRZ ;  /* 0x0000000000087805 */ /* 0x000fe2000001ff00 */
[----:B------:R-:W-:Y:S01]  /*0a20*/  FFMA R35, R4, -R29, R2 ;  /* 0x8000001d04237223 */ /* 0x000fe20000000002 */
[----:B------:R-:W-:Y:S01]  /*0a30*/  FFMA R0, R7, R28, R6 ;  /* 0x0000001c07007223 */ /* 0x000fe20000000006 */
[----:B------:R-:W-:Y:S01]  /*0a40*/  CS2R R6, SRZ ;  /* 0x0000000000067805 */ /* 0x000fe2000001ff00 */
[----:B------:R-:W-:Y:S02]  /*0a50*/  @P4 HADD2.F32 R7, -RZ, R33.H0_H0 ;  /* 0x20000021ff074230 */ /* 0x000fe40000004100 */
[----:B------:R-:W-:Y:S01]  /*0a60*/  FFMA R35, R3, R35, R4 ;  /* 0x0000002303237223 */ /* 0x000fe20000000004 */
[----:B------:R-:W-:-:S02]  /*0a70*/  @P2 HADD2.F32 R6, -RZ, R32.H0_H0 ;  /* 0x20000020ff062230 */ /* 0x000fc40000004100 */
[----:B------:R-:W-:Y:S01]  /*0a80*/  @P3 IMAD.U32 R9, R27, 0x10000, RZ ;  /* 0x000100001b093824 */ /* 0x000fe200078e00ff */
[----:B------:R-:W-:Y:S01]  /*0a90*/  MOV R27, RZ ;  /* 0x000000ff001b7202 */ /* 0x000fe20000000f00 */
[----:B------:R-:W-:Y:S01]  /*0aa0*/  @P5 HADD2.F32 R27, -RZ, R31.H0_H0 ;  /* 0x2000001fff1b5230 */ /* 0x000fe20000004100 */
[----:B------:R-:W-:Y:S01]  /*0ab0*/  @P4 SHF.L.U32 R8, R34, 0x10, RZ ;  /* 0x0000001022084819 */ /* 0x000fe200000006ff */
[----:B------:R-:W-:Y:S01]  /*0ac0*/  @P3 HADD2.F32 R5, -RZ, R36.H0_H0 ;  /* 0x20000024ff053230 */ /* 0x000fe20000004100 */
[----:B0-----:R-:W-:Y:S06]  /*0ad0*/  @!P0 BRA `(.L_x_5276) ;  /* 0x0000000000188947 */ /* 0x001fec0003800000 */
[----:B------:R-:W0:Y:S01]  /*0ae0*/  LDCU UR27, c[0x0][0xef4] ;  /* 0x0001de80ff1b77ac */ /* 0x000e220008000800 */
[----:B------:R-:W-:Y:S01]  /*0af0*/  IMAD.MOV.U32 R4, RZ, RZ, R2 ;  /* 0x000000ffff047224 */ /* 0x000fe200078e0002 */
[----:B------:R-:W-:Y:S02]  /*0b00*/  MOV R28, 0xb30 ;  /* 0x00000b30001c7802 */ /* 0x000fe40000000f00 */
[----:B0-----:R-:W-:-:S07]  /*0b10*/  MOV R3, UR27 ;  /* 0x0000001b00037c02 */ /* 0x001fce0008000f00 */
[----:B-----5:R-:W-:Y:S05]  /*0b20*/  CALL.REL.NOINC `($__internal_115_$__cuda_sm3x_div_rn_noftz_f32_slowpath) ;  /* 0x0000002c00d87944 */ /* 0x020fea0003c00000 */
[----:B------:R-:W-:-:S07]  /*0b30*/  MOV R35, R3 ;  /* 0x0000000300237202 */ /* 0x000fce0000000f00 */
.L_x_5276:
[----:B------:R-:W-:Y:S05]  /*0b40*/  BSYNC.RECONVERGENT B2 ;  /* 0x0000000000027941 */ /* 0x000fea0003800200 */
.L_x_5275:
        /* <DEDUP_REMOVED lines=14> */
[----:B-----5:R-:W-:Y:S05]  /*0c30*/  CALL.REL.NOINC `($__internal_115_$__cuda_sm3x_div_rn_noftz_f32_slowpath) ;  /* 0x0000002c00947944 */ /* 0x020fea0003c00000 */
.L_x_5278:
[----:B------:R-:W-:Y:S05]  /*0c40*/  BSYNC.RECONVERGENT B2 ;  /* 0x0000000000027941 */ /* 0x000fea0003800200 */
.L_x_5277:
[----:B------:R-:W-:Y:S01]  /*0c50*/  IADD3 R4, PT, PT, R3, -0xd000000, RZ ;  /* 0xf300000003047810 */ /* 0x000fe20007ffe0ff */
[----:B------:R0:W1:Y:S01]  /*0c60*/  MUFU.RSQ R28, R3 ;  /* 0x00000003001c7308 */ /* 0x0000620000001400 */
[----:B------:R-:W-:Y:S02]  /*0c70*/  BSSY.RECONVERGENT B0, `(.L_x_5279) ;  /* 0x000000a000007945 */ /* 0x000fe40003800200 */
[----:B------:R-:W-:-:S13]  /*0c80*/  ISETP.GT.U32.AND P0, PT, R4, 0x727fffff, PT ;  /* 0x727fffff0400780c */ /* 0x000fda0003f04070 */
[----:B0-----:R-:W-:Y:S05]  /*0c90*/  @!P0 BRA `(.L_x_5280) ;  /* 0x00000000000c8947 */ /* 0x001fea0003800000 */
[----:B------:R-:W-:-:S07]  /*0ca0*/  MOV R4, 0xcc0 ;  /* 0x00000cc000047802 */ /* 0x000fce0000000f00 */
[----:B-1---5:R-:W-:Y:S05]  /*0cb0*/  CALL.REL.NOINC `($__internal_114_$__cuda_sm20_sqrt_rn_f32_slowpath) ;  /* 0x0000002c001c7944 */ /* 0x022fea0003c00000 */
[----:B------:R-:W-:Y:S05]  /*0cc0*/  BRA `(.L_x_5281) ;  /* 0x0000000000107947 */ /* 0x000fea0003800000 */
.L_x_5280:
[C---:B-1----:R-:W-:Y:S01]  /*0cd0*/  FMUL.FTZ R4, R28.reuse, R3 ;  /* 0x000000031c047220 */ /* 0x042fe20000410000 */
[----:B------:R-:W-:-:S03]  /*0ce0*/  FMUL.FTZ R33, R28, 0.5 ;  /* 0x3f0000001c217820 */ /* 0x000fc60000410000 */
[----:B------:R-:W-:-:S04]  /*0cf0*/  FFMA R3, -R4, R4, R3 ;  /* 0x0000000404037223 */ /* 0x000fc80000000103 */
[----:B------:R-:W-:-:S07]  /*0d00*/  FFMA R33, R3, R33, R4 ;  /* 0x0000002103217223 */ /* 0x000fce0000000004 */
.L_x_5281:
[----:B------:R-:W-:Y:S05]  /*0d10*/  BSYNC.RECONVERGENT B0 ;  /* 0x0000000000007941 */ /* 0x000fea0003800200 */
.L_x_5279:
        /* <DEDUP_REMOVED lines=13> */
[----:B-----5:R-:W-:Y:S05]  /*0df0*/  CALL.REL.NOINC `($__internal_115_$__cuda_sm3x_div_rn_noftz_f32_slowpath) ;  /* 0x0000002c00247944 */ /* 0x020fea0003c00000 */
[----:B------:R-:W-:-:S07]  /*0e00*/  IMAD.MOV.U32 R4, RZ, RZ, R3 ;  /* 0x000000ffff047224 */ /* 0x000fce00078e0003 */
.L_x_5283:
[----:B------:R-:W-:Y:S05]  /*0e10*/  BSYNC.RECONVERGENT B2 ;  /* 0x0000000000027941 */ /* 0x000fea0003800200 */
.L_x_5282:
        /* <DEDUP_REMOVED lines=21> */
[----:B------:R-:W-:Y:S05]  /*0f70*/  CALL.REL.NOINC `($__internal_115_$__cuda_sm3x_div_rn_noftz_f32_slowpath) ;  /* 0x0000002800c47944 */ /* 0x000fea0003c00000 */
[----:B------:R-:W-:-:S07]  /*0f80*/  MOV R30, R3 ;  /* 0x00000003001e7202 */ /* 0x000fce0000000f00 */
.L_x_5285:
[----:B------:R-:W-:Y:S05]  /*0f90*/  BSYNC.RECONVERGENT B2 ;  /* 0x0000000000027941 */ /* 0x000fea0003800200 */
.L_x_5284:
        /* <DEDUP_REMOVED lines=14> */
[----:B------:R-:W-:Y:S05]  /*1080*/  CALL.REL.NOINC `($__internal_115_$__cuda_sm3x_div_rn_noftz_f32_slowpath) ;  /* 0x0000002800807944 */ /* 0x000fea0003c00000 */
.L_x_5287:
[----:B------:R-:W-:Y:S05]  /*1090*/  BSYNC.RECONVERGENT B2 ;  /* 0x0000000000027941 */ /* 0x000fea0003800200 */
.L_x_5286:
[----:B------:R-:W-:Y:S01]  /*10a0*/  IADD3 R4, PT, PT, R3, -0xd000000, RZ ;  /* 0xf300000003047810 */ /* 0x000fe20007ffe0ff */
[----:B------:R0:W1:Y:S01]  /*10b0*/  MUFU.RSQ R28, R3 ;  /* 0x00000003001c7308 */ /* 0x0000620000001400 */
[----:B------:R-:W-:Y:S02]  /*10c0*/  BSSY.RECONVERGENT B0, `(.L_x_5288) ;  /* 0x000000a000007945 */ /* 0x000fe40003800200 */
[----:B------:R-:W-:-:S13]  /*10d0*/  ISETP.GT.U32.AND P0, PT, R4, 0x727fffff, PT ;  /* 0x727fffff0400780c */ /* 0x000fda0003f04070 */
[----:B0-----:R-:W-:Y:S05]  /*10e0*/  @!P0 BRA `(.L_x_5289) ;  /* 0x00000000000c8947 */ /* 0x001fea0003800000 */
[----:B------:R-:W-:-:S07]  /*10f0*/  MOV R4, 0x1110 ;  /* 0x0000111000047802 */ /* 0x000fce0000000f00 */
[----:B-1----:R-:W-:Y:S05]  /*1100*/  CALL.REL.NOINC `($__internal_114_$__cuda_sm20_sqrt_rn_f32_slowpath) ;  /* 0x0000002800087944 */ /* 0x002fea0003c00000 */
[----:B------:R-:W-:Y:S05]  /*1110*/  BRA `(.L_x_5290) ;  /* 0x0000000000107947 */ /* 0x000fea0003800000 */
.L_x_5289:
[C---:B-1----:R-:W-:Y:S01]  /*1120*/  FMUL.FTZ R4, R28.reuse, R3 ;  /* 0x000000031c047220 */ /* 0x042fe20000410000 */
[----:B------:R-:W-:-:S03]  /*1130*/  FMUL.FTZ R33, R28, 0.5 ;  /* 0x3f0000001c217820 */ /* 0x000fc60000410000 */
[----:B------:R-:W-:-:S04]  /*1140*/  FFMA R3, -R4, R4, R3 ;  /* 0x0000000404037223 */ /* 0x000fc80000000103 */
[----:B------:R-:W-:-:S07]  /*1150*/  FFMA R33, R3, R33, R4 ;  /* 0x0000002103217223 */ /* 0x000fce0000000004 */
.L_x_5290:
[----:B------:R-:W-:Y:S05]  /*1160*/  BSYNC.RECONVERGENT B0 ;  /* 0x0000000000007941 */ /* 0x000fea0003800200 */
.L_x_5288:
        /* <DEDUP_REMOVED lines=13> */
[----:B------:R-:W-:Y:S05]  /*1240*/  CALL.REL.NOINC `($__internal_115_$__cuda_sm3x_div_rn_noftz_f32_slowpath) ;  /* 0x0000002800107944 */ /* 0x000fea0003c00000 */
[----:B------:R-:W-:-:S07]  /*1250*/  MOV R31, R3 ;  /* 0x00000003001f7202 */ /* 0x000fce0000000f00 */
.L_x_5292:
[----:B------:R-:W-:Y:S05]  /*1260*/  BSYNC.RECONVERGENT B2 ;  /* 0x0000000000027941 */ /* 0x000fea0003800200 */
.L_x_5291:
        /* <DEDUP_REMOVED lines=22> */
[----:B------:R-:W-:-:S07]  /*13d0*/  IMAD.MOV.U32 R8, RZ, RZ, R3 ;  /* 0x000000ffff087224 */ /* 0x000fce00078e0003 */
.L_x_5294:
[----:B------:R-:W-:Y:S05]  /*13e0*/  BSYNC.RECONVERGENT B2 ;  /* 0x0000000000027941 */ /* 0x000fea0003800200 */
.L_x_5293:
        /* <DEDUP_REMOVED lines=14> */
[----:B------:R-:W-:Y:S05]  /*14d0*/  CALL.REL.NOINC `($__internal_115_$__cuda_sm3x_div_rn_noftz_f32_slowpath) ;  /* 0x00000024006c7944 */ /* 0x000fea0003c00000 */
.L_x_5296:
[----:B------:R-:W-:Y:S05]  /*14e0*/  BSYNC.RECONVERGENT B2 ;  /* 0x0000000000027941 */ /* 0x000fea0003800200 */
.L_x_5295:
        /* <DEDUP_REMOVED lines=8> */
.L_x_5298:
[C---:B-1----:R-:W-:Y:S01]  /*1570*/  FMUL.FTZ R4, R28.reuse, R3 ;  /* 0x000000031c047220 */ /* 0x042fe20000410000 */
[----:B------:R-:W-:-:S03]  /*1580*/  FMUL.FTZ R33, R28, 0.5 ;  /* 0x3f0000001c217820 */ /* 0x000fc60000410000 */
[----:B------:R-:W-:-:S04]  /*1590*/  FFMA R3, -R4, R4, R3 ;  /* 0x0000000404037223 */ /* 0x000fc80000000103 */
[----:B------:R-:W-:-:S07]  /*15a0*/  FFMA R33, R3, R33, R4 ;  /* 0x0000002103217223 */ /* 0x000fce0000000004 */
.L_x_5299:
[----:B------:R-:W-:Y:S05]  /*15b0*/  BSYNC.RECONVERGENT B0 ;  /* 0x0000000000007941 */ /* 0x000fea0003800200 */
.L_x_5297:
        /* <DEDUP_REMOVED lines=13> */
[----:B------:R-:W-:Y:S05]  /*1690*/  CALL.REL.NOINC `($__internal_115_$__cuda_sm3x_div_rn_noftz_f32_slowpath) ;  /* 0x0000002000fc7944 */ /* 0x000fea0003c00000 */
[----:B------:R-:W-:-:S07]  /*16a0*/  MOV R4, R3 ;  /* 0x0000000300047202 */ /* 0x000fce0000000f00 */
.L_x_5301:
[----:B------:R-:W-:Y:S05]  /*16b0*/  BSYNC.RECONVERGENT B2 ;  /* 0x0000000000027941 */ /* 0x000fea0003800200 */
.L_x_5300:
        /* <DEDUP_REMOVED lines=21> */
[----:B------:R-:W-:Y:S05]  /*1810*/  CALL.REL.NOINC `($__internal_115_$__cuda_sm3x_div_rn_noftz_f32_slowpath) ;  /* 0x00000020009c7944 */ /* 0x000fea0003c00000 */
[----:B------:R-:W-:-:S07]  /*1820*/  MOV R8, R3 ;  /* 0x0000000300087202 */ /* 0x000fce0000000f00 */
.L_x_5303:
[----:B------:R-:W-:Y:S05]  /*1830*/  BSYNC.RECONVERGENT B2 ;  /* 0x0000000000027941 */ /* 0x000fea0003800200 */
.L_x_5302:
        /* <DEDUP_REMOVED lines=15> */
.L_x_5305:
[----:B------:R-:W-:Y:S05]  /*1930*/  BSYNC.RECONVERGENT B2 ;  /* 0x0000000000027941 */ /* 0x000fea0003800200 */
.L_x_5304:
[----:B------:R-:W-:Y:S01]  /*1940*/  VIADD R4, R3, 0xf3000000 ;  /* 0xf300000003047836 */ /* 0x000fe20000000000 */
[----:B------:R0:W1:Y:S01]  /*1950*/  MUFU.RSQ R28, R3 ;  /* 0x00000003001c7308 */ /* 0x0000620000001400 */
[----:B------:R-:W-:Y:S03]  /*1960*/  BSSY.RECONVERGENT B0, `(.L_x_5306) ;  /* 0x000000a000007945 */ /* 0x000fe60003800200 */
[----:B------:R-:W-:-:S13]  /*1970*/  ISETP.GT.U32.AND P0, PT, R4, 0x727fffff, PT ;  /* 0x727fffff0400780c */ /* 0x000fda0003f04070 */
[----:B01----:R-:W-:Y:S05]  /*1980*/  @!P0 BRA `(.L_x_5307) ;  /* 0x00000000000c8947 */ /* 0x003fea0003800000 */
[----:B------:R-:W-:-:S07]  /*1990*/  MOV R4, 0x19b0 ;  /* 0x000019b000047802 */ /* 0x000fce0000000f00 */
[----:B------:R-:W-:Y:S05]  /*19a0*/  CALL.REL.NOINC `($__internal_114_$__cuda_sm20_sqrt_rn_f32_slowpath) ;  /* 0x0000001c00e07944 */ /* 0x000fea0003c00000 */
[----:B------:R-:W-:Y:S05]  /*19b0*/  BRA `(.L_x_5308) ;  /* 0x0000000000107947 */ /* 0x000fea0003800000 */
.L_x_5307:
[C---:B------:R-:W-:Y:S01]  /*19c0*/  FMUL.FTZ R4, R28.reuse, R3 ;  /* 0x000000031c047220 */ /* 0x040fe20000410000 */
[----:B------:R-:W-:-:S03]  /*19d0*/  FMUL.FTZ R33, R28, 0.5 ;  /* 0x3f0000001c217820 */ /* 0x000fc60000410000 */
[----:B------:R-:W-:-:S04]  /*19e0*/  FFMA R3, -R4, R4, R3 ;  /* 0x0000000404037223 */ /* 0x000fc80000000103 */
[----:B------:R-:W-:-:S07]  /*19f0*/  FFMA R33, R3, R33, R4 ;  /* 0x0000002103217223 */ /* 0x000fce0000000004 */
.L_x_5308:
[----:B------:R-:W-:Y:S05]  /*1a00*/  BSYNC.RECONVERGENT B0 ;  /* 0x0000000000007941 */ /* 0x000fea0003800200 */
.L_x_5306:
        /* <DEDUP_REMOVED lines=13> */
[----:B------:R-:W-:Y:S05]  /*1ae0*/  CALL.REL.NOINC `($__internal_115_$__cuda_sm3x_div_rn_noftz_f32_slowpath) ;  /* 0x0000001c00e87944 */ /* 0x000fea0003c00000 */
.L_x_5310:
[----:B------:R-:W-:Y:S05]  /*1af0*/  BSYNC.RECONVERGENT B2 ;  /* 0x0000000000027941 */ /* 0x000fea0003800200 */
.L_x_5309:
        /* <DEDUP_REMOVED lines=9> */
[----:B------:R-:W-:-:S02]  /*1b90*/  F2FP.F16.F32.PACK_AB R27, RZ, R27 ;  /* 0x0000001bff1b723e */ /* 0x000fc400000000ff */
[----:B------:R-:W-:Y:S02]  /*1ba0*/  LEA.HI.X R5, R17, UR19, R12, 0x1, P0 ;  /* 0x0000001311057c11 */ /* 0x000fe400080f0c0c */
[C---:B------:R-:W-:Y:S02]  /*1bb0*/  IADD3.X R9, PT, PT, R29.reuse, UR21, RZ, P1, !PT ;  /* 0x000000151d097c10 */ /* 0x040fe40008ffe4ff */
[----:B------:R-:W-:Y:S01]  /*1bc0*/  IADD3.X R29, PT, PT, R29, UR9, RZ, P5, !PT ;  /* 0x000000091d1d7c10 */ /* 0x000fe2000affe4ff */
[----:B------:R0:W-:Y:S04]  /*1bd0*/  STG.E.U16 desc[UR16][R4.64], R27 ;  /* 0x0000001b04007986 */ /* 0x0001e8000c101510 */
[----:B------:R0:W-:Y:S04]  /*1be0*/  STG.E desc[UR16][R8.64], R2 ;  /* 0x0000000208007986 */ /* 0x0001e8000c101910 */
[----:B------:R0:W-:Y:S02]  /*1bf0*/  STG.E desc[UR16][R28.64], R0 ;  /* 0x000000001c007986 */ /* 0x0001e4000c101910 */
.L_x_5312:
[----:B------:R-:W-:Y:S05]  /*1c00*/  BSYNC.RECONVERGENT B0 ;  /* 0x0000000000007941 */ /* 0x000fea0003800200 */
.L_x_5311:
[----:B0-----:R-:W-:Y:S01]  /*1c10*/  HFMA2 R9, -RZ, RZ, 0, 2.384185791015625e-07 ;  /* 0x00000004ff097431 */ /* 0x001fe200000001ff */
[----:B------:R-:W-:Y:S01]  /*1c20*/  @P2 F2FP.F16.F32.PACK_AB R6, RZ, R6 ;  /* 0x00000006ff06223e */ /* 0x000fe200000000ff */
[----:B------:R-:W-:Y:S02]  /*1c30*/  IMAD.MOV.U32 R5, RZ, RZ, 0x2 ;  /* 0x00000002ff057424 */ /* 0x000fe400078e00ff */
[----:B------:R-:W-:Y:S01]  /*1c40*/  HFMA2 R2, -RZ, RZ, 0, 1.1920928955078125e-07 ;  /* 0x00000002ff027431 */ /* 0x000fe200000001ff */
[----:B------:R-:W-:Y:S01]  /*1c50*/  @P3 F2FP.F16.F32.PACK_AB R0, RZ, R3 ;  /* 0x00000003ff00323e */ /* 0x000fe200000000ff */
[----:B------:R-:W-:Y:S01]  /*1c60*/  IMAD.MOV.U32 R28, RZ, RZ, 0x4 ;  /* 0x00000004ff1c7424 */ /* 0x000fe200078e00ff */
[----:B------:R-:W-:Y:S01]  /*1c70*/  PRMT R27, R6, 0x7610, R27 ;  /* 0x00007610061b7816 */ /* 0x000fe2000000001b */
[C---:B------:R-:W-:Y:S01]  /*1c80*/  @P2 IMAD.WIDE R4, R16.reuse, R5, UR18 ;  /* 0x0000001210042e25 */ /* 0x040fe2000f8e0205 */
[----:B------:R-:W-:Y:S01]  /*1c90*/  @P4 F2FP.F16.F32.PACK_AB R7, RZ, R7 ;  /* 0x00000007ff07423e */ /* 0x000fe200000000ff */
[----:B------:R-:W-:Y:S01]  /*1ca0*/  UIADD3 UR4, UP0, UPT, UR24, UR4, URZ ;  /* 0x0000000418047290 */ /* 0x000fe2000ff1e0ff */
[----:B------:R-:W-:Y:S01]  /*1cb0*/  MOV R3, 0x4 ;  /* 0x0000000400037802 */ /* 0x000fe20000000f00 */
[----:B------:R-:W-:Y:S01]  /*1cc0*/  @P2 IMAD.WIDE R8, R16, R9, UR20 ;  /* 0x0000001410082e25 */ /* 0x000fe2000f8e0209 */
[----:B------:R0:W-:Y:S01]  /*1cd0*/  @P2 STG.E.U16 desc[UR16][R4.64], R27 ;  /* 0x0000001b04002986 */ /* 0x0001e2000c101510 */
[----:B------:R-:W-:Y:S01]  /*1ce0*/  MOV R12, 0x4 ;  /* 0x00000004000c7802 */ /* 0x000fe20000000f00 */
[----:B------:R-:W-:Y:S01]  /*1cf0*/  UIADD3.X UR5, UPT, UPT, URZ, UR5, URZ, UP0, !UPT ;  /* 0x00000005ff057290 */ /* 0x000fe200087fe4ff */
[----:B------:R-:W-:Y:S01]  /*1d00*/  @P4 IMAD.WIDE R28, R15, R28, UR20 ;  /* 0x000000140f1c4e25 */ /* 0x000fe2000f8e021c */
[----:B------:R1:W-:Y:S01]  /*1d10*/  @P2 STG.E desc[UR16][R8.64], R26 ;  /* 0x0000001a08002986 */ /* 0x0003e2000c101910 */
[----:B------:R-:W-:Y:S01]  /*1d20*/  UISETP.GE.U32.AND UP0, UPT, UR4, UR10, UPT ;  /* 0x0000000a0400728c */ /* 0x000fe2000bf06070 */
[----:B------:R-:W-:-:S02]  /*1d30*/  IADD3 R17, PT, PT, R17, UR24, RZ ;  /* 0x0000001811117c10 */ /* 0x000fc4000fffe0ff */
[----:B------:R-:W-:Y:S01]  /*1d40*/  IADD3 R14, PT, PT, R14, UR24, RZ ;  /* 0x000000180e0e7c10 */ /* 0x000fe2000fffe0ff */
[----:B------:R-:W-:Y:S01]  /*1d50*/  UISETP.GE.AND.EX UP0, UPT, UR5, UR11, UPT, UP0 ;  /* 0x0000000b0500728c */ /* 0x000fe2000bf06300 */
[----:B0-----:R-:W-:Y:S01]  /*1d60*/  @P4 IMAD.WIDE R4, R15, R12, UR8 ;  /* 0x000000080f044e25 */ /* 0x001fe2000f8e020c */
[----:B-1----:R-:W-:-:S03]  /*1d70*/  PRMT R9, R7, 0x7610, R9 ;  /* 0x0000761007097816 */ /* 0x002fc60000000009 */
[C---:B------:R-:W-:Y:S01]  /*1d80*/  @P2 IMAD.WIDE R6, R16.reuse, R3, UR8 ;  /* 0x0000000810062e25 */ /* 0x040fe2000f8e0203 */
[----:B------:R-:W-:-:S03]  /*1d90*/  IADD3 R16, PT, PT, R16, UR24, RZ ;  /* 0x0000001810107c10 */ /* 0x000fc6000fffe0ff */
[C---:B------:R-:W-:Y:S01]  /*1da0*/  @P4 IMAD.WIDE R2, R15.reuse, R2, UR18 ;  /* 0x000000120f024e25 */ /* 0x040fe2000f8e0202 */
[----:B------:R0:W-:Y:S03]  /*1db0*/  @P2 STG.E desc[UR16][R6.64], R19 ;  /* 0x0000001306002986 */ /* 0x0001e6000c101910 */
        /* <DEDUP_REMOVED lines=9> */
.L_x_5274:
        /* <DEDUP_REMOVED lines=11> */
.L_x_5358:
[----:B--2---:R-:W-:Y:S01]  /*1f00*/  IMAD.U32 R3, RZ, RZ, UR11 ;  /* 0x0000000bff037e24 */ /* 0x004fe2000f8e00ff */
[----:B------:R-:W-:Y:S01]  /*1f10*/  ISETP.LT.U32.AND P0, PT, R17, UR10, PT ;  /* 0x0000000a11007c0c */ /* 0x000fe2000bf01070 */
[----:B------:R-:W-:Y:S01]  /*1f20*/  HFMA2 R6, -RZ, RZ, 0, 1.1920928955078125e-07 ;  /* 0x00000002ff067431 */ /* 0x000fe200000001ff */
[----:B------:R-:W-:Y:S01]  /*1f30*/  SHF.R.S32.HI R12, RZ, 0x1f, R17 ;  /* 0x0000001fff0c7819 */ /* 0x000fe20000011411 */
[----:B-1----:R-:W-:Y:S01]  /*1f40*/  IMAD.U32 R9, RZ, RZ, UR11 ;  /* 0x0000000bff097e24 */ /* 0x002fe2000f8e00ff */
[----:B------:R-:W-:Y:S02]  /*1f50*/  ISETP.LT.U32.AND P2, PT, R18, UR10, PT ;  /* 0x0000000a12007c0c */ /* 0x000fe4000bf41070 */
[----:B------:R-:W-:Y:S02]  /*1f60*/  ISETP.GT.AND.EX P0, PT, R3, R12, PT, P0 ;  /* 0x0000000c0300720c */ /* 0x000fe40003f04300 */
[----:B------:R-:W-:Y:S02]  /*1f70*/  SHF.R.S32.HI R13, RZ, 0x1f, R18 ;  /* 0x0000001fff0d7819 */ /* 0x000fe40000011412 */
[----:B0--3--:R-:W-:Y:S01]  /*1f80*/  MOV R2, UR11 ;  /* 0x0000000b00027c02 */ /* 0x009fe20008000f00 */
[----:B------:R-:W-:Y:S01]  /*1f90*/  IMAD.WIDE R6, R17, R6, UR18 ;  /* 0x0000001211067e25 */ /* 0x000fe2000f8e0206 */
[----:B------:R-:W-:-:S02]  /*1fa0*/  ISETP.LT.U32.AND P3, PT, R20, UR10, PT ;  /* 0x0000000a14007c0c */ /* 0x000fc4000bf61070 */
[----:B------:R-:W-:Y:S02]  /*1fb0*/  ISETP.GT.AND.EX P2, PT, R2, R13, PT, P2 ;  /* 0x0000000d0200720c */ /* 0x000fe40003f44320 */
[----:B------:R-:W-:Y:S02]  /*1fc0*/  ISETP.LT.U32.AND P4, PT, R19, UR10, PT ;  /* 0x0000000a13007c0c */ /* 0x000fe4000bf81070 */
[----:B------:R-:W-:Y:S01]  /*1fd0*/  SHF.R.S32.HI R2, RZ, 0x1f, R19 ;  /* 0x0000001fff027819 */ /* 0x000fe20000011413 */
[----:B------:R-:W2:Y:S01]  /*1fe0*/  @P0 LDG.E.U16 R7, desc[UR16][R6.64] ;  /* 0x0000001006070981 */ /* 0x000ea2000c1e1500 */
[----:B------:R-:W-:Y:S02]  /*1ff0*/  @P0 IADD3 R0, P1, PT, R17, UR14, RZ ;  /* 0x0000000e11000c10 */ /* 0x000fe4000ff3e0ff */
[----:B------:R-:W-:Y:S02]  /*2000*/  ISETP.GT.AND.EX P4, PT, R9, R2, PT, P4 ;  /* 0x000000020900720c */ /* 0x000fe40003f84340 */
[----:B------:R-:W-:-:S02]  /*2010*/  @P0 IADD3.X R3, PT, PT, R12, UR12, RZ, P1, !PT ;  /* 0x0000000c0c030c10 */ /* 0x000fc40008ffe4ff */
[----:B-1----:R-:W-:-:S04]  /*2020*/  @P0 LEA R4, P1, R0, UR6, 0x1 ;  /* 0x0000000600040c11 */ /* 0x002fc8000f8208ff */
[----:B------:R-:W-:Y:S02]  /*2030*/  @P0 LEA.HI.X R5, R0, UR7, R3, 0x1, P1 ;  /* 0x0000000700050c11 */ /* 0x000fe400088f0c03 */
[----:B------:R-:W-:Y:S02]  /*2040*/  SHF.R.S32.HI R3, RZ, 0x1f, R20 ;  /* 0x0000001fff037819 */ /* 0x000fe40000011414 */
[----:B------:R-:W-:Y:S01]  /*2050*/  MOV R0, UR11 ;  /* 0x0000000b00007c02 */ /* 0x000fe20008000f00 */
[----:B------:R0:W3:Y:S03]  /*2060*/  @P0 LDG.E.U16 R9, desc[UR16][R4.64] ;  /* 0x0000001004090981 */ /* 0x0000e6000c1e1500 */
[----:B------:R-:W-:Y:S01]  /*2070*/  ISETP.GT.AND.EX P3, PT, R0, R3, PT, P3 ;  /* 0x000000030000720c */ /* 0x000fe20003f64330 */
[----:B------:R-:W-:Y:S01]  /*2080*/  HFMA2 R14, -RZ, RZ, 0, 2.384185791015625e-07 ;  /* 0x00000004ff0e7431 */ /* 0x000fe200000001ff */
[----:B------:R-:W-:-:S02]  /*2090*/  @P2 IADD3 R8, P1, PT, R18, UR14, RZ ;  /* 0x0000000e12082c10 */ /* 0x000fc4000ff3e0ff */
[----:B------:R-:W-:Y:S02]  /*20a0*/  MOV R26, 0x4 ;  /* 0x00000004001a7802 */ /* 0x000fe40000000f00 */
[----:B------:R-:W-:Y:S02]  /*20b0*/  @P2 IADD3.X R13, PT, PT, R13, UR12, RZ, P1, !PT ;  /* 0x0000000c0d0d2c10 */ /* 0x000fe40008ffe4ff */
[----:B------:R-:W-:Y:S02]  /*20c0*/  @P2 LEA R24, P1, R8, UR6, 0x1 ;  /* 0x0000000608182c11 */ /* 0x000fe4000f8208ff */
[----:B------:R-:W-:Y:S02]  /*20d0*/  MOV R41, 0x2 ;  /* 0x0000000200297802 */ /* 0x000fe40000000f00 */
[----:B------:R-:W-:Y:S02]  /*20e0*/  CS2R R10, SRZ ;  /* 0x00000000000a7805 */ /* 0x000fe4000001ff00 */
[----:B------:R-:W-:Y:S01]  /*20f0*/  @P3 IADD3 R0, P5, PT, R20, UR14, RZ ;  /* 0x0000000e14003c10 */ /* 0x000fe2000ffbe0ff */
[----:B------:R-:W-:Y:S01]  /*2100*/  IMAD.WIDE R26, R17, R26, UR20 ;  /* 0x00000014111a7e25 */ /* 0x000fe2000f8e021a */
[----:B------:R-:W-:-:S02]  /*2110*/  @P2 LEA.HI.X R25, R8, UR7, R13, 0x1, P1 ;  /* 0x0000000708192c11 */ /* 0x000fc400088f0c0d */
[----:B------:R-:W-:Y:S01]  /*2120*/  @P3 IADD3.X R13, PT, PT, R3, UR12, RZ, P5, !PT ;  /* 0x0000000c030d3c10 */ /* 0x000fe2000affe4ff */
[----:B0-----:R-:W-:Y:S01]  /*2130*/  IMAD.WIDE R4, R17, R14, UR8 ;  /* 0x0000000811047e25 */ /* 0x001fe2000f8e020e */
[----:B------:R-:W-:Y:S01]  /*2140*/  @P3 LEA R14, P1, R0, UR6, 0x1 ;  /* 0x00000006000e3c11 */ /* 0x000fe2000f8208ff */
[----:B------:R0:W4:Y:S02]  /*2150*/  @P0 LDG.E R11, desc[UR16][R26.64] ;  /* 0x000000101a0b0981 */ /* 0x000124000c1e1900 */
[----:B------:R-:W-:Y:S01]  /*2160*/  IMAD.WIDE R40, R18, R41, UR18 ;  /* 0x0000001212287e25 */ /* 0x000fe2000f8e0229 */
[----:B------:R-:W-:-:S03]  /*2170*/  @P3 LEA.HI.X R15, R0, UR7, R13, 0x1, P1 ;  /* 0x00000007000f3c11 */ /* 0x000fc600088f0c0d */
[----:B------:R-:W-:Y:S01]  /*2180*/  HFMA2 R35, -RZ, RZ, 0, 1.1920928955078125e-07 ;  /* 0x00000002ff237431 */ /* 0x000fe200000001ff */
[----:B------:R-:W5:Y:S04]  /*2190*/  @P2 LDG.E.U16 R0, desc[UR16][R24.64] ;  /* 0x0000001018002981 */ /* 0x000f68000c1e1500 */
[----:B------:R-:W5:Y:S01]  /*21a0*/  @P2 LDG.E.U16 R6, desc[UR16][R40.64] ;  /* 0x0000001028062981 */ /* 0x000f62000c1e1500 */
[----:B0-----:R-:W-:Y:S01]  /*21b0*/  HFMA2 R26, -RZ, RZ, 0, 1.1920928955078125e-07 ;  /* 0x00000002ff1a7431 */ /* 0x001fe200000001ff */
[----:B------:R-:W-:Y:S01]  /*21c0*/  @P4 IADD3 R16, P1, PT, R19, UR14, RZ ;  /* 0x0000000e13104c10 */ /* 0x000fe2000ff3e0ff */
[----:B------:R-:W-:Y:S01]  /*21d0*/  IMAD.MOV.U32 R23, RZ, RZ, 0x4 ;  /* 0x00000004ff177424 */ /* 0x000fe200078e00ff */
[----:B------:R0:W5:Y:S01]  /*21e0*/  @P0 LDG.E R10, desc[UR16][R4.64] ;  /* 0x00000010040a0981 */ /* 0x000162000c1e1900 */
[----:B------:R-:W-:-:S02]  /*21f0*/  MOV R8, RZ ;  /* 0x000000ff00087202 */ /* 0x000fc40000000f00 */
[----:B------:R-:W-:Y:S01]  /*2200*/  IMAD.WIDE R22, R18, R23, UR8 ;  /* 0x0000000812167e25 */ /* 0x000fe2000f8e0217 */
[----:B------:R-:W5:Y:S03]  /*2210*/  @P3 LDG.E.U16 R13, desc[UR16][R14.64] ;  /* 0x000000100e0d3981 */ /* 0x000f66000c1e1500 */
[----:B------:R-:W-:Y:S01]  /*2220*/  IMAD.WIDE R34, R20, R35, UR18 ;  /* 0x0000001214227e25 */ /* 0x000fe2000f8e0223 */
[----:B------:R1:W5:Y:S01]  /*2230*/  @P2 LDG.E R8, desc[UR16][R22.64] ;  /* 0x0000001016082981 */ /* 0x000362000c1e1900 */
[----:B0-----:R-:W-:Y:S02]  /*2240*/  @P4 IADD3.X R5, PT, PT, R2, UR12, RZ, P1, !PT ;  /* 0x0000000c02054c10 */ /* 0x001fe40008ffe4ff */
[C---:B------:R-:W-:Y:S01]  /*2250*/  @P4 LEA R32, P1, R16.reuse, UR6, 0x1 ;  /* 0x0000000610204c11 */ /* 0x040fe2000f8208ff */
[----:B------:R-:W-:Y:S01]  /*2260*/  IMAD.WIDE R26, R19, R26, UR18 ;  /* 0x00000012131a7e25 */ /* 0x000fe2000f8e021a */
[----:B------:R0:W5:Y:S02]  /*2270*/  @P3 LDG.E.U16 R21, desc[UR16][R34.64] ;  /* 0x0000001022153981 */ /* 0x000164000c1e1500 */
[----:B------:R-:W-:-:S02]  /*2280*/  @P4 LEA.HI.X R33, R16, UR7, R5, 0x1, P1 ;  /* 0x0000000710214c11 */ /* 0x000fc400088f0c05 */
[----:B------:R-:W5:Y:S01]  /*2290*/  @P4 LDG.E.U16 R29, desc[UR16][R26.64] ;  /* 0x000000101a1d4981 */ /* 0x000f62000c1e1500 */
[----:B------:R-:W-:-:S03]  /*22a0*/  HFMA2 R39, -RZ, RZ, 0, 2.384185791015625e-07 ;  /* 0x00000004ff277431 */ /* 0x000fc600000001ff */
[----:B------:R0:W5:Y:S01]  /*22b0*/  @P4 LDG.E.U16 R32, desc[UR16][R32.64] ;  /* 0x0000001020204981 */ /* 0x000162000c1e1500 */
[----:B-1----:R-:W-:Y:S02]  /*22c0*/  HFMA2 R22, -RZ, RZ, 0, 2.384185791015625e-07 ;  /* 0x00000004ff167431 */ /* 0x002fe400000001ff */
[----:B------:R-:W-:Y:S01]  /*22d0*/  IMAD.MOV.U32 R5, RZ, RZ, 0x4 ;  /* 0x00000004ff057424 */ /* 0x000fe200078e00ff */
[C---:B------:R-:W-:Y:S01]  /*22e0*/  @P3 LEA R2, P1, R20.reuse, UR8, 0x2 ;  /* 0x0000000814023c11 */ /* 0x040fe2000f8210ff */
[----:B------:R-:W-:Y:S01]  /*22f0*/  IMAD.MOV.U32 R24, RZ, RZ, 0x4 ;  /* 0x00000004ff187424 */ /* 0x000fe200078e00ff */
[----:B------:R-:W-:Y:S02]  /*2300*/  MOV R28, RZ ;  /* 0x000000ff001c7202 */ /* 0x000fe40000000f00 */
[----:B------:R-:W-:Y:S02]  /*2310*/  CS2R R30, SRZ ;  /* 0x00000000001e7805 */ /* 0x000fe4000001ff00 */
[----:B0-----:R-:W-:Y:S01]  /*2320*/  MOV R34, RZ ;  /* 0x000000ff00227202 */ /* 0x001fe20000000f00 */
[C---:B------:R-:W-:Y:S01]  /*2330*/  IMAD.WIDE R4, R20.reuse, R5, UR20 ;  /* 0x0000001414047e25 */ /* 0x040fe2000f8e0205 */
[----:B------:R-:W-:-:S02]  /*2340*/  @P3 LEA.HI.X R3, R20, UR9, R3, 0x2, P1 ;  /* 0x0000000914033c11 */ /* 0x000fc400088f1403 */
[----:B------:R-:W-:Y:S01]  /*2350*/  MOV R33, RZ ;  /* 0x000000ff00217202 */ /* 0x000fe20000000f00 */
[----:B------:R-:W-:Y:S01]  /*2360*/  IMAD.WIDE R38, R18, R39, UR20 ;  /* 0x0000001412267e25 */ /* 0x000fe2000f8e0227 */
[----:B------:R-:W5:Y:S03]  /*2370*/  @P3 LDG.E R28, desc[UR16][R4.64] ;  /* 0x00000010041c3981 */ /* 0x000f66000c1e1900 */
[C---:B------:R-:W-:Y:S01]  /*2380*/  IMAD.WIDE R24, R19.reuse, R24, UR20 ;  /* 0x0000001413187e25 */ /* 0x040fe2000f8e0218 */
[----:B------:R0:W5:Y:S03]  /*2390*/  @P3 LDG.E R31, desc[UR16][R2.64] ;  /* 0x00000010021f3981 */ /* 0x000166000c1e1900 */
[----:B------:R-:W-:Y:S01]  /*23a0*/  IMAD.WIDE R22, R19, R22, UR8 ;  /* 0x0000000813167e25 */ /* 0x000fe2000f8e0216 */
[----:B------:R-:W5:Y:S04]  /*23b0*/  @P2 LDG.E R34, desc[UR16][R38.64] ;  /* 0x0000001026222981 */ /* 0x000f68000c1e1900 */
[----:B------:R-:W5:Y:S04]  /*23c0*/  @P4 LDG.E R33, desc[UR16][R24.64] ;  /* 0x0000001018214981 */ /* 0x000f68000c1e1900 */
[----:B------:R-:W5:Y:S01]  /*23d0*/  @P4 LDG.E R30, desc[UR16][R22.64] ;  /* 0x00000010161e4981 */ /* 0x000f62000c1e1900 */
[----:B0-----:R-:W-:-:S02]  /*23e0*/  HFMA2 R3, -RZ, RZ, 0, 0 ;  /* 0x00000000ff037431 */ /* 0x001fc400000001ff */
[----:B------:R-:W-:Y:S01]  /*23f0*/  IMAD.MOV.U32 R16, RZ, RZ, RZ ;  /* 0x000000ffff107224 */ /* 0x000fe200078e00ff */
[----:B------:R-:W-:Y:S01]  /*2400*/  CS2R R14, SRZ ;  /* 0x00000000000e7805 */ /* 0x000fe2000001ff00 */
[----:B------:R-:W-:Y:S01]  /*2410*/  BSSY.RECONVERGENT B2, `(.L_x_5314) ;  /* 0x0000073000027945 */ /* 0x000fe20003800200 */
[----:B--2---:R-:W-:Y:S01]  /*2420*/  @P0 HADD2.F32 R16, -RZ, R7.H0_H0 ;  /* 0x20000007ff100230 */ /* 0x004fe20000004100 */
[----:B---3--:R-:W-:-:S05]  /*2430*/  @P0 SHF.L.U32 R3, R9, 0x10, RZ ;  /* 0x0000001009030819 */ /* 0x008fca00000006ff */
[----:B------:R-:W-:-:S04]  /*2440*/  FFMA R3, R16, UR23, R3 ;  /* 0x0000001710037c23 */ /* 0x000fc80008000003 */
[----:B------:R-:W-:-:S04]  /*2450*/  FMUL R2, R3, UR22 ;  /* 0x0000001603027c20 */ /* 0x000fc80008400000 */
[C---:B------:R-:W-:Y:S01]  /*2460*/  FMUL R5, R3.reuse, R2 ;  /* 0x0000000203057220 */ /* 0x040fe20000400000 */
[----:B------:R-:W-:-:S04]  /*2470*/  FMUL R2, R3, UR13 ;  /* 0x0000000d03027c20 */ /* 0x000fc80008400000 */
[----:B----4-:R-:W-:Y:S01]  /*2480*/  FFMA R11, R11, UR25, R2 ;  /* 0x000000190b0b7c23 */ /* 0x010fe20008000002 */
[----:B------:R-:W-:Y:S02]  /*2490*/  MOV R2, RZ ;  /* 0x000000ff00027202 */ /* 0x000fe40000000f00 */
[----:B-----5:R-:W-:Y:S01]  /*24a0*/  @P2 SHF.L.U32 R2, R0, 0x10, RZ ;  /* 0x0000001000022819 */ /* 0x020fe200000006ff */
[----:B------:R-:W-:Y:S02]  /*24b0*/  @P2 HADD2.F32 R15, -RZ, R6.H0_H0 ;  /* 0x20000006ff0f2230 */ /* 0x000fe40000004100 */
[----:B------:R-:W-:-:S03]  /*24c0*/  HFMA2 R3, -RZ, RZ, 0, 0 ;  /* 0x00000000ff037431 */ /* 0x000fc600000001ff */
[----:B------:R-:W-:Y:S01]  /*24d0*/  FFMA R2, R15, UR23, R2 ;  /* 0x000000170f027c23 */ /* 0x000fe20008000002 */
[----:B------:R-:W-:-:S03]  /*24e0*/  FFMA R10, R10, UR26, R5 ;  /* 0x0000001a0a0a7c23 */ /* 0x000fc60008000005 */
[C---:B------:R-:W-:Y:S01]  /*24f0*/  FMUL R5, R2.reuse, UR22 ;  /* 0x0000001602057c20 */ /* 0x040fe20008400000 */
[----:B------:R-:W-:Y:S02]  /*2500*/  @P3 IMAD.U32 R3, R13, 0x10000, RZ ;  /* 0x000100000d033824 */ /* 0x000fe400078e00ff */
[----:B------:R-:W-:Y:S02]  /*2510*/  HFMA2 R13, -RZ, RZ, 0, 0 ;  /* 0x00000000ff0d7431 */ /* 0x000fe400000001ff */
[----:B------:R-:W-:Y:S01]  /*2520*/  FMUL R5, R2, R5 ;  /* 0x0000000502057220 */ /* 0x000fe20000400000 */
[----:B------:R-:W-:-:S03]  /*2530*/  ISETP.LT.U32.AND P0, PT, R17, UR10, PT ;  /* 0x0000000a11007c0c */ /* 0x000fc6000bf01070 */
[----:B------:R-:W-:Y:S01]  /*2540*/  FFMA R8, R8, UR26, R5 ;  /* 0x0000001a08087c23 */ /* 0x000fe20008000005 */
[----:B------:R-:W-:Y:S01]  /*2550*/  MOV R5, UR11 ;  /* 0x0000000b00057c02 */ /* 0x000fe20008000f00 */
[----:B------:R-:W-:Y:S01]  /*2560*/  @P3 HADD2.F32 R14, -RZ, R21.H0_H0 ;  /* 0x20000015ff0e3230 */ /* 0x000fe20000004100 */
[----:B------:R-:W-:Y:S01]  /*2570*/  MOV R0, RZ ;  /* 0x000000ff00007202 */ /* 0x000fe20000000f00 */
[----:B------:R-:W-:Y:S01]  /*2580*/  @P4 HADD2.F32 R13, -RZ, R29.H0_H0 ;  /* 0x2000001dff0d4230 */ /* 0x000fe20000004100 */
[----:B------:R-:W-:Y:S02]  /*2590*/  ISETP.GT.AND.EX P0, PT, R5, R12, PT, P0 ;  /* 0x0000000c0500720c */ /* 0x000fe40003f04300 */
        /* <DEDUP_REMOVED lines=31> */
.L_x_5317:
[----:B------:R-:W-:Y:S05]  /*2790*/  BSYNC.RECONVERGENT B3 ;  /* 0x0000000000037941 */ /* 0x000fea0003800200 */
.L_x_5316:
[----:B------:R-:W-:Y:S01]  /*27a0*/  IADD3 R2, PT, PT, R3, -0xd000000, RZ ;  /* 0xf300000003027810 */ /* 0x000fe20007ffe0ff */
[----:B------:R0:W1:Y:S01]  /*27b0*/  MUFU.RSQ R4, R3 ;  /* 0x0000000300047308 */ /* 0x0000620000001400 */
[----:B------:R-:W-:Y:S02]  /*27c0*/  BSSY.RECONVERGENT B0, `(.L_x_5318) ;  /* 0x000000a000007945 */ /* 0x000fe40003800200 */
[----:B------:R-:W-:-:S13]  /*27d0*/  ISETP.GT.U32.AND P0, PT, R2, 0x727fffff, PT ;  /* 0x727fffff0200780c */ /* 0x000fda0003f04070 */
[----:B0-----:R-:W-:Y:S05]  /*27e0*/  @!P0 BRA `(.L_x_5319) ;  /* 0x00000000000c8947 */ /* 0x001fea0003800000 */
[----:B-1----:R-:W-:-:S07]  /*27f0*/  MOV R4, 0x2810 ;  /* 0x0000281000047802 */ /* 0x002fce0000000f00 */
[----:B------:R-:W-:Y:S05]  /*2800*/  CALL.REL.NOINC `($__internal_114_$__cuda_sm20_sqrt_rn_f32_slowpath) ;  /* 0x0000001000487944 */ /* 0x000fea0003c00000 */
[----:B------:R-:W-:Y:S05]  /*2810*/  BRA `(.L_x_5320) ;  /* 0x0000000000107947 */ /* 0x000fea0003800000 */
.L_x_5319:
[C---:B-1----:R-:W-:Y:S01]  /*2820*/  FMUL.FTZ R2, R4.reuse, R3 ;  /* 0x0000000304027220 */ /* 0x042fe20000410000 */
[----:B------:R-:W-:-:S03]  /*2830*/  FMUL.FTZ R33, R4, 0.5 ;  /* 0x3f00000004217820 */ /* 0x000fc60000410000 */
[----:B------:R-:W-:-:S04]  /*2840*/  FFMA R3, -R2, R2, R3 ;  /* 0x0000000202037223 */ /* 0x000fc80000000103 */
[----:B------:R-:W-:-:S07]  /*2850*/  FFMA R33, R3, R33, R2 ;  /* 0x0000002103217223 */ /* 0x000fce0000000002 */
.L_x_5320:
[----:B------:R-:W-:Y:S05]  /*2860*/  BSYNC.RECONVERGENT B0 ;  /* 0x0000000000007941 */ /* 0x000fea0003800200 */
.L_x_5318:
        /* <DEDUP_REMOVED lines=17> */
.L_x_5322:
[----:B------:R-:W-:Y:S05]  /*2980*/  BSYNC.RECONVERGENT B3 ;  /* 0x0000000000037941 */ /* 0x000fea0003800200 */
.L_x_5321:
        /* <DEDUP_REMOVED lines=11> */
[----:B------:R-:W-:Y:S05]  /*2a40*/  CALL.REL.NOINC `($__internal_115_$__cuda_sm3x_div_rn_noftz_f32_slowpath) ;  /* 0x0000001000107944 */ /* 0x000fea0003c00000 */
.L_x_5324:
[----:B------:R-:W-:Y:S05]  /*2a50*/  BSYNC.RECONVERGENT B3 ;  /* 0x0000000000037941 */ /* 0x000fea0003800200 */
.L_x_5323:
[----:B------:R-:W-:Y:S01]  /*2a60*/  FFMA R3, -R3, UR29, R16 ;  /* 0x0000001d03037c23 */ /* 0x000fe20008000110 */
[C---:B------:R-:W-:Y:S02]  /*2a70*/  SHF.L.U32 R2, R17.reuse, 0x2, RZ ;  /* 0x0000000211027819 */ /* 0x040fe400000006ff */
[C---:B------:R-:W-:Y:S02]  /*2a80*/  LEA R30, P0, R17.reuse, UR18, 0x1 ;  /* 0x00000012111e7c11 */ /* 0x040fe4000f8008ff */
[----:B------:R-:W-:Y:S02]  /*2a90*/  F2FP.F16.F32.PACK_AB R3, RZ, R3 ;  /* 0x00000003ff03723e */ /* 0x000fe400000000ff */
        /* <DEDUP_REMOVED lines=10> */
.L_x_5315:
[----:B------:R-:W-:Y:S05]  /*2b40*/  BSYNC.RECONVERGENT B2 ;  /* 0x0000000000027941 */ /* 0x000fea0003800200 */
.L_x_5314:
        /* <DEDUP_REMOVED lines=17> */
.L_x_5328:
[----:B------:R-:W-:Y:S05]  /*2c60*/  BSYNC.RECONVERGENT B3 ;  /* 0x0000000000037941 */ /* 0x000fea0003800200 */
.L_x_5327:
        /* <DEDUP_REMOVED lines=8> */
.L_x_5330:
[C---:B------:R-:W-:Y:S01]  /*2cf0*/  FMUL.FTZ R2, R4.reuse, R3 ;  /* 0x0000000304027220 */ /* 0x040fe20000410000 */
[----:B------:R-:W-:-:S03]  /*2d00*/  FMUL.FTZ R33, R4, 0.5 ;  /* 0x3f00000004217820 */ /* 0x000fc60000410000 */
[----:B------:R-:W-:-:S04]  /*2d10*/  FFMA R3, -R2, R2, R3 ;  /* 0x0000000202037223 */ /* 0x000fc80000000103 */
[----:B------:R-:W-:-:S07]  /*2d20*/  FFMA R33, R3, R33, R2 ;  /* 0x0000002103217223 */ /* 0x000fce0000000002 */
.L_x_5331:
[----:B------:R-:W-:Y:S05]  /*2d30*/  BSYNC.RECONVERGENT B0 ;  /* 0x0000000000007941 */ /* 0x000fea0003800200 */
.L_x_5329:
        /* <DEDUP_REMOVED lines=17> */
.L_x_5333:
[----:B------:R-:W-:Y:S05]  /*2e50*/  BSYNC.RECONVERGENT B3 ;  /* 0x0000000000037941 */ /* 0x000fea0003800200 */
.L_x_5332:
        /* <DEDUP_REMOVED lines=12> */
.L_x_5335:
[----:B------:R-:W-:Y:S05]  /*2f20*/  BSYNC.RECONVERGENT B3 ;  /* 0x0000000000037941 */ /* 0x000fea0003800200 */
.L_x_5334:
[----:B------:R-:W-:Y:S01]  /*2f30*/  FFMA R3, -R3, UR29, R15 ;  /* 0x0000001d03037c23 */ /* 0x000fe2000800010f */
[----:B------:R-:W-:-:S04]  /*2f40*/  IMAD.MOV.U32 R11, RZ, RZ, 0x4 ;  /* 0x00000004ff0b7424 */ /* 0x000fc800078e00ff */
[----:B------:R-:W-:-:S04]  /*2f50*/  F2FP.F16.F32.PACK_AB R3, RZ, R3 ;  /* 0x00000003ff03723e */ /* 0x000fc800000000ff */
[----:B------:R-:W-:Y:S01]  /*2f60*/  PRMT R4, R3, 0x7610, R4 ;  /* 0x0000761003047816 */ /* 0x000fe20000000004 */
[----:B------:R-:W-:-:S04]  /*2f70*/  IMAD.WIDE R2, R18, R11, UR8 ;  /* 0x0000000812027e25 */ /* 0x000fc8000f8e020b */
[----:B------:R1:W-:Y:S04]  /*2f80*/  STG.E.U16 desc[UR16][R40.64], R4 ;  /* 0x0000000428007986 */ /* 0x0003e8000c101510 */
[----:B------:R1:W-:Y:S04]  /*2f90*/  STG.E desc[UR16][R38.64], R9 ;  /* 0x0000000926007986 */ /* 0x0003e8000c101910 */
[----:B------:R1:W-:Y:S02]  /*2fa0*/  STG.E desc[UR16][R2.64], R8 ;  /* 0x0000000802007986 */ /* 0x0003e4000c101910 */
.L_x_5326:
[----:B------:R-:W-:Y:S05]  /*2fb0*/  BSYNC.RECONVERGENT B2 ;  /* 0x0000000000027941 */ /* 0x000fea0003800200 */
.L_x_5325:
        /* <DEDUP_REMOVED lines=17> */
[----:B0-----:R-:W-:Y:S05]  /*30d0*/  CALL.REL.NOINC `($__internal_115_$__cuda_sm3x_div_rn_noftz_f32_slowpath) ;  /* 0x00000008006c7944 */ /* 0x001fea0003c00000 */
.L_x_5339:
[----:B------:R-:W-:Y:S05]  /*30e0*/  BSYNC.RECONVERGENT B3 ;  /* 0x0000000000037941 */ /* 0x000fea0003800200 */
.L_x_5338:
[----:B------:R-:W-:Y:S01]  /*30f0*/  IADD3 R4, PT, PT, R3, -0xd000000, RZ ;  /* 0xf300000003047810 */ /* 0x000fe20007ffe0ff */
[----:B------:R1:W2:Y:S01]  /*3100*/  MUFU.RSQ R8, R3 ;  /* 0x0000000300087308 */ /* 0x0002a20000001400 */
[----:B------:R-:W-:Y:S02]  /*3110*/  BSSY.RECONVERGENT B0, `(.L_x_5340) ;  /* 0x000000a000007945 */ /* 0x000fe40003800200 */
[----:B------:R-:W-:-:S13]  /*3120*/  ISETP.GT.U32.AND P0, PT, R4, 0x727fffff, PT ;  /* 0x727fffff0400780c */ /* 0x000fda0003f04070 */
[----:B-1----:R-:W-:Y:S05]  /*3130*/  @!P0 BRA `(.L_x_5341) ;  /* 0x00000000000c8947 */ /* 0x002fea0003800000 */
[----:B------:R-:W-:-:S07]  /*3140*/  MOV R4, 0x3160 ;  /* 0x0000316000047802 */ /* 0x000fce0000000f00 */
[----:B0-2---:R-:W-:Y:S05]  /*3150*/  CALL.REL.NOINC `($__internal_114_$__cuda_sm20_sqrt_rn_f32_slowpath) ;  /* 0x0000000400f47944 */ /* 0x005fea0003c00000 */
[----:B------:R-:W-:Y:S05]  /*3160*/  BRA `(.L_x_5342) ;  /* 0x0000000000107947 */ /* 0x000fea0003800000 */
.L_x_5341:
[C---:B--2---:R-:W-:Y:S01]  /*3170*/  FMUL.FTZ R4, R8.reuse, R3 ;  /* 0x0000000308047220 */ /* 0x044fe20000410000 */
[----:B------:R-:W-:-:S03]  /*3180*/  FMUL.FTZ R33, R8, 0.5 ;  /* 0x3f00000008217820 */ /* 0x000fc60000410000 */
[----:B------:R-:W-:-:S04]  /*3190*/  FFMA R3, -R4, R4, R3 ;  /* 0x0000000404037223 */ /* 0x000fc80000000103 */
[----:B------:R-:W-:-:S07]  /*31a0*/  FFMA R33, R3, R33, R4 ;  /* 0x0000002103217223 */ /* 0x000fce0000000004 */
.L_x_5342:
[----:B------:R-:W-:Y:S05]  /*31b0*/  BSYNC.RECONVERGENT B0 ;  /* 0x0000000000007941 */ /* 0x000fea0003800200 */
.L_x_5340:
        /* <DEDUP_REMOVED lines=16> */
.L_x_5344:
[----:B------:R-:W-:Y:S05]  /*32c0*/  BSYNC.RECONVERGENT B3 ;  /* 0x0000000000037941 */ /* 0x000fea0003800200 */
.L_x_5343:
        /* <DEDUP_REMOVED lines=12> */
.L_x_5346:
[----:B------:R-:W-:Y:S05]  /*3390*/  BSYNC.RECONVERGENT B3 ;  /* 0x0000000000037941 */ /* 0x000fea0003800200 */
.L_x_5345:
[----:B------:R-:W-:Y:S02]  /*33a0*/  HFMA2 R15, -RZ, RZ, 0, 1.1920928955078125e-07 ;  /* 0x00000002ff0f7431 */ /* 0x000fe400000001ff */
[----:B------:R-:W-:Y:S01]  /*33b0*/  FFMA R3, -R3, UR29, R14 ;  /* 0x0000001d03037c23 */ /* 0x000fe2000800010e */
[----:B------:R-:W-:Y:S01]  /*33c0*/  MOV R29, 0x4 ;  /* 0x00000004001d7802 */ /* 0x000fe20000000f00 */
[----:B------:R-:W-:-:S03]  /*33d0*/  IMAD.MOV.U32 R11, RZ, RZ, 0x4 ;  /* 0x00000004ff0b7424 */ /* 0x000fc600078e00ff */
[----:B------:R-:W-:Y:S01]  /*33e0*/  F2FP.F16.F32.PACK_AB R3, RZ, R3 ;  /* 0x00000003ff03723e */ /* 0x000fe200000000ff */
[----:B------:R-:W-:-:S04]  /*33f0*/  IMAD.WIDE R28, R20, R29, UR20 ;  /* 0x00000014141c7e25 */ /* 0x000fc8000f8e021d */
[----:B------:R-:W-:-:S04]  /*3400*/  IMAD.WIDE R14, R20, R15, UR18 ;  /* 0x00000012140e7e25 */ /* 0x000fc8000f8e020f */
[----:B------:R-:W-:Y:S01]  /*3410*/  IMAD.WIDE R10, R20, R11, UR8 ;  /* 0x00000008140a7e25 */ /* 0x000fe2000f8e020b */
[----:B------:R2:W-:Y:S04]  /*3420*/  STG.E.U16 desc[UR16][R14.64], R3 ;  /* 0x000000030e007986 */ /* 0x0005e8000c101510 */
[----:B------:R2:W-:Y:S04]  /*3430*/  STG.E desc[UR16][R28.64], R7 ;  /* 0x000000071c007986 */ /* 0x0005e8000c101910 */
[----:B------:R2:W-:Y:S02]  /*3440*/  STG.E desc[UR16][R10.64], R6 ;  /* 0x000000060a007986 */ /* 0x0005e4000c101910 */
.L_x_5337:
[----:B------:R-:W-:Y:S05]  /*3450*/  BSYNC.RECONVERGENT B2 ;  /* 0x0000000000027941 */ /* 0x000fea0003800200 */
.L_x_5336:
        /* <DEDUP_REMOVED lines=15> */
[----:B0-----:R-:W-:Y:S05]  /*3550*/  CALL.REL.NOINC `($__internal_115_$__cuda_sm3x_div_rn_noftz_f32_slowpath) ;  /* 0x00000004004c7944 */ /* 0x001fea0003c00000 */
.L_x_5350:
[----:B------:R-:W-:Y:S05]  /*3560*/  BSYNC.RECONVERGENT B3 ;  /* 0x0000000000037941 */ /* 0x000fea0003800200 */
.L_x_5349:
        /* <DEDUP_REMOVED lines=8> */
.L_x_5352:
[C---:B--2---:R-:W-:Y:S01]  /*35f0*/  FMUL.FTZ R4, R6.reuse, R3 ;  /* 0x0000000306047220 */ /* 0x044fe20000410000 */
[----:B------:R-:W-:-:S03]  /*3600*/  FMUL.FTZ R33, R6, 0.5 ;  /* 0x3f00000006217820 */ /* 0x000fc60000410000 */
[----:B------:R-:W-:-:S04]  /*3610*/  FFMA R3, -R4, R4, R3 ;  /* 0x0000000404037223 */ /* 0x000fc80000000103 */
[----:B------:R-:W-:-:S07]  /*3620*/  FFMA R33, R3, R33, R4 ;  /* 0x0000002103217223 */ /* 0x000fce0000000004 */
.L_x_5353:
[----:B------:R-:W-:Y:S05]  /*3630*/  BSYNC.RECONVERGENT B0 ;  /* 0x0000000000007941 */ /* 0x000fea0003800200 */
.L_x_5351:
        /* <DEDUP_REMOVED lines=15> */
.L_x_5355:
[----:B------:R-:W-:Y:S05]  /*3730*/  BSYNC.RECONVERGENT B3 ;  /* 0x0000000000037941 */ /* 0x000fea0003800200 */
.L_x_5354:
        /* <DEDUP_REMOVED lines=13> */
[----:B------:R-:W-:-:S07]  /*3810*/  MOV R2, R3 ;  /* 0x0000000300027202 */ /* 0x000fce0000000f00 */
.L_x_5357:
[----:B------:R-:W-:Y:S05]  /*3820*/  BSYNC.RECONVERGENT B3 ;  /* 0x0000000000037941 */ /* 0x000fea0003800200 */
.L_x_5356:
[----:B------:R-:W-:-:S05]  /*3830*/  FFMA R2, -R2, UR29, R13 ;  /* 0x0000001d02027c23 */ /* 0x000fca000800010d */
[----:B------:R-:W-:-:S05]  /*3840*/  F2FP.F16.F32.PACK_AB R2, RZ, R2 ;  /* 0x00000002ff02723e */ /* 0x000fca00000000ff */
[----:B------:R3:W-:Y:S04]  /*3850*/  STG.E.U16 desc[UR16][R26.64], R2 ;  /* 0x000000021a007986 */ /* 0x0007e8000c101510 */
[----:B------:R3:W-:Y:S04]  /*3860*/  STG.E desc[UR16][R24.64], R5 ;  /* 0x0000000518007986 */ /* 0x0007e8000c101910 */
[----:B------:R3:W-:Y:S02]  /*3870*/  STG.E desc[UR16][R22.64], R0 ;  /* 0x0000000016007986 */ /* 0x0007e4000c101910 */
.L_x_5348:
[----:B------:R-:W-:Y:S05]  /*3880*/  BSYNC.RECONVERGENT B2 ;  /* 0x0000000000027941 */ /* 0x000fea0003800200 */
.L_x_5347:
        /* <DEDUP_REMOVED lines=10> */
        .weak           $__internal_114_$__cuda_sm20_sqrt_rn_f32_slowpath
        .type           $__internal_114_$__cuda_sm20_sqrt_rn_f32_slowpath,@function
        .size           $__internal_114_$__cuda_sm20_sqrt_rn_f32_slowpath,($__internal_115_$__cuda_sm3x_div_rn_noftz_f32_slowpath - $__internal_114_$__cuda_sm20_sqrt_rn_f32_slowpath)
$__internal_114_$__cuda_sm20_sqrt_rn_f32_slowpath:
        /* <DEDUP_REMOVED lines=19> */
.L_x_5359:
[----:B------:R-:W-:Y:S01]  /*3a60*/  HFMA2 R29, -RZ, RZ, 0, 0 ;  /* 0x00000000ff1d7431 */ /* 0x000fe200000001ff */
[----:B------:R-:W-:-:S04]  /*3a70*/  MOV R28, R4 ;  /* 0x00000004001c7202 */ /* 0x000fc80000000f00 */
[----:B------:R-:W-:Y:S05]  /*3a80*/  RET.REL.NODEC R28 `(_Z25multi_tensor_apply_kernelI18TensorListMetadataILi4ELb0EEN18transformer_engine17multi_tensor_adam11AdamFunctorI6__half13__nv_bfloat16flEEJffffffNS3_10adamMode_tEfEEvlPViT_T0_DpT1_) ;  /* 0xffffffc41c5c7950 */ /* 0x000fea0003c3ffff */
        .weak           $__internal_115_$__cuda_sm3x_div_rn_noftz_f32_slowpath
        .type           $__internal_115_$__cuda_sm3x_div_rn_noftz_f32_slowpath,@function
        .size           $__internal_115_$__cuda_sm3x_div_rn_noftz_f32_slowpath,(.L_x_5983 - $__internal_115_$__cuda_sm3x_div_rn_noftz_f32_slowpath)
$__internal_115_$__cuda_sm3x_div_rn_noftz_f32_slowpath:
        /* <DEDUP_REMOVED lines=35> */
.L_x_5361:
        /* <DEDUP_REMOVED lines=51> */
.L_x_5368:
[----:B------:R-:W-:-:S04]  /*3ff0*/  LOP3.LUT R32, R32, 0x80000000, RZ, 0xc0, !PT ;  /* 0x8000000020207812 */ /* 0x000fc800078ec0ff */
[----:B------:R-:W-:Y:S01]  /*4000*/  LOP3.LUT R32, R32, 0x7f800000, RZ, 0xfc, !PT ;  /* 0x7f80000020207812 */ /* 0x000fe200078efcff */
[----:B------:R-:W-:Y:S06]  /*4010*/  BRA `(.L_x_5369) ;  /* 0x0000000000047947 */ /* 0x000fec0003800000 */
.L_x_5367:
[----:B------:R-:W-:-:S07]  /*4020*/  LEA R32, R31, R32, 0x17 ;  /* 0x000000201f207211 */ /* 0x000fce00078eb8ff */
.L_x_5369:
[----:B------:R-:W-:Y:S05]  /*4030*/  BSYNC.RECONVERGENT B1 ;  /* 0x0000000000017941 */ /* 0x000fea0003800200 */
.L_x_5366:
[----:B------:R-:W-:Y:S01]  /*4040*/  MOV R3, R32 ;  /* 0x0000002000037202 */ /* 0x000fe20000000f00 */
[----:B------:R-:W-:Y:S06]  /*4050*/  BRA `(.L_x_5370) ;  /* 0x0000000000207947 */ /* 0x000fec0003800000 */
.L_x_5365:
[----:B------:R-:W-:-:S04]  /*4060*/  LOP3.LUT R3, R3, 0x80000000, R4, 0x48, !PT ;  /* 0x8000000003037812 */ /* 0x000fc800078e4804 */
[----:B------:R-:W-:Y:S01]  /*4070*/  LOP3.LUT R3, R3, 0x7f800000, RZ, 0xfc, !PT ;  /* 0x7f80000003037812 */ /* 0x000fe200078efcff */
[----:B------:R-:W-:Y:S06]  /*4080*/  BRA `(.L_x_5370) ;  /* 0x0000000000147947 */ /* 0x000fec0003800000 */
.L_x_5364:
[----:B------:R-:W-:Y:S01]  /*4090*/  LOP3.LUT R3, R3, 0x80000000, R4, 0x48, !PT ;  /* 0x8000000003037812 */ /* 0x000fe200078e4804 */
[----:B------:R-:W-:Y:S06]  /*40a0*/  BRA `(.L_x_5370) ;  /* 0x00000000000c7947 */ /* 0x000fec0003800000 */
.L_x_5363:
[----:B------:R-:W0:Y:S01]  /*40b0*/  MUFU.RSQ R3, -QNAN ;  /* 0xffc0000000037908 */ /* 0x000e220000001400 */
[----:B------:R-:W-:Y:S05]  /*40c0*/  BRA `(.L_x_5370) ;  /* 0x0000000000047947 */ /* 0x000fea0003800000 */
.L_x_5362:
[----:B------:R-:W-:-:S07]  /*40d0*/  FADD.FTZ R3, R4, R3 ;  /* 0x0000000304037221 */ /* 0x000fce0000010000 */
.L_x_5370:
[----:B------:R-:W-:Y:S05]  /*40e0*/  BSYNC.RECONVERGENT B0 ;  /* 0x0000000000007941 */ /* 0x000fea0003800200 */
.L_x_5360:
[----:B------:R-:W-:-:S04]  /*40f0*/  HFMA2 R29, -RZ, RZ, 0, 0 ;  /* 0x00000000ff1d7431 */ /* 0x000fc800000001ff */
[----:B0-----:R-:W-:Y:S05]  /*4100*/  RET.REL.NODEC R28 `(_Z25multi_tensor_apply_kernelI18TensorListMetadataILi4ELb0EEN18transformer_engine17multi_tensor_adam11AdamFunctorI6__half13__nv_bfloat16flEEJffffffNS3_10adamMode_tEfEEvlPViT_T0_DpT1_) ;  /* 0xffffffbc1cbc7950 */ /* 0x001fea0003c3ffff */
.L_x_5371:
        /* <DEDUP_REMOVED lines=15> */
.L_x_5983:


//--------------------- .text._Z25multi_tensor_apply_kernelI18TensorListMetadataILi4ELb0EEN18transformer_engine17multi_tensor_adam11AdamFunctorI6__halfS5_flEEJffffffNS3_10adamMode_tEfEEvlPViT_T0_DpT1_ --------------------------
	.section	.text._Z25multi_tensor_apply_kernelI18TensorListMetadataILi4ELb0EEN18transformer_engine17multi_tensor_adam11AdamFunctorI6__halfS5_flEEJffffffNS3_10adamMode_tEfEEvlPViT_T0_DpT1_,"ax",@progbits
	.align	128
        .global         _Z25multi_tensor_apply_kernelI18TensorListMetadataILi4ELb0EEN18transformer_engine17multi_tensor_adam11AdamFunctorI6__halfS5_flEEJffffffNS3_10adamMode_tEfEEvlPViT_T0_DpT1_
        .type           _Z25multi_tensor_apply_kernelI18TensorListMetadataILi4ELb0EEN18transformer_engine17multi_tensor_adam11AdamFunctorI6__halfS5_flEEJffffffNS3_10adamMode_tEfEEvlPViT_T0_DpT1_,@function
        .size           _Z25multi_tensor_apply_kernelI18TensorListMetadataILi4ELb0EEN18transformer_engine17multi_tensor_adam11AdamFunctorI6__halfS5_flEEJffffffNS3_10adamMode_tEfEEvlPViT_T0_DpT1_,(.L_x_5985 - _Z25multi_tensor_apply_kernelI18TensorListMetadataILi4ELb0EEN18transformer_engine17multi_tensor_adam11AdamFunctorI6__halfS5_flEEJffffffNS3_10adamMode_tEfEEvlPViT_T0_DpT1_)
        .other          _Z25multi_tensor_apply_kernelI18TensorListMetadataILi4ELb0EEN18transformer_engine17multi_tensor_adam11AdamFunctorI6__halfS5_flEEJffffffNS3_10adamMode_tEfEEvlPViT_T0_DpT1_,@"STO_CUDA_ENTRY STV_DEFAULT"
_Z25multi_tensor_apply_kernelI18TensorListMetadataILi4ELb0EEN18transformer_engine17multi_tensor_adam11AdamFunctorI6__halfS5_flEEJffffffNS3_10adamMode_tEfEEvlPViT_T0_DpT1_:
.text._Z25multi_tensor_apply_kernelI18TensorListMetadataILi4ELb0EEN18transformer_engine17multi_tensor_adam11AdamFunctorI6__halfS5_flEEJffffffNS3_10adamMode_tEfEEvlPViT_T0_DpT1_:
        /* <DEDUP_REMOVED lines=66> */
.L_x_5411:
[----:B------:R-:W-:Y:S01]  /*0420*/  ISETP.LT.U32.AND P5, PT, R17, UR10, PT ;  /* 0x0000000a11007c0c */ /* 0x000fe2000bfa1070 */
[----:B------:R-:W-:Y:S01]  /*0430*/  HFMA2 R8, -RZ, RZ, 0, 2.384185791015625e-07 ;  /* 0x00000004ff087431 */ /* 0x000fe200000001ff */
[----:B------:R-:W-:Y:S01]  /*0440*/  SHF.R.S32.HI R12, RZ, 0x1f, R17 ;  /* 0x0000001fff0c7819 */ /* 0x000fe20000011411 */
[----:B0-----:R-:W-:Y:S01]  /*0450*/  IMAD.U32 R5, RZ, RZ, UR11 ;  /* 0x0000000bff057e24 */ /* 0x001fe2000f8e00ff */
[----:B------:R-:W-:Y:S01]  /*0460*/  MOV R3, UR11 ;  /* 0x0000000b00037c02 */ /* 0x000fe20008000f00 */
[----:B------:R-:W-:Y:S01]  /*0470*/  HFMA2 R22, -RZ, RZ, 0, 2.384185791015625e-07 ;  /* 0x00000004ff167431 */ /* 0x000fe200000001ff */
[----:B------:R-:W-:Y:S02]  /*0480*/  ISETP.LT.U32.AND P2, PT, R16, UR10, PT ;  /* 0x0000000a10007c0c */ /* 0x000fe4000bf41070 */
[----:B------:R-:W-:Y:S02]  /*0490*/  CS2R R26, SRZ ;  /* 0x00000000001a7805 */ /* 0x000fe4000001ff00 */
[----:B------:R-:W-:-:S02]  /*04a0*/  ISETP.GT.AND.EX P5, PT, R3, R12, PT, P5 ;  /* 0x0000000c0300720c */ /* 0x000fc40003fa4350 */
[----:B------:R-:W-:Y:S01]  /*04b0*/  SHF.R.S32.HI R18, RZ, 0x1f, R16 ;  /* 0x0000001fff127819 */ /* 0x000fe20000011410 */
[----:B------:R-:W-:Y:S01]  /*04c0*/  IMAD.WIDE R8, R17, R8, UR20 ;  /* 0x0000001411087e25 */ /* 0x000fe2000f8e0208 */
[----:B------:R-:W-:Y:S02]  /*04d0*/  ISETP.LT.U32.AND P3, PT, R14, UR10, PT ;  /* 0x0000000a0e007c0c */ /* 0x000fe4000bf61070 */
[----:B------:R-:W-:Y:S01]  /*04e0*/  ISETP.GT.AND.EX P2, PT, R3, R18, PT, P2 ;  /* 0x000000120300720c */ /* 0x000fe20003f44320 */
[----:B------:R-:W-:Y:S01]  /*04f0*/  IMAD.WIDE R22, R17, R22, UR8 ;  /* 0x0000000811167e25 */ /* 0x000fe2000f8e0216 */
[----:B------:R-:W-:Y:S02]  /*0500*/  SHF.R.S32.HI R4, RZ, 0x1f, R14 ;  /* 0x0000001fff047819 */ /* 0x000fe4000001140e */
[----:B------:R-:W-:Y:S02]  /*0510*/  MOV R7, UR11 ;  /* 0x0000000b00077c02 */ /* 0x000fe40008000f00 */
[----:B------:R-:W-:Y:S01]  /*0520*/  ISETP.LT.U32.AND P4, PT, R15, UR10, PT ;  /* 0x0000000a0f007c0c */ /* 0x000fe2000bf81070 */
[----:B------:R-:W2:Y:S01]  /*0530*/  @P5 LDG.E R27, desc[UR16][R22.64] ;  /* 0x00000010161b5981 */ /* 0x000ea2000c1e1900 */
[----:B------:R-:W-:-:S02]  /*0540*/  @P5 IADD3 R0, P0, PT, R17, UR14, RZ ;  /* 0x0000000e11005c10 */ /* 0x000fc4000ff1e0ff */
[----:B------:R-:W-:Y:S02]  /*0550*/  ISETP.GT.AND.EX P3, PT, R7, R4, PT, P3 ;  /* 0x000000040700720c */ /* 0x000fe40003f64330 */
[----:B------:R-:W-:Y:S02]  /*0560*/  @P5 IADD3.X R3, PT, PT, R12, UR12, RZ, P0, !PT ;  /* 0x0000000c0c035c10 */ /* 0x000fe400087fe4ff */
[C---:B-1----:R-:W-:Y:S02]  /*0570*/  @P5 LEA R6, P0, R0.reuse, UR6, 0x1 ;  /* 0x0000000600065c11 */ /* 0x042fe4000f8008ff */
[----:B------:R-:W-:Y:S02]  /*0580*/  SHF.R.S32.HI R10, RZ, 0x1f, R15 ;  /* 0x0000001fff0a7819 */ /* 0x000fe4000001140f */
[----:B------:R-:W-:Y:S02]  /*0590*/  @P5 LEA.HI.X R7, R0, UR7, R3, 0x1, P0 ;  /* 0x0000000700075c11 */ /* 0x000fe400080f0c03 */
[----:B------:R-:W-:-:S02]  /*05a0*/  MOV R2, RZ ;  /* 0x000000ff00027202 */ /* 0x000fc40000000f00 */
[----:B------:R-:W-:Y:S01]  /*05b0*/  ISETP.GT.AND.EX P4, PT, R5, R10, PT, P4 ;  /* 0x0000000a0500720c */ /* 0x000fe20003f84340 */
[----:B------:R-:W3:Y:S01]  /*05c0*/  @P5 LDG.E.U16 R0, desc[UR16][R6.64] ;  /* 0x0000001006005981 */ /* 0x000ee2000c1e1500 */
[----:B------:R-:W-:-:S03]  /*05d0*/  MOV R25, 0x4 ;  /* 0x0000000400197802 */ /* 0x000fc60000000f00 */
[----:B------:R0:W4:Y:S01]  /*05e0*/  @P5 LDG.E R2, desc[UR16][R8.64] ;  /* 0x0000001008025981 */ /* 0x000122000c1e1900 */
[----:B------:R-:W-:Y:S02]  /*05f0*/  HFMA2 R3, -RZ, RZ, 0, 1.1920928955078125e-07 ;  /* 0x00000002ff037431 */ /* 0x000fe400000001ff */
[----:B------:R-:W-:Y:S01]  /*0600*/  IMAD.WIDE R24, R16, R25, UR20 ;  /* 0x0000001410187e25 */ /* 0x000fe2000f8e0219 */
[----:B------:R-:W-:Y:S02]  /*0610*/  MOV R20, 0x2 ;  /* 0x0000000200147802 */ /* 0x000fe40000000f00 */
[----:B------:R-:W-:Y:S02]  /*0620*/  @P3 IADD3 R5, P6, PT, R14, UR14, RZ ;  /* 0x0000000e0e053c10 */ /* 0x000fe4000ffde0ff */
[----:B------:R1:W5:Y:S01]  /*0630*/  @P2 LDG.E R26, desc[UR16][R24.64] ;  /* 0x00000010181a2981 */ /* 0x000362000c1e1900 */
[----:B0-----:R-:W-:-:S04]  /*0640*/  @P2 IADD3 R9, P0, PT, R16, UR14, RZ ;  /* 0x0000000e10092c10 */ /* 0x001fc8000ff1e0ff */
[----:B------:R-:W-:Y:S02]  /*0650*/  @P2 IADD3.X R18, PT, PT, R18, UR12, RZ, P0, !PT ;  /* 0x0000000c12122c10 */ /* 0x000fe400087fe4ff */
[----:B------:R-:W-:Y:S01]  /*0660*/  @P2 LEA R8, P0, R9, UR6, 0x1 ;  /* 0x0000000609082c11 */ /* 0x000fe2000f8008ff */
[----:B-1----:R-:W-:Y:S01]  /*0670*/  HFMA2 R25, -RZ, RZ, 0, 1.1920928955078125e-07 ;  /* 0x00000002ff197431 */ /* 0x002fe200000001ff */
[----:B------:R-:W-:Y:S02]  /*0680*/  @P4 IADD3 R11, P1, PT, R15, UR14, RZ ;  /* 0x0000000e0f0b4c10 */ /* 0x000fe4000ff3e0ff */
[----:B------:R-:W-:Y:S02]  /*0690*/  @P2 LEA.HI.X R9, R9, UR7, R18, 0x1, P0 ;  /* 0x0000000709092c11 */ /* 0x000fe400080f0c12 */
[----:B------:R-:W-:Y:S01]  /*06a0*/  @P4 LEA R6, P0, R15, UR18, 0x1 ;  /* 0x000000120f064c11 */ /* 0x000fe2000f8008ff */
[----:B------:R-:W-:Y:S01]  /*06b0*/  IMAD.WIDE R20, R17, R20, UR18 ;  /* 0x0000001211147e25 */ /* 0x000fe2000f8e0214 */
[----:B------:R-:W-:Y:S01]  /*06c0*/  @P3 IADD3.X R18, PT, PT, R4, UR12, RZ, P6, !PT ;  /* 0x0000000c04123c10 */ /* 0x000fe2000b7fe4ff */
[----:B------:R-:W2:Y:S01]  /*06d0*/  @P2 LDG.E.U16 R8, desc[UR16][R8.64] ;  /* 0x0000001008082981 */ /* 0x000ea2000c1e1500 */
[----:B------:R-:W-:Y:S01]  /*06e0*/  @P3 LEA R4, P6, R5, UR6, 0x1 ;  /* 0x0000000605043c11 */ /* 0x000fe2000f8c08ff */
[----:B------:R-:W-:Y:S01]  /*06f0*/  IMAD.WIDE R22, R16, R3, UR18 ;  /* 0x0000001210167e25 */ /* 0x000fe2000f8e0203 */
[----:B------:R-:W-:Y:S01]  /*0700*/  @P4 LEA.HI.X R7, R15, UR19, R10, 0x1, P0 ;  /* 0x000000130f074c11 */ /* 0x000fe200080f0c0a */
[----:B------:R0:W2:Y:S01]  /*0710*/  @P5 LDG.E.U16 R31, desc[UR16][R20.64] ;  /* 0x00000010141f5981 */ /* 0x0000a2000c1e1500 */
[----:B------:R-:W-:-:S02]  /*0720*/  @P4 IADD3.X R24, PT, PT, R10, UR12, RZ, P1, !PT ;  /* 0x0000000c0a184c10 */ /* 0x000fc40008ffe4ff */
[----:B------:R-:W-:Y:S01]  /*0730*/  @P4 LEA R34, P0, R11, UR6, 0x1 ;  /* 0x000000060b224c11 */ /* 0x000fe2000f8008ff */
[----:B------:R1:W2:Y:S01]  /*0740*/  @P2 LDG.E.U16 R3, desc[UR16][R22.64] ;  /* 0x0000001016032981 */ /* 0x0002a2000c1e1500 */
[----:B------:R-:W-:Y:S02]  /*0750*/  @P3 LEA.HI.X R5, R5, UR7, R18, 0x1, P6 ;  /* 0x0000000705053c11 */ /* 0x000fe4000b0f0c12 */
[----:B------:R-:W-:Y:S01]  /*0760*/  @P4 LEA.HI.X R35, R11, UR7, R24, 0x1, P0 ;  /* 0x000000070b234c11 */ /* 0x000fe200080f0c18 */
[----:B------:R-:W-:Y:S01]  /*0770*/  IMAD.WIDE R24, R14, R25, UR18 ;  /* 0x000000120e187e25 */ /* 0x000fe2000f8e0219 */
[----:B------:R1:W2:Y:S01]  /*0780*/  @P4 LDG.E.U16 R32, desc[UR16][R6.64] ;  /* 0x0000001006204981 */ /* 0x0002a2000c1e1500 */
[----:B0-----:R-:W-:Y:S02]  /*0790*/  MOV R20, 0x4 ;  /* 0x0000000400147802 */ /* 0x001fe40000000f00 */
[----:B------:R-:W-:Y:S01]  /*07a0*/  IMAD.MOV.U32 R21, RZ, RZ, 0x4 ;  /* 0x00000004ff157424 */ /* 0x000fe200078e00ff */
[----:B------:R0:W2:Y:S01]  /*07b0*/  @P3 LDG.E.U16 R33, desc[UR16][R4.64] ;  /* 0x0000001004213981 */ /* 0x0000a2000c1e1500 */
[----:B-1----:R-:W-:-:S02]  /*07c0*/  MOV R22, 0x4 ;  /* 0x0000000400167802 */ /* 0x002fc40000000f00 */
[----:B------:R-:W-:Y:S02]  /*07d0*/  MOV R23, 0x4 ;  /* 0x0000000400177802 */ /* 0x000fe40000000f00 */
[----:B------:R-:W-:Y:S01]  /*07e0*/  CS2R R10, SRZ ;  /* 0x00000000000a7805 */ /* 0x000fe2000001ff00 */
[----:B------:R-:W2:Y:S01]  /*07f0*/  @P4 LDG.E.U16 R34, desc[UR16][R34.64] ;  /* 0x0000001022224981 */ /* 0x000ea2000c1e1500 */
[----:B------:R-:W-:-:S03]  /*0800*/  IMAD.WIDE R6, R15, R22, UR8 ;  /* 0x000000080f067e25 */ /* 0x000fc6000f8e0216 */
[----:B------:R-:W2:Y:S01]  /*0810*/  @P3 LDG.E.U16 R36, desc[UR16][R24.64] ;  /* 0x0000001018243981 */ /* 0x000ea2000c1e1500 */
[----:B0-----:R-:W-:-:S04]  /*0820*/  IMAD.WIDE R4, R15, R20, UR20 ;  /* 0x000000140f047e25 */ /* 0x001fc8000f8e0214 */
[----:B------:R-:W-:-:S04]  /*0830*/  IMAD.WIDE R22, R14, R23, UR20 ;  /* 0x000000140e167e25 */ /* 0x000fc8000f8e0217 */
[----:B------:R-:W-:Y:S01]  /*0840*/  IMAD.WIDE R20, R14, R21, UR8 ;  /* 0x000000080e147e25 */ /* 0x000fe2000f8e0215 */
[----:B------:R-:W5:Y:S04]  /*0850*/  @P3 LDG.E R10, desc[UR16][R22.64] ;  /* 0x00000010160a3981 */ /* 0x000f68000c1e1900 */
[----:B------:R-:W5:Y:S01]  /*0860*/  @P3 LDG.E R11, desc[UR16][R20.64] ;  /* 0x00000010140b3981 */ /* 0x000f62000c1e1900 */
[----:B------:R-:W-:Y:S02]  /*0870*/  HFMA2 R19, -RZ, RZ, 0, 0 ;  /* 0x00000000ff137431 */ /* 0x000fe400000001ff */
[----:B------:R-:W-:-:S04]  /*0880*/  IMAD.MOV.U32 R29, RZ, RZ, 0x4 ;  /* 0x00000004ff1d7424 */ /* 0x000fc800078e00ff */
[----:B------:R-:W-:-:S05]  /*0890*/  IMAD.WIDE R28, R16, R29, UR8 ;  /* 0x00000008101c7e25 */ /* 0x000fca000f8e021d */
[----:B------:R0:W5:Y:S02]  /*08a0*/  @P2 LDG.E R19, desc[UR16][R28.64] ;  /* 0x000000101c132981 */ /* 0x000164000c1e1900 */
[----:B0-----:R-:W0:Y:S01]  /*08b0*/  LDC.64 R28, c[0x0][0xef0] ;  /* 0x0003bc00ff1c7b82 */ /* 0x001e220000000a00 */
[----:B------:R-:W-:Y:S02]  /*08c0*/  HFMA2 R9, -RZ, RZ, 0, 0 ;  /* 0x00000000ff097431 */ /* 0x000fe400000001ff */
[----:B------:R-:W-:-:S06]  /*08d0*/  IMAD.MOV.U32 R18, RZ, RZ, RZ ;  /* 0x000000ffff127224 */ /* 0x000fcc00078e00ff */
[----:B------:R1:W5:Y:S01]  /*08e0*/  @P4 LDG.E R18, desc[UR16][R4.64] ;  /* 0x0000001004124981 */ /* 0x000362000c1e1900 */
[----:B0-----:R-:W1:Y:S01]  /*08f0*/  MUFU.RCP R38, R29 ;  /* 0x0000001d00267308 */ /* 0x001e620000001000 */
[----:B------:R-:W-:Y:S01]  /*0900*/  HFMA2 R13, -RZ, RZ, 0, 0 ;  /* 0x00000000ff0d7431 */ /* 0x000fe200000001ff */
[----:B------:R-:W-:Y:S01]  /*0910*/  MOV R30, RZ ;  /* 0x000000ff001e7202 */ /* 0x000fe20000000f00 */
[----:B------:R-:W-:Y:S04]  /*0920*/  BSSY.RECONVERGENT B2, `(.L_x_5373) ;  /* 0x0000020000027945 */ /* 0x000fe80003800200 */
[----:B------:R0:W5:Y:S01]  /*0930*/  @P4 LDG.E R13, desc[UR16][R6.64] ;  /* 0x00000010060d4981 */ /* 0x000162000c1e1900 */
[----:B-1----:R-:W-:-:S04]  /*0940*/  FFMA R5, R38, -R29, 1 ;  /* 0x3f80000026057423 */ /* 0x002fc8000000081d */
[----:B------:R-:W-:Y:S01]  /*0950*/  FFMA R5, R38, R5, R38 ;  /* 0x0000000526057223 */ /* 0x000fe20000000026 */
[----:B0-----:R-:W-:Y:S01]  /*0960*/  CS2R R6, SRZ ;  /* 0x0000000000067805 */ /* 0x001fe2000001ff00 */
[----:B---3--:R-:W-:-:S05]  /*0970*/  @P5 HADD2.F32 R9, -RZ, R0.H0_H0 ;  /* 0x20000000ff095230 */ /* 0x008fca0000004100 */
[----:B------:R-:W-:-:S04]  /*0980*/  FMUL R35, R9, UR13 ;  /* 0x0000000d09237c20 */ /* 0x000fc80008400000 */
[----:B----4-:R-:W-:Y:S01]  /*0990*/  FFMA R2, R2, UR28, R35 ;  /* 0x0000001c02027c23 */ /* 0x010fe20008000023 */
[----:B------:R-:W-:-:S03]  /*09a0*/  FMUL R0, R9, UR22 ;  /* 0x0000001609007c20 */ /* 0x000fc60008400000 */
[----:B------:R-:W0:Y:S01]  /*09b0*/  FCHK P0, R2, R29 ;  /* 0x0000001d02007302 */ /* 0x000e220000000000 */
[----:B------:R-:W-:Y:S01]  /*09c0*/  FMUL R0, R0, R9 ;  /* 0x0000000900007220 */ /* 0x000fe20000400000 */
[----:B------:R-:W-:-:S03]  /*09d0*/  FFMA R4, R2, R5, RZ ;  /* 0x0000000502047223 */ /* 0x000fc600000000ff */
[----:B--2---:R-:W-:Y:S01]  /*09e0*/  FFMA R0, R27, R28, R0 ;  /* 0x0000001c1b007223 */ /* 0x004fe20000000000 */
[----:B------:R-:W-:Y:S01]  /*09f0*/  FFMA R35, R4, -R29, R2 ;  /* 0x8000001d04237223 */ /* 0x000fe20000000002 */
[----:B------:R-:W-:-:S03]  /*0a00*/  HFMA2 R27, -RZ, RZ, 0, 0 ;  /* 0x00000000ff1b7431 */ /* 0x000fc600000001ff */
[----:B------:R-:W-:Y:S01]  /*0a10*/  FFMA R35, R5, R35, R4 ;  /* 0x0000002305237223 */ /* 0x000fe20000000004 */
[----:B------:R-:W-:Y:S01]  /*0a20*/  MOV R5, RZ ;  /* 0x000000ff00057202 */ /* 0x000fe20000000f00 */
[----:B------:R-:W-:Y:S01]  /*0a30*/  @P2 HADD2.F32 R30, -RZ, R8.H0_H0 ;  /* 0x20000008ff1e2230 */ /* 0x000fe20000004100 */
[----:B------:R-:W-:Y:S01]  /*0a40*/  CS2R R8, SRZ ;  /* 0x0000000000087805 */ /* 0x000fe2000001ff00 */
[----:B------:R-:W-:Y:S02]  /*0a50*/  @P5 HADD2.F32 R27, -RZ, R31.H0_H0 ;  /* 0x2000001fff1b5230 */ /* 0x000fe40000004100 */
[----:B------:R-:W-:Y:S02]  /*0a60*/  @P2 HADD2.F32 R6, -RZ, R3.H0_H0 ;  /* 0x20000003ff062230 */ /* 0x000fe40000004100 */
[----:B------:R-:W-:Y:S02]  /*0a70*/  @P4 HADD2.F32 R7, -RZ, R32.H0_H0 ;  /* 0x20000020ff074230 */ /* 0x000fe40000004100 */
[----:B------:R-:W-:-:S02]  /*0a80*/  @P3 HADD2.F32 R9, -RZ, R33.H0_H0 ;  /* 0x20000021ff093230 */ /* 0x000fc40000004100 */
[----:B------:R-:W-:Y:S02]  /*0a90*/  @P4 HADD2.F32 R8, -RZ, R34.H0_H0 ;  /* 0x20000022ff084230 */ /* 0x000fe40000004100 */
[----:B------:R-:W-:Y:S01]  /*0aa0*/  @P3 HADD2.F32 R5, -RZ, R36.H0_H0 ;  /* 0x20000024ff053230 */ /* 0x000fe20000004100 */
[----:B0-----:R-:W-:Y:S06]  /*0ab0*/  @!P0 BRA `(.L_x_5374) ;  /* 0x0000000000188947 */ /* 0x001fec0003800000 */
[----:B------:R-:W0:Y:S01]  /*0ac0*/  LDCU UR27, c[0x0][0xef4] ;  /* 0x0001de80ff1b77ac */ /* 0x000e220008000800 */
[----:B------:R-:W-:Y:S01]  /*0ad0*/  IMAD.MOV.U32 R4, RZ, RZ, R2 ;  /* 0x000000ffff047224 */ /* 0x000fe200078e0002 */
[----:B------:R-:W-:Y:S02]  /*0ae0*/  MOV R28, 0xb10 ;  /* 0x00000b10001c7802 */ /* 0x000fe40000000f00 */
[----:B0-----:R-:W-:-:S07]  /*0af0*/  MOV R3, UR27 ;  /* 0x0000001b00037c02 */ /* 0x001fce0008000f00 */
[----:B-----5:R-:W-:Y:S05]  /*0b00*/  CALL.REL.NOINC `($__internal_117_$__cuda_sm3x_div_rn_noftz_f32_slowpath) ;  /* 0x0000002c00d87944 */ /* 0x020fea0003c00000 */
[----:B------:R-:W-:-:S07]  /*0b10*/  MOV R35, R3 ;  /* 0x0000000300237202 */ /* 0x000fce0000000f00 */
.L_x_5374:
[----:B------:R-:W-:Y:S05]  /*0b20*/  BSYNC.RECONVERGENT B2 ;  /* 0x0000000000027941 */ /* 0x000fea0003800200 */
.L_x_5373:
        /* <DEDUP_REMOVED lines=14> */
[----:B-----5:R-:W-:Y:S05]  /*0c10*/  CALL.REL.NOINC `($__internal_117_$__cuda_sm3x_div_rn_noftz_f32_slowpath) ;  /* 0x0000002c00947944 */ /* 0x020fea0003c00000 */
.L_x_5376:
[----:B------:R-:W-:Y:S05]  /*0c20*/  BSYNC.RECONVERGENT B2 ;  /* 0x0000000000027941 */ /* 0x000fea0003800200 */
.L_x_5375:
[----:B------:R-:W-:Y:S01]  /*0c30*/  VIADD R4, R3, 0xf3000000 ;  /* 0xf300000003047836 */ /* 0x000fe20000000000 */
[----:B------:R0:W1:Y:S01]  /*0c40*/  MUFU.RSQ R28, R3 ;  /* 0x00000003001c7308 */ /* 0x0000620000001400 */
[----:B------:R-:W-:Y:S03]  /*0c50*/  BSSY.RECONVERGENT B0, `(.L_x_5377) ;  /* 0x000000a000007945 */ /* 0x000fe60003800200 */
[----:B------:R-:W-:-:S13]  /*0c60*/  ISETP.GT.U32.AND P0, PT, R4, 0x727fffff, PT ;  /* 0x727fffff0400780c */ /* 0x000fda0003f04070 */
[----:B01----:R-:W-:Y:S05]  /*0c70*/  @!P0 BRA `(.L_x_5378) ;  /* 0x00000000000c8947 */ /* 0x003fea0003800000 */
[----:B------:R-:W-:-:S07]  /*0c80*/  MOV R4, 0xca0 ;  /* 0x00000ca000047802 */ /* 0x000fce0000000f00 */
[----:B-----5:R-:W-:Y:S05]  /*0c90*/  CALL.REL.NOINC `($__internal_116_$__cuda_sm20_sqrt_rn_f32_slowpath) ;  /* 0x0000002c001c7944 */ /* 0x020fea0003c00000 */
[----:B------:R-:W-:Y:S05]  /*0ca0*/  BRA `(.L_x_5379) ;  /* 0x0000000000107947 */ /* 0x000fea0003800000 */
.L_x_5378:
[C---:B------:R-:W-:Y:S01]  /*0cb0*/  FMUL.FTZ R4, R28.reuse, R3 ;  /* 0x000000031c047220 */ /* 0x040fe20000410000 */
[----:B------:R-:W-:-:S03]  /*0cc0*/  FMUL.FTZ R33, R28, 0.5 ;  /* 0x3f0000001c217820 */ /* 0x000fc60000410000 */
[----:B------:R-:W-:-:S04]  /*0cd0*/  FFMA R3, -R4, R4, R3 ;  /* 0x0000000404037223 */ /* 0x000fc80000000103 */
[----:B------:R-:W-:-:S07]  /*0ce0*/  FFMA R33, R3, R33, R4 ;  /* 0x0000002103217223 */ /* 0x000fce0000000004 */
.L_x_5379:
[----:B------:R-:W-:Y:S05]  /*0cf0*/  BSYNC.RECONVERGENT B0 ;  /* 0x0000000000007941 */ /* 0x000fea0003800200 */
.L_x_5377:
        /* <DEDUP_REMOVED lines=13> */
[----:B-----5:R-:W-:Y:S05]  /*0dd0*/  CALL.REL.NOINC `($__internal_117_$__cuda_sm3x_div_rn_noftz_f32_slowpath) ;  /* 0x0000002c00247944 */ /* 0x020fea0003c00000 */
[----:B------:R-:W-:-:S07]  /*0de0*/  MOV R4, R3 ;  /* 0x0000000300047202 */ /* 0x000fce0000000f00 */
.L_x_5381:
[----:B------:R-:W-:Y:S05]  /*0df0*/  BSYNC.RECONVERGENT B2 ;  /* 0x0000000000027941 */ /* 0x000fea0003800200 */
.L_x_5380:
        /* <DEDUP_REMOVED lines=21> */
[----:B------:R-:W-:Y:S05]  /*0f50*/  CALL.REL.NOINC `($__internal_117_$__cuda_sm3x_div_rn_noftz_f32_slowpath) ;  /* 0x0000002800c47944 */ /* 0x000fea0003c00000 */
[----:B------:R-:W-:-:S07]  /*0f60*/  MOV R30, R3 ;  /* 0x00000003001e7202 */ /* 0x000fce0000000f00 */
.L_x_5383:
[----:B------:R-:W-:Y:S05]  /*0f70*/  BSYNC.RECONVERGENT B2 ;  /* 0x0000000000027941 */ /* 0x000fea0003800200 */
.L_x_5382:
        /* <DEDUP_REMOVED lines=14> */
[----:B------:R-:W-:Y:S05]  /*1060*/  CALL.REL.NOINC `($__internal_117_$__cuda_sm3x_div_rn_noftz_f32_slowpath) ;  /* 0x0000002800807944 */ /* 0x000fea0003c00000 */
.L_x_5385:
[----:B------:R-:W-:Y:S05]  /*1070*/  BSYNC.RECONVERGENT B2 ;  /* 0x0000000000027941 */ /* 0x000fea0003800200 */
.L_x_5384:
[----:B------:R-:W-:Y:S01]  /*1080*/  IADD3 R4, PT, PT, R3, -0xd000000, RZ ;  /* 0xf300000003047810 */ /* 0x000fe20007ffe0ff */
[----:B------:R0:W1:Y:S01]  /*1090*/  MUFU.RSQ R28, R3 ;  /* 0x00000003001c7308 */ /* 0x0000620000001400 */
[----:B------:R-:W-:Y:S02]  /*10a0*/  BSSY.RECONVERGENT B0, `(.L_x_5386) ;  /* 0x000000a000007945 */ /* 0x000fe40003800200 */
[----:B------:R-:W-:-:S13]  /*10b0*/  ISETP.GT.U32.AND P0, PT, R4, 0x727fffff, PT ;  /* 0x727fffff0400780c */ /* 0x000fda0003f04070 */
[----:B0-----:R-:W-:Y:S05]  /*10c0*/  @!P0 BRA `(.L_x_5387) ;  /* 0x00000000000c8947 */ /* 0x001fea0003800000 */
[----:B------:R-:W-:-:S07]  /*10d0*/  MOV R4, 0x10f0 ;  /* 0x000010f000047802 */ /* 0x000fce0000000f00 */
[----:B-1----:R-:W-:Y:S05]  /*10e0*/  CALL.REL.NOINC `($__internal_116_$__cuda_sm20_sqrt_rn_f32_slowpath) ;  /* 0x0000002800087944 */ /* 0x002fea0003c00000 */
[----:B------:R-:W-:Y:S05]  /*10f0*/  BRA `(.L_x_5388) ;  /* 0x0000000000107947 */ /* 0x000fea0003800000 */
.L_x_5387:
[C---:B-1----:R-:W-:Y:S01]  /*1100*/  FMUL.FTZ R4, R28.reuse, R3 ;  /* 0x000000031c047220 */ /* 0x042fe20000410000 */
[----:B------:R-:W-:-:S03]  /*1110*/  FMUL.FTZ R33, R28, 0.5 ;  /* 0x3f0000001c217820 */ /* 0x000fc60000410000 */
[----:B------:R-:W-:-:S04]  /*1120*/  FFMA R3, -R4, R4, R3 ;  /* 0x0000000404037223 */ /* 0x000fc80000000103 */
[----:B------:R-:W-:-:S07]  /*1130*/  FFMA R33, R3, R33, R4 ;  /* 0x0000002103217223 */ /* 0x000fce0000000004 */
.L_x_5388:
[----:B------:R-:W-:Y:S05]  /*1140*/  BSYNC.RECONVERGENT B0 ;  /* 0x0000000000007941 */ /* 0x000fea0003800200 */
.L_x_5386:
        /* <DEDUP_REMOVED lines=13> */
[----:B------:R-:W-:Y:S05]  /*1220*/  CALL.REL.NOINC `($__internal_117_$__cuda_sm3x_div_rn_noftz_f32_slowpath) ;  /* 0x0000002800107944 */ /* 0x000fea0003c00000 */
[----:B------:R-:W-:-:S07]  /*1230*/  MOV R31, R3 ;  /* 0x00000003001f7202 */ /* 0x000fce0000000f00 */
.L_x_5390:
[----:B------:R-:W-:Y:S05]  /*1240*/  BSYNC.RECONVERGENT B2 ;  /* 0x0000000000027941 */ /* 0x000fea0003800200 */
.L_x_5389:
        /* <DEDUP_REMOVED lines=21> */
[----:B------:R-:W-:Y:S05]  /*13a0*/  CALL.REL.NOINC `($__internal_117_$__cuda_sm3x_div_rn_noftz_f32_slowpath) ;  /* 0x0000002400b07944 */ /* 0x000fea0003c00000 */
[----:B------:R-:W-:-:S07]  /*13b0*/  IMAD.MOV.U32 R8, RZ, RZ, R3 ;  /* 0x000000ffff087224 */ /* 0x000fce00078e0003 */
.L_x_5392:
[----:B------:R-:W-:Y:S05]  /*13c0*/  BSYNC.RECONVERGENT B2 ;  /* 0x0000000000027941 */ /* 0x000fea0003800200 */
.L_x_5391:
        /* <DEDUP_REMOVED lines=15> */
.L_x_5394:
[----:B------:R-:W-:Y:S05]  /*14c0*/  BSYNC.RECONVERGENT B2 ;  /* 0x0000000000027941 */ /* 0x000fea0003800200 */
.L_x_5393:
        /* <DEDUP_REMOVED lines=8> */
.L_x_5396:
[C---:B-1----:R-:W-:Y:S01]  /*1550*/  FMUL.FTZ R4, R28.reuse, R3 ;  /* 0x000000031c047220 */ /* 0x042fe20000410000 */
[----:B------:R-:W-:-:S03]  /*1560*/  FMUL.FTZ R33, R28, 0.5 ;  /* 0x3f0000001c217820 */ /* 0x000fc60000410000 */
[----:B------:R-:W-:-:S04]  /*1570*/  FFMA R3, -R4, R4, R3 ;  /* 0x0000000404037223 */ /* 0x000fc80000000103 */
[----:B------:R-:W-:-:S07]  /*1580*/  FFMA R33, R3, R33, R4 ;  /* 0x0000002103217223 */ /* 0x000fce0000000004 */
.L_x_5397:
[----:B------:R-:W-:Y:S05]  /*1590*/  BSYNC.RECONVERGENT B0 ;  /* 0x0000000000007941 */ /* 0x000fea0003800200 */
.L_x_5395:
        /* <DEDUP_REMOVED lines=13> */
[----:B------:R-:W-:Y:S05]  /*1670*/  CALL.REL.NOINC `($__internal_117_$__cuda_sm3x_div_rn_noftz_f32_slowpath) ;  /* 0x0000002000fc7944 */ /* 0x000fea0003c00000 */
[----:B------:R-:W-:-:S07]  /*1680*/  MOV R4, R3 ;  /* 0x0000000300047202 */ /* 0x000fce0000000f00 */
.L_x_5399:
[----:B------:R-:W-:Y:S05]  /*1690*/  BSYNC.RECONVERGENT B2 ;  /* 0x0000000000027941 */ /* 0x000fea0003800200 */
.L_x_5398:
        /* <DEDUP_REMOVED lines=22> */
[----:B------:R-:W-:-:S07]  /*1800*/  MOV R8, R3 ;  /* 0x0000000300087202 */ /* 0x000fce0000000f00 */
.L_x_5401:
[----:B------:R-:W-:Y:S05]  /*1810*/  BSYNC.RECONVERGENT B2 ;  /* 0x0000000000027941 */ /* 0x000fea0003800200 */
.L_x_5400:
        /* <DEDUP_REMOVED lines=14> */
[----:B------:R-:W-:Y:S05]  /*1900*/  CALL.REL.NOINC `($__internal_117_$__cuda_sm3x_div_rn_noftz_f32_slowpath) ;  /* 0x0000002000587944 */ /* 0x000fea0003c00000 */
.L_x_5403:
[----:B------:R-:W-:Y:S05]  /*1910*/  BSYNC.RECONVERGENT B2 ;  /* 0x0000000000027941 */ /* 0x000fea0003800200 */
.L_x_5402:
        /* <DEDUP_REMOVED lines=8> */
.L_x_5405:
[C---:B-1----:R-:W-:Y:S01]  /*19a0*/  FMUL.FTZ R4, R28.reuse, R3 ;  /* 0x000000031c047220 */ /* 0x042fe20000410000 */
[----:B------:R-:W-:-:S03]  /*19b0*/  FMUL.FTZ R33, R28, 0.5 ;  /* 0x3f0000001c217820 */ /* 0x000fc60000410000 */
[----:B------:R-:W-:-:S04]  /*19c0*/  FFMA R3, -R4, R4, R3 ;  /* 0x0000000404037223 */ /* 0x000fc80000000103 */
[----:B------:R-:W-:-:S07]  /*19d0*/  FFMA R33, R3, R33, R4 ;  /* 0x0000002103217223 */ /* 0x000fce0000000004 */
.L_x_5406:
[----:B------:R-:W-:Y:S05]  /*19e0*/  BSYNC.RECONVERGENT B0 ;  /* 0x0000000000007941 */ /* 0x000fea0003800200 */
.L_x_5404:
        /* <DEDUP_REMOVED lines=13> */
[----:B------:R-:W-:Y:S05]  /*1ac0*/  CALL.REL.NOINC `($__internal_117_$__cuda_sm3x_div_rn_noftz_f32_slowpath) ;  /* 0x0000001c00e87944 */ /* 0x000fea0003c00000 */
.L_x_5408:
[----:B------:R-:W-:Y:S05]  /*1ad0*/  BSYNC.RECONVERGENT B2 ;  /* 0x0000000000027941 */ /* 0x000fea0003800200 */
.L_x_5407:
[----:B------:R-:W-:Y:S01]  /*1ae0*/  FFMA R4, R5, UR25, R3 ;  /* 0x0000001905047c23 */ /* 0x000fe20008000003 */
[----:B------:R-:W-:Y:S03]  /*1af0*/  BSSY.RECONVERGENT B0, `(.L_x_5409) ;  /* 0x000000f000007945 */ /* 0x000fe60003800200 */
[----:B------:R-:W-:Y:S01]  /*1b00*/  FFMA R3, -R4, UR26, R5 ;  /* 0x0000001a04037c23 */ /* 0x000fe20008000105 */
[----:B------:R-:W-:Y:S06]  /*1b10*/  @!P5 BRA `(.L_x_5410) ;  /* 0x000000000030d947 */ /* 0x000fec0003800000 */
[C---:B------:R-:W-:Y:S01]  /*1b20*/  IMAD.SHL.U32 R28, R17.reuse, 0x4, RZ ;  /* 0x00000004111c7824 */ /* 0x040fe200078e00ff */
[C---:B------:R-:W-:Y:S02]  /*1b30*/  LEA R4, P0, R17.reuse, UR18, 0x1 ;  /* 0x0000001211047c11 */ /* 0x040fe4000f8008ff */
[C-C-:B------:R-:W-:Y:S02]  /*1b40*/  SHF.L.U64.HI R29, R17.reuse, 0x2, R12.reuse ;  /* 0x00000002111d7819 */ /* 0x140fe4000001020c */
[C---:B------:R-:W-:Y:S02]  /*1b50*/  IADD3 R8, P1, PT, R28.reuse, UR20, RZ ;  /* 0x000000141c087c10 */ /* 0x040fe4000ff3e0ff */
[----:B------:R-:W-:Y:S02]  /*1b60*/  IADD3 R28, P5, PT, R28, UR8, RZ ;  /* 0x000000081c1c7c10 */ /* 0x000fe4000ffbe0ff */
[----:B------:R-:W-:Y:S02]  /*1b70*/  F2FP.F16.F32.PACK_AB R27, RZ, R27 ;  /* 0x0000001bff1b723e */ /* 0x000fe400000000ff */
[----:B------:R-:W-:-:S02]  /*1b80*/  LEA.HI.X R5, R17, UR19, R12, 0x1, P0 ;  /* 0x0000001311057c11 */ /* 0x000fc400080f0c0c */
[C---:B------:R-:W-:Y:S02]  /*1b90*/  IADD3.X R9, PT, PT, R29.reuse, UR21, RZ, P1, !PT ;  /* 0x000000151d097c10 */ /* 0x040fe40008ffe4ff */
[----:B------:R-:W-:Y:S01]  /*1ba0*/  IADD3.X R29, PT, PT, R29, UR9, RZ, P5, !PT ;  /* 0x000000091d1d7c10 */ /* 0x000fe2000affe4ff */
[----:B------:R0:W-:Y:S04]  /*1bb0*/  STG.E.U16 desc[UR16][R4.64], R27 ;  /* 0x0000001b04007986 */ /* 0x0001e8000c101510 */
[----:B------:R0:W-:Y:S04]  /*1bc0*/  STG.E desc[UR16][R8.64], R2 ;  /* 0x0000000208007986 */ /* 0x0001e8000c101910 */
[----:B------:R0:W-:Y:S02]  /*1bd0*/  STG.E desc[UR16][R28.64], R0 ;  /* 0x000000001c007986 */ /* 0x0001e4000c101910 */
.L_x_5410:
[----:B------:R-:W-:Y:S05]  /*1be0*/  BSYNC.RECONVERGENT B0 ;  /* 0x0000000000007941 */ /* 0x000fea0003800200 */
.L_x_5409:
[----:B0-----:R-:W-:Y:S01]  /*1bf0*/  HFMA2 R5, -RZ, RZ, 0, 1.1920928955078125e-07 ;  /* 0x00000002ff057431 */ /* 0x001fe200000001ff */
[----:B------:R-:W-:Y:S01]  /*1c00*/  @P2 F2FP.F16.F32.PACK_AB R6, RZ, R6 ;  /* 0x00000006ff06223e */ /* 0x000fe200000000ff */
[----:B------:R-:W-:Y:S01]  /*1c10*/  HFMA2 R12, -RZ, RZ, 0, 2.384185791015625e-07 ;  /* 0x00000004ff0c7431 */ /* 0x000fe200000001ff */
[----:B------:R-:W-:Y:S01]  /*1c20*/  MOV R9, 0x4 ;  /* 0x0000000400097802 */ /* 0x000fe20000000f00 */
[----:B------:R-:W-:Y:S01]  /*1c30*/  IMAD.MOV.U32 R28, RZ, RZ, 0x4 ;  /* 0x00000004ff1c7424 */ /* 0x000fe200078e00ff */
[----:B------:R-:W-:Y:S01]  /*1c40*/  @P3 F2FP.F16.F32.PACK_AB R0, RZ, R3 ;  /* 0x00000003ff00323e */ /* 0x000fe200000000ff */
[----:B------:R-:W-:Y:S01]  /*1c50*/  HFMA2 R3, -RZ, RZ, 0, 2.384185791015625e-07 ;  /* 0x00000004ff037431 */ /* 0x000fe200000001ff */
[----:B------:R-:W-:Y:S01]  /*1c60*/  PRMT R27, R6, 0x7610, R27 ;  /* 0x00007610061b7816 */ /* 0x000fe2000000001b */
[C---:B------:R-:W-:Y:S01]  /*1c70*/  @P2 IMAD.WIDE R8, R16.reuse, R9, UR20 ;  /* 0x0000001410082e25 */ /* 0x040fe2000f8e0209 */
[----:B------:R-:W-:Y:S01]  /*1c80*/  @P4 F2FP.F16.F32.PACK_AB R7, RZ, R7 ;  /* 0x00000007ff07423e */ /* 0x000fe200000000ff */
[----:B------:R-:W-:Y:S01]  /*1c90*/  UIADD3 UR4, UP0, UPT, UR24, UR4, URZ ;  /* 0x0000000418047290 */ /* 0x000fe2000ff1e0ff */
[----:B------:R-:W-:Y:S01]  /*1ca0*/  MOV R2, 0x2 ;  /* 0x0000000200027802 */ /* 0x000fe20000000f00 */
[----:B------:R-:W-:Y:S01]  /*1cb0*/  @P2 IMAD.WIDE R4, R16, R5, UR18 ;  /* 0x0000001210042e25 */ /* 0x000fe2000f8e0205 */
[----:B------:R-:W-:Y:S01]  /*1cc0*/  IADD3 R17, PT, PT, R17, UR24, RZ ;  /* 0x0000001811117c10 */ /* 0x000fe2000fffe0ff */
[----:B------:R-:W-:Y:S01]  /*1cd0*/  UIADD3.X UR5, UPT, UPT, URZ, UR5, URZ, UP0, !UPT ;  /* 0x00000005ff057290 */ /* 0x000fe200087fe4ff */
[----:B------:R-:W-:Y:S01]  /*1ce0*/  IADD3 R14, PT, PT, R14, UR24, RZ ;  /* 0x000000180e0e7c10 */ /* 0x000fe2000fffe0ff */
[----:B------:R-:W-:Y:S01]  /*1cf0*/  @P4 IMAD.WIDE R28, R15, R28, UR20 ;  /* 0x000000140f1c4e25 */ /* 0x000fe2000f8e021c */
[----:B------:R0:W-:Y:S01]  /*1d00*/  @P2 STG.E.U16 desc[UR16][R4.64], R27 ;  /* 0x0000001b04002986 */ /* 0x0001e2000c101510 */
[----:B------:R-:W-:-:S03]  /*1d10*/  UISETP.GE.U32.AND UP0, UPT, UR4, UR10, UPT ;  /* 0x0000000a0400728c */ /* 0x000fc6000bf06070 */
[----:B------:R1:W-:Y:S01]  /*1d20*/  @P2 STG.E desc[UR16][R8.64], R26 ;  /* 0x0000001a08002986 */ /* 0x0003e2000c101910 */
[----:B------:R-:W-:Y:S01]  /*1d30*/  UISETP.GE.AND.EX UP0, UPT, UR5, UR11, UPT, UP0 ;  /* 0x0000000b0500728c */ /* 0x000fe2000bf06300 */
        /* <DEDUP_REMOVED lines=15> */
.L_x_5372:
        /* <DEDUP_REMOVED lines=11> */
.L_x_5456:
        /* <DEDUP_REMOVED lines=8> */
[----:B0--3--:R-:W-:Y:S02]  /*1f60*/  MOV R2, UR11 ;  /* 0x0000000b00027c02 */ /* 0x009fe40008000f00 */
[----:B------:R-:W-:Y:S02]  /*1f70*/  ISETP.LT.U32.AND P3, PT, R20, UR10, PT ;  /* 0x0000000a14007c0c */ /* 0x000fe4000bf61070 */
[----:B------:R-:W-:Y:S02]  /*1f80*/  ISETP.GT.AND.EX P2, PT, R2, R15, PT, P2 ;  /* 0x0000000f0200720c */ /* 0x000fe40003f44320 */
[----:B-1----:R-:W-:Y:S02]  /*1f90*/  MOV R9, UR11 ;  /* 0x0000000b00097c02 */ /* 0x002fe40008000f00 */
[----:B------:R-:W-:Y:S01]  /*1fa0*/  ISETP.LT.U32.AND P4, PT, R19, UR10, PT ;  /* 0x0000000a13007c0c */ /* 0x000fe2000bf81070 */
[----:B------:R-:W2:Y:S01]  /*1fb0*/  @P0 LDG.E.U16 R7, desc[UR16][R6.64] ;  /* 0x0000001006070981 */ /* 0x000ea2000c1e1500 */
[----:B------:R-:W-:-:S02]  /*1fc0*/  @P0 IADD3 R0, P1, PT, R17, UR14, RZ ;  /* 0x0000000e11000c10 */ /* 0x000fc4000ff3e0ff */
[----:B------:R-:W-:Y:S02]  /*1fd0*/  SHF.R.S32.HI R2, RZ, 0x1f, R19 ;  /* 0x0000001fff027819 */ /* 0x000fe40000011413 */
[----:B------:R-:W-:Y:S02]  /*1fe0*/  @P0 IADD3.X R3, PT, PT, R12, UR12, RZ, P1, !PT ;  /* 0x0000000c0c030c10 */ /* 0x000fe40008ffe4ff */
[C---:B-1----:R-:W-:Y:S02]  /*1ff0*/  @P0 LEA R4, P1, R0.reuse, UR6, 0x1 ;  /* 0x0000000600040c11 */ /* 0x042fe4000f8208ff */
[----:B------:R-:W-:Y:S02]  /*2000*/  ISETP.GT.AND.EX P4, PT, R9, R2, PT, P4 ;  /* 0x000000020900720c */ /* 0x000fe40003f84340 */
[----:B------:R-:W-:Y:S02]  /*2010*/  @P0 LEA.HI.X R5, R0, UR7, R3, 0x1, P1 ;  /* 0x0000000700050c11 */ /* 0x000fe400088f0c03 */
[----:B------:R-:W-:-:S02]  /*2020*/  SHF.R.S32.HI R3, RZ, 0x1f, R20 ;  /* 0x0000001fff037819 */ /* 0x000fc40000011414 */
[----:B------:R-:W-:Y:S01]  /*2030*/  MOV R0, UR11 ;  /* 0x0000000b00007c02 */ /* 0x000fe20008000f00 */
[----:B------:R0:W3:Y:S03]  /*2040*/  @P0 LDG.E.U16 R9, desc[UR16][R4.64] ;  /* 0x0000001004090981 */ /* 0x0000e6000c1e1500 */
[----:B------:R-:W-:Y:S01]  /*2050*/  ISETP.GT.AND.EX P3, PT, R0, R3, PT, P3 ;  /* 0x000000030000720c */ /* 0x000fe20003f64330 */
[----:B------:R-:W-:Y:S01]  /*2060*/  HFMA2 R26, -RZ, RZ, 0, 2.384185791015625e-07 ;  /* 0x00000004ff1a7431 */ /* 0x000fe200000001ff */
[----:B------:R-:W-:Y:S02]  /*2070*/  @P2 IADD3 R8, P1, PT, R18, UR14, RZ ;  /* 0x0000000e12082c10 */ /* 0x000fe4000ff3e0ff */
[----:B------:R-:W-:Y:S01]  /*2080*/  MOV R14, 0x4 ;  /* 0x00000004000e7802 */ /* 0x000fe20000000f00 */
[----:B------:R-:W-:Y:S01]  /*2090*/  IMAD.MOV.U32 R41, RZ, RZ, 0x2 ;  /* 0x00000002ff297424 */ /* 0x000fe200078e00ff */
[----:B------:R-:W-:-:S02]  /*20a0*/  @P2 IADD3.X R15, PT, PT, R15, UR12, RZ, P1, !PT ;  /* 0x0000000c0f0f2c10 */ /* 0x000fc40008ffe4ff */
[----:B------:R-:W-:Y:S02]  /*20b0*/  CS2R R10, SRZ ;  /* 0x00000000000a7805 */ /* 0x000fe4000001ff00 */
[----:B------:R-:W-:Y:S01]  /*20c0*/  @P2 LEA R24, P1, R8, UR6, 0x1 ;  /* 0x0000000608182c11 */ /* 0x000fe2000f8208ff */
[C---:B0-----:R-:W-:Y:S02]  /*20d0*/  IMAD.WIDE R4, R17.reuse, R14, UR8 ;  /* 0x0000000811047e25 */ /* 0x041fe4000f8e020e */
[----:B------:R-:W-:Y:S02]  /*20e0*/  @P3 IADD3 R0, P5, PT, R20, UR14, RZ ;  /* 0x0000000e14003c10 */ /* 0x000fe4000ffbe0ff */
[----:B------:R-:W-:Y:S01]  /*20f0*/  IMAD.WIDE R26, R17, R26, UR20 ;  /* 0x00000014111a7e25 */ /* 0x000fe2000f8e021a */
[----:B------:R-:W-:-:S03]  /*2100*/  @P2 LEA.HI.X R25, R8, UR7, R15, 0x1, P1 ;  /* 0x0000000708192c11 */ /* 0x000fc600088f0c0f */
[----:B------:R-:W-:Y:S01]  /*2110*/  HFMA2 R23, -RZ, RZ, 0, 2.384185791015625e-07 ;  /* 0x00000004ff177431 */ /* 0x000fe200000001ff */
[----:B------:R-:W-:Y:S01]  /*2120*/  @P3 IADD3.X R13, PT, PT, R3, UR12, RZ, P5, !PT ;  /* 0x0000000c030d3c10 */ /* 0x000fe2000affe4ff */
[----:B------:R-:W-:Y:S01]  /*2130*/  IMAD.WIDE R40, R18, R41, UR18 ;  /* 0x0000001212287e25 */ /* 0x000fe2000f8e0229 */
[C---:B------:R-:W-:Y:S01]  /*2140*/  @P3 LEA R14, P5, R0.reuse, UR6, 0x1 ;  /* 0x00000006000e3c11 */ /* 0x040fe2000f8a08ff */
[----:B------:R0:W4:Y:S03]  /*2150*/  @P0 LDG.E R11, desc[UR16][R26.64] ;  /* 0x000000101a0b0981 */ /* 0x000126000c1e1900 */
[----:B------:R-:W-:Y:S01]  /*2160*/  @P3 LEA.HI.X R15, R0, UR7, R13, 0x1, P5 ;  /* 0x00000007000f3c11 */ /* 0x000fe2000a8f0c0d */
[----:B------:R-:W5:Y:S04]  /*2170*/  @P2 LDG.E.U16 R6, desc[UR16][R40.64] ;  /* 0x0000001028062981 */ /* 0x000f68000c1e1500 */
[----:B------:R-:W5:Y:S01]  /*2180*/  @P2 LDG.E.U16 R0, desc[UR16][R24.64] ;  /* 0x0000001018002981 */ /* 0x000f62000c1e1500 */
[----:B------:R-:W-:Y:S01]  /*2190*/  @P4 IADD3 R16, P1, PT, R19, UR14, RZ ;  /* 0x0000000e13104c10 */ /* 0x000fe2000ff3e0ff */
[----:B------:R-:W-:Y:S01]  /*21a0*/  HFMA2 R8, -RZ, RZ, 0, 0 ;  /* 0x00000000ff087431 */ /* 0x000fe200000001ff */
[----:B------:R-:W-:Y:S01]  /*21b0*/  MOV R31, 0x2 ;  /* 0x00000002001f7802 */ /* 0x000fe20000000f00 */
[----:B------:R1:W5:Y:S01]  /*21c0*/  @P0 LDG.E R10, desc[UR16][R4.64] ;  /* 0x00000010040a0981 */ /* 0x000362000c1e1900 */
[----:B0-----:R-:W-:Y:S01]  /*21d0*/  MOV R26, 0x2 ;  /* 0x00000002001a7802 */ /* 0x001fe20000000f00 */
[----:B------:R-:W-:-:S02]  /*21e0*/  IMAD.WIDE R22, R18, R23, UR8 ;  /* 0x0000000812167e25 */ /* 0x000fc4000f8e0217 */
[----:B------:R-:W5:Y:S02]  /*21f0*/  @P3 LDG.E.U16 R13, desc[UR16][R14.64] ;  /* 0x000000100e0d3981 */ /* 0x000f64000c1e1500 */
[----:B------:R-:W-:Y:S02]  /*2200*/  IMAD.WIDE R30, R20, R31, UR18 ;  /* 0x00000012141e7e25 */ /* 0x000fe4000f8e021f */
[----:B------:R0:W5:Y:S01]  /*2210*/  @P2 LDG.E R8, desc[UR16][R22.64] ;  /* 0x0000001016082981 */ /* 0x000162000c1e1900 */
[----:B-1----:R-:W-:Y:S02]  /*2220*/  @P4 IADD3.X R5, PT, PT, R2, UR12, RZ, P1, !PT ;  /* 0x0000000c02054c10 */ /* 0x002fe40008ffe4ff */
[C---:B------:R-:W-:Y:S01]  /*2230*/  @P4 LEA R32, P1, R16.reuse, UR6, 0x1 ;  /* 0x0000000610204c11 */ /* 0x040fe2000f8208ff */
[----:B------:R-:W-:Y:S01]  /*2240*/  IMAD.WIDE R26, R19, R26, UR18 ;  /* 0x00000012131a7e25 */ /* 0x000fe2000f8e021a */
[----:B------:R-:W5:Y:S02]  /*2250*/  @P3 LDG.E.U16 R21, desc[UR16][R30.64] ;  /* 0x000000101e153981 */ /* 0x000f64000c1e1500 */
[----:B------:R-:W-:-:S02]  /*2260*/  @P4 LEA.HI.X R33, R16, UR7, R5, 0x1, P1 ;  /* 0x0000000710214c11 */ /* 0x000fc400088f0c05 */
[----:B------:R-:W5:Y:S04]  /*2270*/  @P4 LDG.E.U16 R29, desc[UR16][R26.64] ;  /* 0x000000101a1d4981 */ /* 0x000f68000c1e1500 */
[----:B------:R1:W5:Y:S01]  /*2280*/  @P4 LDG.E.U16 R32, desc[UR16][R32.64] ;  /* 0x0000001020204981 */ /* 0x000362000c1e1500 */
[----:B------:R-:W-:Y:S01]  /*2290*/  HFMA2 R28, -RZ, RZ, 0, 0 ;  /* 0x00000000ff1c7431 */ /* 0x000fe200000001ff */
[----:B------:R-:W-:Y:S01]  /*22a0*/  MOV R39, 0x4 ;  /* 0x0000000400277802 */ /* 0x000fe20000000f00 */
[----:B------:R-:W-:Y:S01]  /*22b0*/  HFMA2 R34, -RZ, RZ, 0, 0 ;  /* 0x00000000ff227431 */ /* 0x000fe200000001ff */
[----:B------:R-:W-:Y:S01]  /*22c0*/  MOV R24, 0x4 ;  /* 0x0000000400187802 */ /* 0x000fe20000000f00 */
[----:B------:R-:W-:Y:S01]  /*22d0*/  IMAD.MOV.U32 R5, RZ, RZ, 0x4 ;  /* 0x00000004ff057424 */ /* 0x000fe200078e00ff */
[----:B------:R-:W-:Y:S01]  /*22e0*/  @P3 LEA R2, P1, R20, UR8, 0x2 ;  /* 0x0000000814023c11 */ /* 0x000fe2000f8210ff */
[----:B0-----:R-:W-:-:S02]  /*22f0*/  IMAD.MOV.U32 R22, RZ, RZ, 0x4 ;  /* 0x00000004ff167424 */ /* 0x001fc400078e00ff */
[----:B-1----:R-:W-:Y:S01]  /*2300*/  HFMA2 R33, -RZ, RZ, 0, 0 ;  /* 0x00000000ff217431 */ /* 0x002fe200000001ff */
[----:B------:R-:W-:Y:S01]  /*2310*/  CS2R R30, SRZ ;  /* 0x00000000001e7805 */ /* 0x000fe2000001ff00 */
[C---:B------:R-:W-:Y:S01]  /*2320*/  IMAD.WIDE R4, R20.reuse, R5, UR20 ;  /* 0x0000001414047e25 */ /* 0x040fe2000f8e0205 */
[----:B------:R-:W-:-:S03]  /*2330*/  @P3 LEA.HI.X R3, R20, UR9, R3, 0x2, P1 ;  /* 0x0000000914033c11 */ /* 0x000fc600088f1403 */
        /* <DEDUP_REMOVED lines=8> */
[----:B------:R-:W-:Y:S01]  /*23c0*/  HFMA2 R16, -RZ, RZ, 0, 0 ;  /* 0x00000000ff107431 */ /* 0x000fe200000001ff */
[----:B0-----:R-:W-:-:S02]  /*23d0*/  MOV R3, RZ ;  /* 0x000000ff00037202 */ /* 0x001fc40000000f00 */
[----:B------:R-:W-:Y:S01]  /*23e0*/  CS2R R14, SRZ ;  /* 0x00000000000e7805 */ /* 0x000fe2000001ff00 */
[----:B------:R-:W-:Y:S01]  /*23f0*/  BSSY.RECONVERGENT B2, `(.L_x_5412) ;  /* 0x0000073000027945 */ /* 0x000fe20003800200 */
[----:B--2---:R-:W-:Y:S02]  /*2400*/  @P0 HADD2.F32 R16, -RZ, R7.H0_H0 ;  /* 0x20000007ff100230 */ /* 0x004fe40000004100 */
[----:B---3--:R-:W-:-:S05]  /*2410*/  @P0 HADD2.F32 R3, -RZ, R9.H0_H0 ;  /* 0x20000009ff030230 */ /* 0x008fca0000004100 */
[----:B------:R-:W-:-:S04]  /*2420*/  FFMA R3, R16, UR23, R3 ;  /* 0x0000001710037c23 */ /* 0x000fc80008000003 */
[----:B------:R-:W-:-:S04]  /*2430*/  FMUL R2, R3, UR22 ;  /* 0x0000001603027c20 */ /* 0x000fc80008400000 */
[C---:B------:R-:W-:Y:S01]  /*2440*/  FMUL R5, R3.reuse, R2 ;  /* 0x0000000203057220 */ /* 0x040fe20000400000 */
[----:B------:R-:W-:-:S04]  /*2450*/  FMUL R2, R3, UR13 ;  /* 0x0000000d03027c20 */ /* 0x000fc80008400000 */
[----:B----4-:R-:W-:Y:S01]  /*2460*/  FFMA R11, R11, UR25, R2 ;  /* 0x000000190b0b7c23 */ /* 0x010fe20008000002 */
[----:B------:R-:W-:Y:S01]  /*2470*/  MOV R2, RZ ;  /* 0x000000ff00027202 */ /* 0x000fe20000000f00 */
[----:B-----5:R-:W-:Y:S02]  /*2480*/  @P2 HADD2.F32 R15, -RZ, R6.H0_H0 ;  /* 0x20000006ff0f2230 */ /* 0x020fe40000004100 */
[----:B------:R-:W-:-:S05]  /*2490*/  @P2 HADD2.F32 R2, -RZ, R0.H0_H0 ;  /* 0x20000000ff022230 */ /* 0x000fca0000004100 */
[----:B------:R-:W-:Y:S01]  /*24a0*/  FFMA R2, R15, UR23, R2 ;  /* 0x000000170f027c23 */ /* 0x000fe20008000002 */
[----:B------:R-:W-:-:S03]  /*24b0*/  FFMA R10, R10, UR26, R5 ;  /* 0x0000001a0a0a7c23 */ /* 0x000fc60008000005 */
[----:B------:R-:W-:Y:S01]  /*24c0*/  FMUL R5, R2, UR22 ;  /* 0x0000001602057c20 */ /* 0x000fe20008400000 */
[----:B------:R-:W-:-:S03]  /*24d0*/  HFMA2 R0, -RZ, RZ, 0, 0 ;  /* 0x00000000ff007431 */ /* 0x000fc600000001ff */
[----:B------:R-:W-:Y:S01]  /*24e0*/  FMUL R5, R2, R5 ;  /* 0x0000000502057220 */ /* 0x000fe20000400000 */
[----:B------:R-:W-:Y:S01]  /*24f0*/  IMAD.MOV.U32 R3, RZ, RZ, RZ ;  /* 0x000000ffff037224 */ /* 0x000fe200078e00ff */
[----:B------:R-:W-:Y:S01]  /*2500*/  ISETP.LT.U32.AND P0, PT, R17, UR10, PT ;  /* 0x0000000a11007c0c */ /* 0x000fe2000bf01070 */
[----:B------:R-:W-:Y:S02]  /*2510*/  @P3 HADD2.F32 R3, -RZ, R13.H0_H0 ;  /* 0x2000000dff033230 */ /* 0x000fe40000004100 */
[----:B------:R-:W-:Y:S01]  /*2520*/  FFMA R8, R8, UR26, R5 ;  /* 0x0000001a08087c23 */ /* 0x000fe20008000005 */
[----:B------:R-:W-:Y:S01]  /*2530*/  MOV R5, UR11 ;  /* 0x0000000b00057c02 */ /* 0x000fe20008000f00 */
[----:B------:R-:W-:Y:S01]  /*2540*/  @P3 HADD2.F32 R14, -RZ, R21.H0_H0 ;  /* 0x20000015ff0e3230 */ /* 0x000fe20000004100 */
[----:B------:R-:W-:Y:S01]  /*2550*/  MOV R13, RZ ;  /* 0x000000ff000d7202 */ /* 0x000fe20000000f00 */
[----:B------:R-:W-:Y:S01]  /*2560*/  @P4 HADD2.F32 R13, -RZ, R29.H0_H0 ;  /* 0x2000001dff0d4230 */ /* 0x000fe20000004100 */
[----:B------:R-:W-:Y:S01]  /*2570*/  ISETP.GT.AND.EX P0, PT, R5, R12, PT, P0 ;  /* 0x0000000c0500720c */ /* 0x000fe20003f04300 */
[----:B------:R-:W-:-:S02]  /*2580*/  @P4 HADD2.F32 R0, -RZ, R32.H0_H0 ;  /* 0x20000020ff004230 */ /* 0x000fc40000004100 */
[----:B------:R-:W-:-:S03]  /*2590*/  FFMA R3, R14, UR23, R3 ;  /* 0x000000170e037c23 */ /* 0x000fc60008000003 */
        /* <DEDUP_REMOVED lines=28> */
[----:B------:R-:W-:Y:S05]  /*2760*/  CALL.REL.NOINC `($__internal_117_$__cuda_sm3x_div_rn_noftz_f32_slowpath) ;  /* 0x0000001000c07944 */ /* 0x000fea0003c00000 */
.L_x_5415:
[----:B------:R-:W-:Y:S05]  /*2770*/  BSYNC.RECONVERGENT B3 ;  /* 0x0000000000037941 */ /* 0x000fea0003800200 */
.L_x_5414:
[----:B------:R-:W-:Y:S01]  /*2780*/  IADD3 R2, PT, PT, R3, -0xd000000, RZ ;  /* 0xf300000003027810 */ /* 0x000fe20007ffe0ff */
[----:B------:R0:W1:Y:S01]  /*2790*/  MUFU.RSQ R4, R3 ;  /* 0x0000000300047308 */ /* 0x0000620000001400 */
[----:B------:R-:W-:Y:S02]  /*27a0*/  BSSY.RECONVERGENT B0, `(.L_x_5416) ;  /* 0x000000a000007945 */ /* 0x000fe40003800200 */
[----:B------:R-:W-:-:S13]  /*27b0*/  ISETP.GT.U32.AND P0, PT, R2, 0x727fffff, PT ;  /* 0x727fffff0200780c */ /* 0x000fda0003f04070 */
[----:B0-----:R-:W-:Y:S05]  /*27c0*/  @!P0 BRA `(.L_x_5417) ;  /* 0x00000000000c8947 */ /* 0x001fea0003800000 */
[----:B-1----:R-:W-:-:S07]  /*27d0*/  MOV R4, 0x27f0 ;  /* 0x000027f000047802 */ /* 0x002fce0000000f00 */
[----:B------:R-:W-:Y:S05]  /*27e0*/  CALL.REL.NOINC `($__internal_116_$__cuda_sm20_sqrt_rn_f32_slowpath) ;  /* 0x0000001000487944 */ /* 0x000fea0003c00000 */
[----:B------:R-:W-:Y:S05]  /*27f0*/  BRA `(.L_x_5418) ;  /* 0x0000000000107947 */ /* 0x000fea0003800000 */
.L_x_5417:
[C---:B-1----:R-:W-:Y:S01]  /*2800*/  FMUL.FTZ R2, R4.reuse, R3 ;  /* 0x0000000304027220 */ /* 0x042fe20000410000 */
[----:B------:R-:W-:-:S03]  /*2810*/  FMUL.FTZ R33, R4, 0.5 ;  /* 0x3f00000004217820 */ /* 0x000fc60000410000 */
[----:B------:R-:W-:-:S04]  /*2820*/  FFMA R3, -R2, R2, R3 ;  /* 0x0000000202037223 */ /* 0x000fc80000000103 */
[----:B------:R-:W-:-:S07]  /*2830*/  FFMA R33, R3, R33, R2 ;  /* 0x0000002103217223 */ /* 0x000fce0000000002 */
.L_x_5418:
[----:B------:R-:W-:Y:S05]  /*2840*/  BSYNC.RECONVERGENT B0 ;  /* 0x0000000000007941 */ /* 0x000fea0003800200 */
.L_x_5416:
        /* <DEDUP_REMOVED lines=17> */
.L_x_5420:
[----:B------:R-:W-:Y:S05]  /*2960*/  BSYNC.RECONVERGENT B3 ;  /* 0x0000000000037941 */ /* 0x000fea0003800200 */
.L_x_5419:
        /* <DEDUP_REMOVED lines=11> */
[----:B------:R-:W-:Y:S05]  /*2a20*/  CALL.REL.NOINC `($__internal_117_$__cuda_sm3x_div_rn_noftz_f32_slowpath) ;  /* 0x0000001000107944 */ /* 0x000fea0003c00000 */
.L_x_5422:
[----:B------:R-:W-:Y:S05]  /*2a30*/  BSYNC.RECONVERGENT B3 ;  /* 0x0000000000037941 */ /* 0x000fea0003800200 */
.L_x_5421:
        /* <DEDUP_REMOVED lines=14> */
.L_x_5413:
[----:B------:R-:W-:Y:S05]  /*2b20*/  BSYNC.RECONVERGENT B2 ;  /* 0x0000000000027941 */ /* 0x000fea0003800200 */
.L_x_5412:
        /* <DEDUP_REMOVED lines=17> */
.L_x_5426:
[----:B------:R-:W-:Y:S05]  /*2c40*/  BSYNC.RECONVERGENT B3 ;  /* 0x0000000000037941 */ /* 0x000fea0003800200 */
.L_x_5425:
        /* <DEDUP_REMOVED lines=8> */
.L_x_5428:
[C---:B-1----:R-:W-:Y:S01]  /*2cd0*/  FMUL.FTZ R2, R4.reuse, R3 ;  /* 0x0000000304027220 */ /* 0x042fe20000410000 */
[----:B------:R-:W-:-:S03]  /*2ce0*/  FMUL.FTZ R33, R4, 0.5 ;  /* 0x3f00000004217820 */ /* 0x000fc60000410000 */
[----:B------:R-:W-:-:S04]  /*2cf0*/  FFMA R3, -R2, R2, R3 ;  /* 0x0000000202037223 */ /* 0x000fc80000000103 */
[----:B------:R-:W-:-:S07]  /*2d00*/  FFMA R33, R3, R33, R2 ;  /* 0x0000002103217223 */ /* 0x000fce0000000002 */
.L_x_5429:
[----:B------:R-:W-:Y:S05]  /*2d10*/  BSYNC.RECONVERGENT B0 ;  /* 0x0000000000007941 */ /* 0x000fea0003800200 */
.L_x_5427:
        /* <DEDUP_REMOVED lines=17> */
.L_x_5431:
[----:B------:R-:W-:Y:S05]  /*2e30*/  BSYNC.RECONVERGENT B3 ;  /* 0x0000000000037941 */ /* 0x000fea0003800200 */
.L_x_5430:
        /* <DEDUP_REMOVED lines=11> */
[----:B------:R-:W-:Y:S05]  /*2ef0*/  CALL.REL.NOINC `($__internal_117_$__cuda_sm3x_div_rn_noftz_f32_slowpath) ;  /* 0x0000000800dc7944 */ /* 0x000fea0003c00000 */
.L_x_5433:
[----:B------:R-:W-:Y:S05]  /*2f00*/  BSYNC.RECONVERGENT B3 ;  /* 0x0000000000037941 */ /* 0x000fea0003800200 */
.L_x_5432:
[----:B------:R-:W-:Y:S01]  /*2f10*/  FFMA R3, -R3, UR29, R15 ;  /* 0x0000001d03037c23 */ /* 0x000fe2000800010f */
[----:B------:R-:W-:-:S04]  /*2f20*/  HFMA2 R11, -RZ, RZ, 0, 2.384185791015625e-07 ;  /* 0x00000004ff0b7431 */ /* 0x000fc800000001ff */
[----:B------:R-:W-:-:S04]  /*2f30*/  F2FP.F16.F32.PACK_AB R3, RZ, R3 ;  /* 0x00000003ff03723e */ /* 0x000fc800000000ff */
[----:B------:R-:W-:Y:S01]  /*2f40*/  PRMT R4, R3, 0x7610, R4 ;  /* 0x0000761003047816 */ /* 0x000fe20000000004 */
[----:B------:R-:W-:-:S04]  /*2f50*/  IMAD.WIDE R2, R18, R11, UR8 ;  /* 0x0000000812027e25 */ /* 0x000fc8000f8e020b */
[----:B------:R1:W-:Y:S04]  /*2f60*/  STG.E.U16 desc[UR16][R40.64], R4 ;  /* 0x0000000428007986 */ /* 0x0003e8000c101510 */
[----:B------:R1:W-:Y:S04]  /*2f70*/  STG.E desc[UR16][R38.64], R9 ;  /* 0x0000000926007986 */ /* 0x0003e8000c101910 */
[----:B------:R1:W-:Y:S02]  /*2f80*/  STG.E desc[UR16][R2.64], R8 ;  /* 0x0000000802007986 */ /* 0x0003e4000c101910 */
.L_x_5424:
[----:B------:R-:W-:Y:S05]  /*2f90*/  BSYNC.RECONVERGENT B2 ;  /* 0x0000000000027941 */ /* 0x000fea0003800200 */
.L_x_5423:
        /* <DEDUP_REMOVED lines=17> */
[----:B0-----:R-:W-:Y:S05]  /*30b0*/  CALL.REL.NOINC `($__internal_117_$__cuda_sm3x_div_rn_noftz_f32_slowpath) ;  /* 0x00000008006c7944 */ /* 0x001fea0003c00000 */
.L_x_5437:
[----:B------:R-:W-:Y:S05]  /*30c0*/  BSYNC.RECONVERGENT B3 ;  /* 0x0000000000037941 */ /* 0x000fea0003800200 */
.L_x_5436:
[----:B------:R-:W-:Y:S01]  /*30d0*/  VIADD R4, R3, 0xf3000000 ;  /* 0xf300000003047836 */ /* 0x000fe20000000000 */
[----:B------:R1:W2:Y:S01]  /*30e0*/  MUFU.RSQ R8, R3 ;  /* 0x0000000300087308 */ /* 0x0002a20000001400 */
[----:B------:R-:W-:Y:S03]  /*30f0*/  BSSY.RECONVERGENT B0, `(.L_x_5438) ;  /* 0x000000a000007945 */ /* 0x000fe60003800200 */
[----:B------:R-:W-:-:S13]  /*3100*/  ISETP.GT.U32.AND P0, PT, R4, 0x727fffff, PT ;  /* 0x727fffff0400780c */ /* 0x000fda0003f04070 */
[----:B-12---:R-:W-:Y:S05]  /*3110*/  @!P0 BRA `(.L_x_5439) ;  /* 0x00000000000c8947 */ /* 0x006fea0003800000 */
[----:B------:R-:W-:-:S07]  /*3120*/  MOV R4, 0x3140 ;  /* 0x0000314000047802 */ /* 0x000fce0000000f00 */
[----:B0-----:R-:W-:Y:S05]  /*3130*/  CALL.REL.NOINC `($__internal_116_$__cuda_sm20_sqrt_rn_f32_slowpath) ;  /* 0x0000000400f47944 */ /* 0x001fea0003c00000 */
[----:B------:R-:W-:Y:S05]  /*3140*/  BRA `(.L_x_5440) ;  /* 0x0000000000107947 */ /* 0x000fea0003800000 */
.L_x_5439:
[C---:B------:R-:W-:Y:S01]  /*3150*/  FMUL.FTZ R4, R8.reuse, R3 ;  /* 0x0000000308047220 */ /* 0x040fe20000410000 */
[----:B------:R-:W-:-:S03]  /*3160*/  FMUL.FTZ R33, R8, 0.5 ;  /* 0x3f00000008217820 */ /* 0x000fc60000410000 */
[----:B------:R-:W-:-:S04]  /*3170*/  FFMA R3, -R4, R4, R3 ;  /* 0x0000000404037223 */ /* 0x000fc80000000103 */
[----:B------:R-:W-:-:S07]  /*3180*/  FFMA R33, R3, R33, R4 ;  /* 0x0000002103217223 */ /* 0x000fce0000000004 */
.L_x_5440:
[----:B------:R-:W-:Y:S05]  /*3190*/  BSYNC.RECONVERGENT B0 ;  /* 0x0000000000007941 */ /* 0x000fea0003800200 */
.L_x_5438:
        /* <DEDUP_REMOVED lines=16> */
.L_x_5442:
[----:B------:R-:W-:Y:S05]  /*32a0*/  BSYNC.RECONVERGENT B3 ;  /* 0x0000000000037941 */ /* 0x000fea0003800200 */
.L_x_5441:
        /* <DEDUP_REMOVED lines=12> */
.L_x_5444:
[----:B------:R-:W-:Y:S05]  /*3370*/  BSYNC.RECONVERGENT B3 ;  /* 0x0000000000037941 */ /* 0x000fea0003800200 */
.L_x_5443:
[----:B------:R-:W-:Y:S02]  /*3380*/  HFMA2 R15, -RZ, RZ, 0, 1.1920928955078125e-07 ;  /* 0x00000002ff0f7431 */ /* 0x000fe400000001ff */
[----:B------:R-:W-:Y:S01]  /*3390*/  FFMA R3, -R3, UR29, R14 ;  /* 0x0000001d03037c23 */ /* 0x000fe2000800010e */
[----:B------:R-:W-:Y:S01]  /*33a0*/  IMAD.MOV.U32 R29, RZ, RZ, 0x4 ;  /* 0x00000004ff1d7424 */ /* 0x000fe200078e00ff */
[----:B------:R-:W-:-:S03]  /*33b0*/  MOV R11, 0x4 ;  /* 0x00000004000b7802 */ /* 0x000fc60000000f00 */
[----:B------:R-:W-:Y:S01]  /*33c0*/  F2FP.F16.F32.PACK_AB R3, RZ, R3 ;  /* 0x00000003ff03723e */ /* 0x000fe200000000ff */
[----:B------:R-:W-:-:S04]  /*33d0*/  IMAD.WIDE R28, R20, R29, UR20 ;  /* 0x00000014141c7e25 */ /* 0x000fc8000f8e021d */
[----:B------:R-:W-:-:S04]  /*33e0*/  IMAD.WIDE R14, R20, R15, UR18 ;  /* 0x00000012140e7e25 */ /* 0x000fc8000f8e020f */
[----:B------:R-:W-:Y:S01]  /*33f0*/  IMAD.WIDE R10, R20, R11, UR8 ;  /* 0x00000008140a7e25 */ /* 0x000fe2000f8e020b */
[----:B------:R2:W-:Y:S04]  /*3400*/  STG.E.U16 desc[UR16][R14.64], R3 ;  /* 0x000000030e007986 */ /* 0x0005e8000c101510 */
[----:B------:R2:W-:Y:S04]  /*3410*/  STG.E desc[UR16][R28.64], R7 ;  /* 0x000000071c007986 */ /* 0x0005e8000c101910 */
[----:B------:R2:W-:Y:S02]  /*3420*/  STG.E desc[UR16][R10.64], R6 ;  /* 0x000000060a007986 */ /* 0x0005e4000c101910 */
.L_x_5435:
[----:B------:R-:W-:Y:S05]  /*3430*/  BSYNC.RECONVERGENT B2 ;  /* 0x0000000000027941 */ /* 0x000fea0003800200 */
.L_x_5434:
        /* <DEDUP_REMOVED lines=15> */
[----:B0-----:R-:W-:Y:S05]  /*3530*/  CALL.REL.NOINC `($__internal_117_$__cuda_sm3x_div_rn_noftz_f32_slowpath) ;  /* 0x00000004004c7944 */ /* 0x001fea0003c00000 */
.L_x_5448:
[----:B------:R-:W-:Y:S05]  /*3540*/  BSYNC.RECONVERGENT B3 ;  /* 0x0000000000037941 */ /* 0x000fea0003800200 */
.L_x_5447:
[----:B------:R-:W-:Y:S01]  /*3550*/  IADD3 R4, PT, PT, R3, -0xd000000, RZ ;  /* 0xf300000003047810 */ /* 0x000fe20007ffe0ff */
[----:B------:R1:W2:Y:S01]  /*3560*/  MUFU.RSQ R6, R3 ;  /* 0x0000000300067308 */ /* 0x0002a20000001400 */
[----:B------:R-:W-:Y:S02]  /*3570*/  BSSY.RECONVERGENT B0, `(.L_x_5449) ;  /* 0x000000a000007945 */ /* 0x000fe40003800200 */
[----:B------:R-:W-:-:S13]  /*3580*/  ISETP.GT.U32.AND P0, PT, R4, 0x727fffff, PT ;  /* 0x727fffff0400780c */ /* 0x000fda0003f04070 */
[----:B-1----:R-:W-:Y:S05]  /*3590*/  @!P0 BRA `(.L_x_5450) ;  /* 0x00000000000c8947 */ /* 0x002fea0003800000 */
[----:B------:R-:W-:-:S07]  /*35a0*/  MOV R4, 0x35c0 ;  /* 0x000035c000047802 */ /* 0x000fce0000000f00 */
[----:B0-2---:R-:W-:Y:S05]  /*35b0*/  CALL.REL.NOINC `($__internal_116_$__cuda_sm20_sqrt_rn_f32_slowpath) ;  /* 0x0000000000d47944 */ /* 0x005fea0003c00000 */
[----:B------:R-:W-:Y:S05]  /*35c0*/  BRA `(.L_x_5451) ;  /* 0x0000000000107947 */ /* 0x000fea0003800000 */
.L_x_5450:
[C---:B--2---:R-:W-:Y:S01]  /*35d0*/  FMUL.FTZ R4, R6.reuse, R3 ;  /* 0x0000000306047220 */ /* 0x044fe20000410000 */
[----:B------:R-:W-:-:S03]  /*35e0*/  FMUL.FTZ R33, R6, 0.5 ;  /* 0x3f00000006217820 */ /* 0x000fc60000410000 */
[----:B------:R-:W-:-:S04]  /*35f0*/  FFMA R3, -R4, R4, R3 ;  /* 0x0000000404037223 */ /* 0x000fc80000000103 */
[----:B------:R-:W-:-:S07]  /*3600*/  FFMA R33, R3, R33, R4 ;  /* 0x0000002103217223 */ /* 0x000fce0000000004 */
.L_x_5451:
[----:B------:R-:W-:Y:S05]  /*3610*/  BSYNC.RECONVERGENT B0 ;  /* 0x0000000000007941 */ /* 0x000fea0003800200 */
.L_x_5449:
        /* <DEDUP_REMOVED lines=15> */
.L_x_5453:
[----:B------:R-:W-:Y:S05]  /*3710*/  BSYNC.RECONVERGENT B3 ;  /* 0x0000000000037941 */ /* 0x000fea0003800200 */
.L_x_5452:
        /* <DEDUP_REMOVED lines=13> */
[----:B------:R-:W-:-:S07]  /*37f0*/  MOV R2, R3 ;  /* 0x0000000300027202 */ /* 0x000fce0000000f00 */
.L_x_5455:
[----:B------:R-:W-:Y:S05]  /*3800*/  BSYNC.RECONVERGENT B3 ;  /* 0x0000000000037941 */ /* 0x000fea0003800200 */
.L_x_5454:
[----:B------:R-:W-:-:S05]  /*3810*/  FFMA R2, -R2, UR29, R13 ;  /* 0x0000001d02027c23 */ /* 0x000fca000800010d */
[----:B------:R-:W-:-:S05]  /*3820*/  F2FP.F16.F32.PACK_AB R2, RZ, R2 ;  /* 0x00000002ff02723e */ /* 0x000fca00000000ff */
[----:B------:R3:W-:Y:S04]  /*3830*/  STG.E.U16 desc[UR16][R26.64], R2 ;  /* 0x000000021a007986 */ /* 0x0007e8000c101510 */
[----:B------:R3:W-:Y:S04]  /*3840*/  STG.E desc[UR16][R24.64], R5 ;  /* 0x0000000518007986 */ /* 0x0007e8000c101910 */
[----:B------:R3:W-:Y:S02]  /*3850*/  STG.E desc[UR16][R22.64], R0 ;  /* 0x0000000016007986 */ /* 0x0007e4000c101910 */
.L_x_5446:
[----:B------:R-:W-:Y:S05]  /*3860*/  BSYNC.RECONVERGENT B2 ;  /* 0x0000000000027941 */ /* 0x000fea0003800200 */
.L_x_5445:
        /* <DEDUP_REMOVED lines=10> */
        .weak           $__internal_116_$__cuda_sm20_sqrt_rn_f32_slowpath
        .type           $__internal_116_$__cuda_sm20_sqrt_rn_f32_slowpath,@function
        .size           $__internal_116_$__cuda_sm20_sqrt_rn_f32_slowpath,($__internal_117_$__cuda_sm3x_div_rn_noftz_f32_slowpath - $__internal_116_$__cuda_sm20_sqrt_rn_f32_slowpath)
$__internal_116_$__cuda_sm20_sqrt_rn_f32_slowpath:
        /* <DEDUP_REMOVED lines=19> */
.L_x_5457:
[----:B------:R-:W-:Y:S01]  /*3a40*/  MOV R28, R4 ;  /* 0x00000004001c7202 */ /* 0x000fe20000000f00 */
[----:B------:R-:W-:-:S04]  /*3a50*/  IMAD.MOV.U32 R29, RZ, RZ, 0x0 ;  /* 0x00000000ff1d7424 */ /* 0x000fc800078e00ff */
[----:B------:R-:W-:Y:S05]  /*3a60*/  RET.REL.NODEC R28 `(_Z25multi_tensor_apply_kernelI18TensorListMetadataILi4ELb0EEN18transformer_engine17multi_tensor_adam11AdamFunctorI6__halfS5_flEEJffffffNS3_10adamMode_tEfEEvlPViT_T0_DpT1_) ;  /* 0xffffffc41c647950 */ /* 0x000fea0003c3ffff */
        .weak           $__internal_117_$__cuda_sm3x_div_rn_noftz_f32_slowpath
        .type           $__internal_117_$__cuda_sm3x_div_rn_noftz_f32_slowpath,@function
        .size           $__internal_117_$__cuda_sm3x_div_rn_noftz_f32_slowpath,(.L_x_5985 - $__internal_117_$__cuda_sm3x_div_rn_noftz_f32_slowpath)
$__internal_117_$__cuda_sm3x_div_rn_noftz_f32_slowpath:
        /* <DEDUP_REMOVED lines=35> */
.L_x_5459:
        /* <DEDUP_REMOVED lines=32> */
[C---:B------:R-:W-:Y:S01]  /*3ea0*/  VIADD R29, R3.reuse, 0x20 ;  /* 0x00000020031d7836 */ /* 0x040fe20000000000 */
[C---:B------:R-:W-:Y:S02]  /*3eb0*/  ISETP.NE.AND P1, PT, R3.reuse, RZ, PT ;  /* 0x000000ff0300720c */ /* 0x040fe40003f25270 */
[C---:B------:R-:W-:Y:S02]  /*3ec0*/  ISETP.NE.AND P0, PT, R3.reuse, RZ, PT ;  /* 0x000000ff0300720c */ /* 0x040fe40003f05270 */
[----:B------:R-:W-:Y:S02]  /*3ed0*/  LOP3.LUT R4, R4, 0x7fffff, RZ, 0xc0, !PT ;  /* 0x007fffff04047812 */ /* 0x000fe400078ec0ff */
[----:B------:R-:W-:-:S02]  /*3ee0*/  IADD3 R3, PT, PT, -R3, RZ, RZ ;  /* 0x000000ff03037210 */ /* 0x000fc40007ffe1ff */
[----:B------:R-:W-:Y:S02]  /*3ef0*/  LOP3.LUT R4, R4, 0x800000, RZ, 0xfc, !PT ;  /* 0x0080000004047812 */ /* 0x000fe400078efcff */
[----:B------:R-:W-:Y:S02]  /*3f00*/  FSETP.NEU.FTZ.AND P6, PT, R31, R36, PT ;  /* 0x000000241f00720b */ /* 0x000fe40003fdd000 */
        /* <DEDUP_REMOVED lines=12> */
.L_x_5466:
[----:B------:R-:W-:-:S04]  /*3fd0*/  LOP3.LUT R32, R32, 0x80000000, RZ, 0xc0, !PT ;  /* 0x8000000020207812 */ /* 0x000fc800078ec0ff */
[----:B------:R-:W-:Y:S01]  /*3fe0*/  LOP3.LUT R32, R32, 0x7f800000, RZ, 0xfc, !PT ;  /* 0x7f80000020207812 */ /* 0x000fe200078efcff */
[----:B------:R-:W-:Y:S06]  /*3ff0*/  BRA `(.L_x_5467) ;  /* 0x0000000000047947 */ /* 0x000fec0003800000 */
.L_x_5465:
[----:B------:R-:W-:-:S07]  /*4000*/  LEA R32, R31, R32, 0x17 ;  /* 0x000000201f207211 */ /* 0x000fce00078eb8ff */
.L_x_5467:
[----:B------:R-:W-:Y:S05]  /*4010*/  BSYNC.RECONVERGENT B1 ;  /* 0x0000000000017941 */ /* 0x000fea0003800200 */
.L_x_5464:
[----:B------:R-:W-:Y:S01]  /*4020*/  MOV R3, R32 ;  /* 0x0000002000037202 */ /* 0x000fe20000000f00 */
[----:B------:R-:W-:Y:S06]  /*4030*/  BRA `(.L_x_5468) ;  /* 0x0000000000207947 */ /* 0x000fec0003800000 */
.L_x_5463:
[----:B------:R-:W-:-:S04]  /*4040*/  LOP3.LUT R3, R3, 0x80000000, R4, 0x48, !PT ;  /* 0x8000000003037812 */ /* 0x000fc800078e4804 */
[----:B------:R-:W-:Y:S01]  /*4050*/  LOP3.LUT R3, R3, 0x7f800000, RZ, 0xfc, !PT ;  /* 0x7f80000003037812 */ /* 0x000fe200078efcff */
[----:B------:R-:W-:Y:S06]  /*4060*/  BRA `(.L_x_5468) ;  /* 0x0000000000147947 */ /* 0x000fec0003800000 */
.L_x_5462:
[----:B------:R-:W-:Y:S01]  /*4070*/  LOP3.LUT R3, R3, 0x80000000, R4, 0x48, !PT ;  /* 0x8000000003037812 */ /* 0x000fe200078e4804 */
[----:B------:R-:W-:Y:S06]  /*4080*/  BRA `(.L_x_5468) ;  /* 0x00000000000c7947 */ /* 0x000fec0003800000 */
.L_x_5461:
[----:B------:R-:W0:Y:S01]  /*4090*/  MUFU.RSQ R3, -QNAN ;  /* 0xffc0000000037908 */ /* 0x000e220000001400 */
[----:B------:R-:W-:Y:S05]  /*40a0*/  BRA `(.L_x_5468) ;  /* 0x0000000000047947 */ /* 0x000fea0003800000 */
.L_x_5460:
[----:B------:R-:W-:-:S07]  /*40b0*/  FADD.FTZ R3, R4, R3 ;  /* 0x0000000304037221 */ /* 0x000fce0000010000 */
.L_x_5468:
[----:B------:R-:W-:Y:S05]  /*40c0*/  BSYNC.RECONVERGENT B0 ;  /* 0x0000000000007941 */ /* 0x000fea0003800200 */
.L_x_5458:
[----:B------:R-:W-:-:S04]  /*40d0*/  HFMA2 R29, -RZ, RZ, 0, 0 ;  /* 0x00000000ff1d7431 */ /* 0x000fc800000001ff */
[----:B0-----:R-:W-:Y:S05]  /*40e0*/  RET.REL.NODEC R28 `(_Z25multi_tensor_apply_kernelI18TensorListMetadataILi4ELb0EEN18transformer_engine17multi_tensor_adam11AdamFunctorI6__halfS5_flEEJffffffNS3_10adamMode_tEfEEvlPViT_T0_DpT1_) ;  /* 0xffffffbc1cc47950 */ /* 0x001fea0003c3ffff */
.L_x_5469:
        /* <DEDUP_REMOVED lines=9> */
.L_x_5985:


//--------------------- .text._Z25multi_tensor_apply_kernelI18TensorListMetadataILi4ELb0EEN18transformer_engine17multi_tensor_adam11AdamFunctorI6__halffflEEJffffffNS3_10adamMode_tEfEEvlPViT_T0_DpT1_ --------------------------
	.section	.text._Z25multi_tensor_apply_kernelI18TensorListMetadataILi4ELb0EEN18transformer_engine17multi_tensor_adam11AdamFunctorI6__halffflEEJffffffNS3_10adamMode_tEfEEvlPViT_T0_DpT1_,"ax",@progbits
	.align	128
        .global         _Z25multi_tensor_apply_kernelI18TensorListMetadataILi4ELb0EEN18transformer_engine17multi_tensor_adam11AdamFunctorI6__halffflEEJffffffNS3_10adamMode_tEfEEvlPViT_T0_DpT1_
        .type           _Z25multi_tensor_apply_kernelI18TensorListMetadataILi4ELb0EEN18transformer_engine17multi_tensor_adam11AdamFunctorI6__halffflEEJffffffNS3_10adamMode_tEfEEvlPViT_T0_DpT1_,@function
        .size           _Z25multi_tensor_apply_kernelI18TensorListMetadataILi4ELb0EEN18transformer_engine17multi_tensor_adam11AdamFunctorI6__halffflEEJffffffNS3_10adamMode_tEfEEvlPViT_T0_DpT1_,(.L_x_5987 - _Z25multi_tensor_apply_kernelI18TensorListMetadataILi4ELb0EEN18transformer_engine17multi_tensor_adam11AdamFunctorI6__halffflEEJffffffNS3_10adamMode_tEfEEvlPViT_T0_DpT1_)
        .other          _Z25multi_tensor_apply_kernelI18TensorListMetadataILi4ELb0EEN18transformer_engine17multi_tensor_adam11AdamFunctorI6__halffflEEJffffffNS3_10adamMode_tEfEEvlPViT_T0_DpT1_,@"STO_CUDA_ENTRY STV_DEFAULT"
_Z25multi_tensor_apply_kernelI18TensorListMetadataILi4ELb0EEN18transformer_engine17multi_tensor_adam11AdamFunctorI6__halffflEEJffffffNS3_10adamMode_tEfEEvlPViT_T0_DpT1_:
.text._Z25multi_tensor_apply_kernelI18TensorListMetadataILi4ELb0EEN18transformer_engine17multi_tensor_adam11AdamFunctorI6__halffflEEJffffffNS3_10adamMode_tEfEEvlPViT_T0_DpT1_:
        /* <DEDUP_REMOVED lines=66> */
.L_x_5509:
        /* <DEDUP_REMOVED lines=96> */
[----:B------:R-:W-:Y:S02]  /*0a20*/  @P6 HADD2.F32 R27, -RZ, R3.H0_H0 ;  /* 0x20000003ff1b6230 */ /* 0x000fe40000004100 */
[----:B------:R-:W-:Y:S02]  /*0a30*/  @P2 HADD2.F32 R7, -RZ, R32.H0_H0 ;  /* 0x20000020ff072230 */ /* 0x000fe40000004100 */
[----:B------:R-:W-:Y:S02]  /*0a40*/  @P4 HADD2.F32 R6, -RZ, R31.H0_H0 ;  /* 0x2000001fff064230 */ /* 0x000fe40000004100 */
[----:B------:R-:W-:Y:S01]  /*0a50*/  @P3 HADD2.F32 R5, -RZ, R33.H0_H0 ;  /* 0x20000021ff053230 */ /* 0x000fe20000004100 */
[----:B0-----:R-:W-:Y:S06]  /*0a60*/  @!P0 BRA `(.L_x_5472) ;  /* 0x0000000000188947 */ /* 0x001fec0003800000 */
[----:B------:R-:W0:Y:S01]  /*0a70*/  LDCU UR27, c[0x0][0xef4] ;  /* 0x0001de80ff1b77ac */ /* 0x000e220008000800 */
[----:B------:R-:W-:Y:S02]  /*0a80*/  MOV R4, R2 ;  /* 0x0000000200047202 */ /* 0x000fe40000000f00 */
[----:B------:R-:W-:Y:S01]  /*0a90*/  MOV R28, 0xac0 ;  /* 0x00000ac0001c7802 */ /* 0x000fe20000000f00 */
[----:B0-----:R-:W-:-:S07]  /*0aa0*/  IMAD.U32 R3, RZ, RZ, UR27 ;  /* 0x0000001bff037e24 */ /* 0x001fce000f8e00ff */
[----:B-----5:R-:W-:Y:S05]  /*0ab0*/  CALL.REL.NOINC `($__internal_119_$__cuda_sm3x_div_rn_noftz_f32_slowpath) ;  /* 0x0000002c00c07944 */ /* 0x020fea0003c00000 */
[----:B------:R-:W-:-:S07]  /*0ac0*/  MOV R35, R3 ;  /* 0x0000000300237202 */ /* 0x000fce0000000f00 */
.L_x_5472:
[----:B------:R-:W-:Y:S05]  /*0ad0*/  BSYNC.RECONVERGENT B2 ;  /* 0x0000000000027941 */ /* 0x000fea0003800200 */
.L_x_5471:
        /* <DEDUP_REMOVED lines=14> */
[----:B-----5:R-:W-:Y:S05]  /*0bc0*/  CALL.REL.NOINC `($__internal_119_$__cuda_sm3x_div_rn_noftz_f32_slowpath) ;  /* 0x0000002c007c7944 */ /* 0x020fea0003c00000 */
.L_x_5474:
[----:B------:R-:W-:Y:S05]  /*0bd0*/  BSYNC.RECONVERGENT B2 ;  /* 0x0000000000027941 */ /* 0x000fea0003800200 */
.L_x_5473:
[----:B------:R-:W-:Y:S01]  /*0be0*/  IADD3 R4, PT, PT, R3, -0xd000000, RZ ;  /* 0xf300000003047810 */ /* 0x000fe20007ffe0ff */
[----:B------:R0:W1:Y:S01]  /*0bf0*/  MUFU.RSQ R28, R3 ;  /* 0x00000003001c7308 */ /* 0x0000620000001400 */
[----:B------:R-:W-:Y:S02]  /*0c00*/  BSSY.RECONVERGENT B0, `(.L_x_5475) ;  /* 0x000000a000007945 */ /* 0x000fe40003800200 */
[----:B------:R-:W-:-:S13]  /*0c10*/  ISETP.GT.U32.AND P0, PT, R4, 0x727fffff, PT ;  /* 0x727fffff0400780c */ /* 0x000fda0003f04070 */
[----:B0-----:R-:W-:Y:S05]  /*0c20*/  @!P0 BRA `(.L_x_5476) ;  /* 0x00000000000c8947 */ /* 0x001fea0003800000 */
[----:B------:R-:W-:-:S07]  /*0c30*/  MOV R4, 0xc50 ;  /* 0x00000c5000047802 */ /* 0x000fce0000000f00 */
[----:B-1---5:R-:W-:Y:S05]  /*0c40*/  CALL.REL.NOINC `($__internal_118_$__cuda_sm20_sqrt_rn_f32_slowpath) ;  /* 0x0000002c00047944 */ /* 0x022fea0003c00000 */
[----:B------:R-:W-:Y:S05]  /*0c50*/  BRA `(.L_x_5477) ;  /* 0x0000000000107947 */ /* 0x000fea0003800000 */
.L_x_5476:
[C---:B-1----:R-:W-:Y:S01]  /*0c60*/  FMUL.FTZ R4, R28.reuse, R3 ;  /* 0x000000031c047220 */ /* 0x042fe20000410000 */
[----:B------:R-:W-:-:S03]  /*0c70*/  FMUL.FTZ R33, R28, 0.5 ;  /* 0x3f0000001c217820 */ /* 0x000fc60000410000 */
[----:B------:R-:W-:-:S04]  /*0c80*/  FFMA R3, -R4, R4, R3 ;  /* 0x0000000404037223 */ /* 0x000fc80000000103 */
[----:B------:R-:W-:-:S07]  /*0c90*/  FFMA R33, R3, R33, R4 ;  /* 0x0000002103217223 */ /* 0x000fce0000000004 */
.L_x_5477:
[----:B------:R-:W-:Y:S05]  /*0ca0*/  BSYNC.RECONVERGENT B0 ;  /* 0x0000000000007941 */ /* 0x000fea0003800200 */
.L_x_5475:
        /* <DEDUP_REMOVED lines=13> */
[----:B-----5:R-:W-:Y:S05]  /*0d80*/  CALL.REL.NOINC `($__internal_119_$__cuda_sm3x_div_rn_noftz_f32_slowpath) ;  /* 0x0000002c000c7944 */ /* 0x020fea0003c00000 */
[----:B------:R-:W-:-:S07]  /*0d90*/  MOV R4, R3 ;  /* 0x0000000300047202 */ /* 0x000fce0000000f00 */
.L_x_5479:
[----:B------:R-:W-:Y:S05]  /*0da0*/  BSYNC.RECONVERGENT B2 ;  /* 0x0000000000027941 */ /* 0x000fea0003800200 */
.L_x_5478:
        /* <DEDUP_REMOVED lines=21> */
[----:B------:R-:W-:Y:S05]  /*0f00*/  CALL.REL.NOINC `($__internal_119_$__cuda_sm3x_div_rn_noftz_f32_slowpath) ;  /* 0x0000002800ac7944 */ /* 0x000fea0003c00000 */
[----:B------:R-:W-:-:S07]  /*0f10*/  IMAD.MOV.U32 R30, RZ, RZ, R3 ;  /* 0x000000ffff1e7224 */ /* 0x000fce00078e0003 */
.L_x_5481:
[----:B------:R-:W-:Y:S05]  /*0f20*/  BSYNC.RECONVERGENT B2 ;  /* 0x0000000000027941 */ /* 0x000fea0003800200 */
.L_x_5480:
        /* <DEDUP_REMOVED lines=14> */
[----:B------:R-:W-:Y:S05]  /*1010*/  CALL.REL.NOINC `($__internal_119_$__cuda_sm3x_div_rn_noftz_f32_slowpath) ;  /* 0x0000002800687944 */ /* 0x000fea0003c00000 */
.L_x_5483:
[----:B------:R-:W-:Y:S05]  /*1020*/  BSYNC.RECONVERGENT B2 ;  /* 0x0000000000027941 */ /* 0x000fea0003800200 */
.L_x_5482:
[----:B------:R-:W-:Y:S01]  /*1030*/  IADD3 R4, PT, PT, R3, -0xd000000, RZ ;  /* 0xf300000003047810 */ /* 0x000fe20007ffe0ff */
[----:B------:R0:W1:Y:S01]  /*1040*/  MUFU.RSQ R28, R3 ;  /* 0x00000003001c7308 */ /* 0x0000620000001400 */
[----:B------:R-:W-:Y:S02]  /*1050*/  BSSY.RECONVERGENT B0, `(.L_x_5484) ;  /* 0x000000a000007945 */ /* 0x000fe40003800200 */
[----:B------:R-:W-:-:S13]  /*1060*/  ISETP.GT.U32.AND P0, PT, R4, 0x727fffff, PT ;  /* 0x727fffff0400780c */ /* 0x000fda0003f04070 */
[----:B0-----:R-:W-:Y:S05]  /*1070*/  @!P0 BRA `(.L_x_5485) ;  /* 0x00000000000c8947 */ /* 0x001fea0003800000 */
[----:B------:R-:W-:-:S07]  /*1080*/  MOV R4, 0x10a0 ;  /* 0x000010a000047802 */ /* 0x000fce0000000f00 */
[----:B-1----:R-:W-:Y:S05]  /*1090*/  CALL.REL.NOINC `($__internal_118_$__cuda_sm20_sqrt_rn_f32_slowpath) ;  /* 0x0000002400f07944 */ /* 0x002fea0003c00000 */
[----:B------:R-:W-:Y:S05]  /*10a0*/  BRA `(.L_x_5486) ;  /* 0x0000000000107947 */ /* 0x000fea0003800000 */
.L_x_5485:
[C---:B-1----:R-:W-:Y:S01]  /*10b0*/  FMUL.FTZ R4, R28.reuse, R3 ;  /* 0x000000031c047220 */ /* 0x042fe20000410000 */
[----:B------:R-:W-:-:S03]  /*10c0*/  FMUL.FTZ R33, R28, 0.5 ;  /* 0x3f0000001c217820 */ /* 0x000fc60000410000 */
[----:B------:R-:W-:-:S04]  /*10d0*/  FFMA R3, -R4, R4, R3 ;  /* 0x0000000404037223 */ /* 0x000fc80000000103 */
[----:B------:R-:W-:-:S07]  /*10e0*/  FFMA R33, R3, R33, R4 ;  /* 0x0000002103217223 */ /* 0x000fce0000000004 */
.L_x_5486:
[----:B------:R-:W-:Y:S05]  /*10f0*/  BSYNC.RECONVERGENT B0 ;  /* 0x0000000000007941 */ /* 0x000fea0003800200 */
.L_x_5484:
        /* <DEDUP_REMOVED lines=13> */
[----:B------:R-:W-:Y:S05]  /*11d0*/  CALL.REL.NOINC `($__internal_119_$__cuda_sm3x_div_rn_noftz_f32_slowpath) ;  /* 0x0000002400f87944 */ /* 0x000fea0003c00000 */
[----:B------:R-:W-:-:S07]  /*11e0*/  MOV R31, R3 ;  /* 0x00000003001f7202 */ /* 0x000fce0000000f00 */
.L_x_5488:
[----:B------:R-:W-:Y:S05]  /*11f0*/  BSYNC.RECONVERGENT B2 ;  /* 0x0000000000027941 */ /* 0x000fea0003800200 */
.L_x_5487:
        /* <DEDUP_REMOVED lines=22> */
[----:B------:R-:W-:-:S07]  /*1360*/  MOV R10, R3 ;  /* 0x00000003000a7202 */ /* 0x000fce0000000f00 */
.L_x_5490:
[----:B------:R-:W-:Y:S05]  /*1370*/  BSYNC.RECONVERGENT B2 ;  /* 0x0000000000027941 */ /* 0x000fea0003800200 */
.L_x_5489:
        /* <DEDUP_REMOVED lines=14> */
[----:B------:R-:W-:Y:S05]  /*1460*/  CALL.REL.NOINC `($__internal_119_$__cuda_sm3x_div_rn_noftz_f32_slowpath) ;  /* 0x0000002400547944 */ /* 0x000fea0003c00000 */
.L_x_5492:
[----:B------:R-:W-:Y:S05]  /*1470*/  BSYNC.RECONVERGENT B2 ;  /* 0x0000000000027941 */ /* 0x000fea0003800200 */
.L_x_5491:
        /* <DEDUP_REMOVED lines=8> */
.L_x_5494:
[C---:B-1----:R-:W-:Y:S01]  /*1500*/  FMUL.FTZ R4, R28.reuse, R3 ;  /* 0x000000031c047220 */ /* 0x042fe20000410000 */
[----:B------:R-:W-:-:S03]  /*1510*/  FMUL.FTZ R33, R28, 0.5 ;  /* 0x3f0000001c217820 */ /* 0x000fc60000410000 */
[----:B------:R-:W-:-:S04]  /*1520*/  FFMA R3, -R4, R4, R3 ;  /* 0x0000000404037223 */ /* 0x000fc80000000103 */
[----:B------:R-:W-:-:S07]  /*1530*/  FFMA R33, R3, R33, R4 ;  /* 0x0000002103217223 */ /* 0x000fce0000000004 */
.L_x_5495:
[----:B------:R-:W-:Y:S05]  /*1540*/  BSYNC.RECONVERGENT B0 ;  /* 0x0000000000007941 */ /* 0x000fea0003800200 */
.L_x_5493:
        /* <DEDUP_REMOVED lines=13> */
[----:B------:R-:W-:Y:S05]  /*1620*/  CALL.REL.NOINC `($__internal_119_$__cuda_sm3x_div_rn_noftz_f32_slowpath) ;  /* 0x0000002000e47944 */ /* 0x000fea0003c00000 */
[----:B------:R-:W-:-:S07]  /*1630*/  IMAD.MOV.U32 R4, RZ, RZ, R3 ;  /* 0x000000ffff047224 */ /* 0x000fce00078e0003 */
.L_x_5497:
[----:B------:R-:W-:Y:S05]  /*1640*/  BSYNC.RECONVERGENT B2 ;  /* 0x0000000000027941 */ /* 0x000fea0003800200 */
.L_x_5496:
        /* <DEDUP_REMOVED lines=23> */
.L_x_5499:
[----:B------:R-:W-:Y:S05]  /*17c0*/  BSYNC.RECONVERGENT B2 ;  /* 0x0000000000027941 */ /* 0x000fea0003800200 */
.L_x_5498:
        /* <DEDUP_REMOVED lines=14> */
[----:B------:R-:W-:Y:S05]  /*18b0*/  CALL.REL.NOINC `($__internal_119_$__cuda_sm3x_div_rn_noftz_f32_slowpath) ;  /* 0x0000002000407944 */ /* 0x000fea0003c00000 */
.L_x_5501:
[----:B------:R-:W-:Y:S05]  /*18c0*/  BSYNC.RECONVERGENT B2 ;  /* 0x0000000000027941 */ /* 0x000fea0003800200 */
.L_x_5500:
        /* <DEDUP_REMOVED lines=8> */
.L_x_5503:
[C---:B-1----:R-:W-:Y:S01]  /*1950*/  FMUL.FTZ R4, R28.reuse, R3 ;  /* 0x000000031c047220 */ /* 0x042fe20000410000 */
[----:B------:R-:W-:-:S03]  /*1960*/  FMUL.FTZ R33, R28, 0.5 ;  /* 0x3f0000001c217820 */ /* 0x000fc60000410000 */
[----:B------:R-:W-:-:S04]  /*1970*/  FFMA R3, -R4, R4, R3 ;  /* 0x0000000404037223 */ /* 0x000fc80000000103 */
[----:B------:R-:W-:-:S07]  /*1980*/  FFMA R33, R3, R33, R4 ;  /* 0x0000002103217223 */ /* 0x000fce0000000004 */
.L_x_5504:
[----:B------:R-:W-:Y:S05]  /*1990*/  BSYNC.RECONVERGENT B0 ;  /* 0x0000000000007941 */ /* 0x000fea0003800200 */
.L_x_5502:
        /* <DEDUP_REMOVED lines=14> */
.L_x_5506:
[----:B------:R-:W-:Y:S05]  /*1a80*/  BSYNC.RECONVERGENT B2 ;  /* 0x0000000000027941 */ /* 0x000fea0003800200 */
.L_x_5505:
        /* <DEDUP_REMOVED lines=16> */
.L_x_5508:
[----:B------:R-:W-:Y:S05]  /*1b90*/  BSYNC.RECONVERGENT B0 ;  /* 0x0000000000007941 */ /* 0x000fea0003800200 */
.L_x_5507:
        /* <DEDUP_REMOVED lines=15> */
[----:B------:R-:W-:Y:S01]  /*1c90*/  IADD3 R17, PT, PT, R17, UR24, RZ ;  /* 0x0000001811117c10 */ /* 0x000fe2000fffe0ff */
[----:B------:R1:W-:Y:S01]  /*1ca0*/  @P4 STG.E desc[UR16][R10.64], R26 ;  /* 0x0000001a0a004986 */ /* 0x0003e2000c101910 */
[----:B------:R-:W-:Y:S01]  /*1cb0*/  UISETP.GE.U32.AND UP0, UPT, UR4, UR10, UPT ;  /* 0x0000000a0400728c */ /* 0x000fe2000bf06070 */
[----:B------:R-:W-:Y:S01]  /*1cc0*/  @P2 IMAD.WIDE R28, R15, R28, UR20 ;  /* 0x000000140f1c2e25 */ /* 0x000fe2000f8e021c */
[----:B------:R-:W-:-:S02]  /*1cd0*/  IADD3 R14, PT, PT, R14, UR24, RZ ;  /* 0x000000180e0e7c10 */ /* 0x000fc4000fffe0ff */
[----:B------:R-:W-:Y:S01]  /*1ce0*/  UISETP.GE.AND.EX UP0, UPT, UR5, UR11, UPT, UP0 ;  /* 0x0000000b0500728c */ /* 0x000fe2000bf06300 */
        /* <DEDUP_REMOVED lines=15> */
.L_x_5470:
        /* <DEDUP_REMOVED lines=11> */
.L_x_5554:
[----:B------:R-:W-:Y:S01]  /*1e90*/  ISETP.LT.U32.AND P0, PT, R17, UR10, PT ;  /* 0x0000000a11007c0c */ /* 0x000fe2000bf01070 */
[----:B------:R-:W-:Y:S01]  /*1ea0*/  HFMA2 R8, -RZ, RZ, 0, 2.384185791015625e-07 ;  /* 0x00000004ff087431 */ /* 0x000fe200000001ff */
[----:B------:R-:W-:Y:S01]  /*1eb0*/  SHF.R.S32.HI R12, RZ, 0x1f, R17 ;  /* 0x0000001fff0c7819 */ /* 0x000fe20000011411 */
[----:B--2---:R-:W-:Y:S01]  /*1ec0*/  IMAD.MOV.U32 R6, RZ, RZ, 0x4 ;  /* 0x00000004ff067424 */ /* 0x004fe200078e00ff */
[----:B---3--:R-:W-:Y:S02]  /*1ed0*/  MOV R5, UR11 ;  /* 0x0000000b00057c02 */ /* 0x008fe40008000f00 */
[----:B------:R-:W-:Y:S02]  /*1ee0*/  CS2R R10, SRZ ;  /* 0x00000000000a7805 */ /* 0x000fe4000001ff00 */
[----:B------:R-:W-:Y:S02]  /*1ef0*/  ISETP.LT.U32.AND P3, PT, R18, UR10, PT ;  /* 0x0000000a12007c0c */ /* 0x000fe4000bf61070 */
[----:B------:R-:W-:-:S02]  /*1f00*/  SHF.R.S32.HI R13, RZ, 0x1f, R18 ;  /* 0x0000001fff0d7819 */ /* 0x000fc40000011412 */
[----:B------:R-:W-:Y:S02]  /*1f10*/  MOV R0, UR11 ;  /* 0x0000000b00007c02 */ /* 0x000fe40008000f00 */
[----:B------:R-:W-:Y:S02]  /*1f20*/  ISETP.LT.U32.AND P4, PT, R20, UR10, PT ;  /* 0x0000000a14007c0c */ /* 0x000fe4000bf81070 */
[----:B------:R-:W-:Y:S02]  /*1f30*/  SHF.R.S32.HI R3, RZ, 0x1f, R20 ;  /* 0x0000001fff037819 */ /* 0x000fe40000011414 */
[----:B0-----:R-:W-:Y:S02]  /*1f40*/  MOV R2, UR11 ;  /* 0x0000000b00027c02 */ /* 0x001fe40008000f00 */
[----:B------:R-:W-:Y:S02]  /*1f50*/  ISETP.LT.U32.AND P2, PT, R19, UR10, PT ;  /* 0x0000000a13007c0c */ /* 0x000fe4000bf41070 */
[----:B------:R-:W-:Y:S01]  /*1f60*/  SHF.R.S32.HI R4, RZ, 0x1f, R19 ;  /* 0x0000001fff047819 */ /* 0x000fe20000011413 */
[----:B------:R-:W-:Y:S01]  /*1f70*/  IMAD.MOV.U32 R41, RZ, RZ, 0x2 ;  /* 0x00000002ff297424 */ /* 0x000fe200078e00ff */
[----:B------:R-:W-:Y:S01]  /*1f80*/  ISETP.GT.AND.EX P0, PT, R5, R12, PT, P0 ;  /* 0x0000000c0500720c */ /* 0x000fe20003f04300 */
[----:B------:R-:W-:Y:S01]  /*1f90*/  HFMA2 R27, -RZ, RZ, 0, 1.1920928955078125e-07 ;  /* 0x00000002ff1b7431 */ /* 0x000fe200000001ff */
[----:B------:R-:W-:Y:S01]  /*1fa0*/  ISETP.GT.AND.EX P3, PT, R0, R13, PT, P3 ;  /* 0x0000000d0000720c */ /* 0x000fe20003f64330 */
[----:B------:R-:W-:Y:S01]  /*1fb0*/  IMAD.WIDE R6, R17, R6, UR20 ;  /* 0x0000001411067e25 */ /* 0x000fe2000f8e0206 */
[----:B------:R-:W-:-:S02]  /*1fc0*/  ISETP.GT.AND.EX P4, PT, R2, R3, PT, P4 ;  /* 0x000000030200720c */ /* 0x000fc40003f84340 */
[----:B------:R-:W-:Y:S02]  /*1fd0*/  ISETP.GT.AND.EX P2, PT, R5, R4, PT, P2 ;  /* 0x000000040500720c */ /* 0x000fe40003f44320 */
[----:B------:R-:W-:Y:S02]  /*1fe0*/  MOV R14, 0x2 ;  /* 0x00000002000e7802 */ /* 0x000fe40000000f00 */
[----:B------:R-:W-:Y:S01]  /*1ff0*/  MOV R21, RZ ;  /* 0x000000ff00157202 */ /* 0x000fe20000000f00 */
[----:B------:R-:W-:Y:S02]  /*2000*/  HFMA2 R29, -RZ, RZ, 0, 2.384185791015625e-07 ;  /* 0x00000004ff1d7431 */ /* 0x000fe400000001ff */
[C---:B-1----:R-:W-:Y:S01]  /*2010*/  IMAD.WIDE R8, R17.reuse, R8, UR8 ;  /* 0x0000000811087e25 */ /* 0x042fe2000f8e0208 */
[----:B------:R-:W-:Y:S01]  /*2020*/  @P0 IADD3 R2, P1, PT, R17, UR14, RZ ;  /* 0x0000000e11020c10 */ /* 0x000fe2000ff3e0ff */
[----:B------:R-:W2:Y:S01]  /*2030*/  @P0 LDG.E R11, desc[UR16][R6.64] ;  /* 0x00000010060b0981 */ /* 0x000ea2000c1e1900 */
[----:B------:R-:W-:-:S02]  /*2040*/  @P3 IADD3 R0, P5, PT, R18, UR14, RZ ;  /* 0x0000000e12003c10 */ /* 0x000fc4000ffbe0ff */
[----:B------:R-:W-:Y:S01]  /*2050*/  @P0 IADD3.X R5, PT, PT, R12, UR12, RZ, P1, !PT ;  /* 0x0000000c0c050c10 */ /* 0x000fe20008ffe4ff */
[----:B------:R-:W-:Y:S01]  /*2060*/  IMAD.WIDE R40, R18, R41, UR18 ;  /* 0x0000001212287e25 */ /* 0x000fe2000f8e0229 */
[C---:B-1----:R-:W-:Y:S01]  /*2070*/  @P0 LEA R24, P1, R2.reuse, UR6, 0x2 ;  /* 0x0000000602180c11 */ /* 0x042fe2000f8210ff */
[----:B------:R-:W3:Y:S02]  /*2080*/  @P0 LDG.E R10, desc[UR16][R8.64] ;  /* 0x00000010080a0981 */ /* 0x000ee4000c1e1900 */
[----:B------:R-:W-:Y:S01]  /*2090*/  IMAD.WIDE R14, R17, R14, UR18 ;  /* 0x00000012110e7e25 */ /* 0x000fe2000f8e020e */
[----:B------:R-:W-:Y:S02]  /*20a0*/  @P0 LEA.HI.X R25, R2, UR7, R5, 0x2, P1 ;  /* 0x0000000702190c11 */ /* 0x000fe400088f1405 */
[----:B------:R-:W-:Y:S02]  /*20b0*/  @P3 IADD3.X R5, PT, PT, R13, UR12, RZ, P5, !PT ;  /* 0x0000000c0d053c10 */ /* 0x000fe4000affe4ff */
[C---:B------:R-:W-:Y:S01]  /*20c0*/  @P3 LEA R22, P1, R0.reuse, UR6, 0x2 ;  /* 0x0000000600163c11 */ /* 0x040fe2000f8210ff */
[----:B------:R-:W4:Y:S03]  /*20d0*/  @P3 LDG.E.U16 R13, desc[UR16][R40.64] ;  /* 0x00000010280d3981 */ /* 0x000f26000c1e1500 */
[----:B------:R-:W-:Y:S01]  /*20e0*/  @P3 LEA.HI.X R23, R0, UR7, R5, 0x2, P1 ;  /* 0x0000000700173c11 */ /* 0x000fe200088f1405 */
[----:B------:R-:W-:Y:S01]  /*20f0*/  HFMA2 R0, -RZ, RZ, 0, 0 ;  /* 0x00000000ff007431 */ /* 0x000fe200000001ff */
[C---:B------:R-:W-:Y:S01]  /*2100*/  @P4 IADD3 R2, P1, PT, R20.reuse, UR14, RZ ;  /* 0x0000000e14024c10 */ /* 0x040fe2000ff3e0ff */
[----:B------:R-:W-:Y:S01]  /*2110*/  IMAD.WIDE R26, R20, R27, UR18 ;  /* 0x00000012141a7e25 */ /* 0x000fe2000f8e021b */
[----:B------:R0:W5:Y:S02]  /*2120*/  @P0 LDG.E R21, desc[UR16][R24.64] ;  /* 0x0000001018150981 */ /* 0x000164000c1e1900 */
[----:B------:R-:W-:-:S02]  /*2130*/  @P4 IADD3.X R5, PT, PT, R3, UR12, RZ, P1, !PT ;  /* 0x0000000c03054c10 */ /* 0x000fc40008ffe4ff */
[----:B------:R-:W-:Y:S01]  /*2140*/  MOV R31, 0x4 ;  /* 0x00000004001f7802 */ /* 0x000fe20000000f00 */
[----:B------:R-:W2:Y:S04]  /*2150*/  @P0 LDG.E.U16 R14, desc[UR16][R14.64] ;  /* 0x000000100e0e0981 */ /* 0x000ea8000c1e1500 */
[----:B------:R-:W3:Y:S01]  /*2160*/  @P3 LDG.E R0, desc[UR16][R22.64] ;  /* 0x0000001016003981 */ /* 0x000ee2000c1e1900 */
[C---:B0-----:R-:W-:Y:S02]  /*2170*/  @P4 LEA R24, P1, R2.reuse, UR6, 0x2 ;  /* 0x0000000602184c11 */ /* 0x041fe4000f8210ff */
[----:B------:R-:W-:Y:S01]  /*2180*/  CS2R R8, SRZ ;  /* 0x0000000000087805 */ /* 0x000fe2000001ff00 */
[----:B------:R0:W5:Y:S01]  /*2190*/  @P4 LDG.E.U16 R6, desc[UR16][R26.64] ;  /* 0x000000101a064981 */ /* 0x000162000c1e1500 */
[----:B------:R-:W-:Y:S01]  /*21a0*/  @P4 LEA.HI.X R25, R2, UR7, R5, 0x2, P1 ;  /* 0x0000000702194c11 */ /* 0x000fe200088f1405 */
[----:B------:R-:W-:Y:S01]  /*21b0*/  IMAD.WIDE R30, R18, R31, UR8 ;  /* 0x00000008121e7e25 */ /* 0x000fe2000f8e021f */
[----:B------:R-:W-:-:S02]  /*21c0*/  @P2 IADD3 R5, P5, PT, R19, UR14, RZ ;  /* 0x0000000e13052c10 */ /* 0x000fc4000ffbe0ff */
[----:B------:R-:W-:Y:S01]  /*21d0*/  MOV R7, RZ ;  /* 0x000000ff00077202 */ /* 0x000fe20000000f00 */
[----:B------:R-:W-:-:S04]  /*21e0*/  IMAD.WIDE R28, R20, R29, UR20 ;  /* 0x00000014141c7e25 */ /* 0x000fc8000f8e021d */
[----:B0-----:R-:W-:Y:S01]  /*21f0*/  IMAD.MOV.U32 R26, RZ, RZ, 0x2 ;  /* 0x00000002ff1a7424 */ /* 0x001fe200078e00ff */
[----:B------:R-:W-:Y:S01]  /*2200*/  @P2 IADD3.X R16, PT, PT, R4, UR12, RZ, P5, !PT ;  /* 0x0000000c04102c10 */ /* 0x000fe2000affe4ff */
[----:B------:R0:W5:Y:S01]  /*2210*/  @P3 LDG.E R8, desc[UR16][R30.64] ;  /* 0x000000101e083981 */ /* 0x000162000c1e1900 */
[----:B------:R-:W-:Y:S01]  /*2220*/  @P2 LEA R4, P5, R5, UR6, 0x2 ;  /* 0x0000000605042c11 */ /* 0x000fe2000f8a10ff */
[----:B------:R-:W-:Y:S02]  /*2230*/  IMAD.WIDE R26, R19, R26, UR18 ;  /* 0x00000012131a7e25 */ /* 0x000fe4000f8e021a */
[----:B------:R-:W5:Y:S01]  /*2240*/  @P4 LDG.E R7, desc[UR16][R28.64] ;  /* 0x000000101c074981 */ /* 0x000f62000c1e1900 */
[----:B------:R-:W-:Y:S01]  /*2250*/  @P2 LEA.HI.X R5, R5, UR7, R16, 0x2, P5 ;  /* 0x0000000705052c11 */ /* 0x000fe2000a8f1410 */
[----:B------:R-:W-:Y:S02]  /*2260*/  HFMA2 R39, -RZ, RZ, 0, 2.384185791015625e-07 ;  /* 0x00000004ff277431 */ /* 0x000fe400000001ff */
[----:B------:R1:W5:Y:S01]  /*2270*/  @P4 LDG.E R9, desc[UR16][R24.64] ;  /* 0x0000001018094981 */ /* 0x000362000c1e1900 */
[----:B0-----:R-:W-:Y:S01]  /*2280*/  CS2R R30, SRZ ;  /* 0x00000000001e7805 */ /* 0x001fe2000001ff00 */
[----:B------:R-:W-:-:S02]  /*2290*/  HFMA2 R22, -RZ, RZ, 0, 2.384185791015625e-07 ;  /* 0x00000004ff167431 */ /* 0x000fc400000001ff */
[----:B------:R-:W5:Y:S01]  /*22a0*/  @P2 LDG.E.U16 R28, desc[UR16][R26.64] ;  /* 0x000000101a1c2981 */ /* 0x000f62000c1e1500 */
[----:B------:R-:W-:-:S03]  /*22b0*/  @P4 LEA R2, P1, R20, UR8, 0x2 ;  /* 0x0000000814024c11 */ /* 0x000fc6000f8210ff */
[----:B------:R-:W5:Y:S01]  /*22c0*/  @P2 LDG.E R30, desc[UR16][R4.64] ;  /* 0x00000010041e2981 */ /* 0x000f62000c1e1900 */
[----:B------:R-:W-:Y:S02]  /*22d0*/  @P4 LEA.HI.X R3, R20, UR9, R3, 0x2, P1 ;  /* 0x0000000914034c11 */ /* 0x000fe400088f1403 */
[----:B-1----:R-:W-:Y:S02]  /*22e0*/  MOV R24, 0x4 ;  /* 0x0000000400187802 */ /* 0x002fe40000000f00 */
[----:B------:R-:W-:Y:S02]  /*22f0*/  CS2R R32, SRZ ;  /* 0x0000000000207805 */ /* 0x000fe4000001ff00 */
[----:B------:R-:W-:Y:S01]  /*2300*/  MOV R29, RZ ;  /* 0x000000ff001d7202 */ /* 0x000fe20000000f00 */
[----:B------:R-:W-:Y:S01]  /*2310*/  IMAD.WIDE R38, R18, R39, UR20 ;  /* 0x0000001412267e25 */ /* 0x000fe2000f8e0227 */
[----:B------:R0:W5:Y:S03]  /*2320*/  @P4 LDG.E R31, desc[UR16][R2.64] ;  /* 0x00000010021f4981 */ /* 0x000166000c1e1900 */
[C---:B------:R-:W-:Y:S01]  /*2330*/  IMAD.WIDE R24, R19.reuse, R24, UR20 ;  /* 0x0000001413187e25 */ /* 0x040fe2000f8e0218 */
[----:B------:R-:W5:Y:S03]  /*2340*/  @P3 LDG.E R33, desc[UR16][R38.64] ;  /* 0x0000001026213981 */ /* 0x000f66000c1e1900 */
[----:B------:R-:W-:Y:S01]  /*2350*/  IMAD.WIDE R22, R19, R22, UR8 ;  /* 0x0000000813167e25 */ /* 0x000fe2000f8e0216 */
[----:B------:R-:W5:Y:S04]  /*2360*/  @P2 LDG.E R32, desc[UR16][R24.64] ;  /* 0x0000001018202981 */ /* 0x000f68000c1e1900 */
[----:B------:R-:W5:Y:S01]  /*2370*/  @P2 LDG.E R29, desc[UR16][R22.64] ;  /* 0x00000010161d2981 */ /* 0x000f62000c1e1900 */
[----:B------:R-:W-:-:S02]  /*2380*/  HFMA2 R15, -RZ, RZ, 0, 0 ;  /* 0x00000000ff0f7431 */ /* 0x000fc400000001ff */
[----:B------:R-:W-:Y:S01]  /*2390*/  IMAD.MOV.U32 R16, RZ, RZ, RZ ;  /* 0x000000ffff107224 */ /* 0x000fe200078e00ff */
[----:B------:R-:W-:Y:S01]  /*23a0*/  BSSY.RECONVERGENT B2, `(.L_x_5510) ;  /* 0x000006d000027945 */ /* 0x000fe20003800200 */
[----:B----4-:R-:W-:Y:S02]  /*23b0*/  @P3 HADD2.F32 R15, -RZ, R13.H0_H0 ;  /* 0x2000000dff0f3230 */ /* 0x010fe40000004100 */
[----:B------:R-:W-:-:S03]  /*23c0*/  HFMA2 R13, -RZ, RZ, 0, 0 ;  /* 0x00000000ff0d7431 */ /* 0x000fc600000001ff */
[----:B---3--:R-:W-:Y:S01]  /*23d0*/  FFMA R0, R15, UR23, R0 ;  /* 0x000000170f007c23 */ /* 0x008fe20008000000 */
[----:B--2---:R-:W-:-:S03]  /*23e0*/  @P0 HADD2.F32 R16, -RZ, R14.H0_H0 ;  /* 0x2000000eff100230 */ /* 0x004fc60000004100 */
[----:B0-----:R-:W-:Y:S01]  /*23f0*/  FMUL R3, R0, UR22 ;  /* 0x0000001600037c20 */ /* 0x001fe20008400000 */
[----:B------:R-:W-:Y:S01]  /*2400*/  MOV R14, RZ ;  /* 0x000000ff000e7202 */ /* 0x000fe20000000f00 */
[----:B-----5:R-:W-:Y:S02]  /*2410*/  FFMA R21, R16, UR23, R21 ;  /* 0x0000001710157c23 */ /* 0x020fe40008000015 */
[----:B------:R-:W-:Y:S01]  /*2420*/  FMUL R3, R0, R3 ;  /* 0x0000000300037220 */ /* 0x000fe20000400000 */
[----:B------:R-:W-:Y:S01]  /*2430*/  @P4 HADD2.F32 R14, -RZ, R6.H0_H0 ;  /* 0x20000006ff0e4230 */ /* 0x000fe20000004100 */
[----:B------:R-:W-:Y:S01]  /*2440*/  ISETP.LT.U32.AND P0, PT, R17, UR10, PT ;  /* 0x0000000a11007c0c */ /* 0x000fe2000bf01070 */
[----:B------:R-:W-:Y:S01]  /*2450*/  FMUL R2, R21, UR13 ;  /* 0x0000000d15027c20 */ /* 0x000fe20008400000 */
[----:B------:R-:W-:Y:S01]  /*2460*/  FFMA R8, R8, UR26, R3 ;  /* 0x0000001a08087c23 */ /* 0x000fe20008000003 */
[----:B------:R-:W-:Y:S02]  /*2470*/  MOV R3, UR11 ;  /* 0x0000000b00037c02 */ /* 0x000fe40008000f00 */
[----:B------:R-:W-:-:S02]  /*2480*/  FFMA R11, R11, UR25, R2 ;  /* 0x000000190b0b7c23 */ /* 0x000fc40008000002 */
[----:B------:R-:W-:Y:S01]  /*2490*/  ISETP.GT.AND.EX P0, PT, R3, R12, PT, P0 ;  /* 0x0000000c0300720c */ /* 0x000fe20003f04300 */
[----:B------:R-:W-:Y:S01]  /*24a0*/  FFMA R9, R14, UR23, R9 ;  /* 0x000000170e097c23 */ /* 0x000fe20008000009 */
[----:B------:R-:W-:-:S03]  /*24b0*/  @P2 HADD2.F32 R13, -RZ, R28.H0_H0 ;  /* 0x2000001cff0d2230 */ /* 0x000fc60000004100 */
[----:B------:R-:W-:Y:S02]  /*24c0*/  FMUL R2, R9, UR22 ;  /* 0x0000001609027c20 */ /* 0x000fe40008400000 */
[----:B------:R-:W-:Y:S02]  /*24d0*/  FFMA R30, R13, UR23, R30 ;  /* 0x000000170d1e7c23 */ /* 0x000fe4000800001e */
[----:B------:R-:W-:Y:S01]  /*24e0*/  FMUL R2, R9, R2 ;  /* 0x0000000209027220 */ /* 0x000fe20000400000 */
[----:B------:R-:W-:Y:S01]  /*24f0*/  FMUL R4, R21, UR22 ;  /* 0x0000001615047c20 */ /* 0x000fe20008400000 */
[----:B------:R-:W-:Y:S01]  /*2500*/  FMUL R3, R30, UR22 ;  /* 0x000000161e037c20 */ /* 0x000fe20008400000 */
[----:B------:R-:W-:Y:S01]  /*2510*/  FMUL R0, R0, UR13 ;  /* 0x0000000d00007c20 */ /* 0x000fe20008400000 */
[----:B------:R-:W-:Y:S01]  /*2520*/  FFMA R6, R31, UR26, R2 ;  /* 0x0000001a1f067c23 */ /* 0x000fe20008000002 */
        /* <DEDUP_REMOVED lines=25> */
.L_x_5513:
[----:B------:R-:W-:Y:S05]  /*26c0*/  BSYNC.RECONVERGENT B3 ;  /* 0x0000000000037941 */ /* 0x000fea0003800200 */
.L_x_5512:
[----:B------:R-:W-:Y:S01]  /*26d0*/  IADD3 R2, PT, PT, R3, -0xd000000, RZ ;  /* 0xf300000003027810 */ /* 0x000fe20007ffe0ff */
[----:B------:R0:W1:Y:S01]  /*26e0*/  MUFU.RSQ R4, R3 ;  /* 0x0000000300047308 */ /* 0x0000620000001400 */
[----:B------:R-:W-:Y:S02]  /*26f0*/  BSSY.RECONVERGENT B0, `(.L_x_5514) ;  /* 0x000000a000007945 */ /* 0x000fe40003800200 */
[----:B------:R-:W-:-:S13]  /*2700*/  ISETP.GT.U32.AND P0, PT, R2, 0x727fffff, PT ;  /* 0x727fffff0200780c */ /* 0x000fda0003f04070 */
[----:B0-----:R-:W-:Y:S05]  /*2710*/  @!P0 BRA `(.L_x_5515) ;  /* 0x00000000000c8947 */ /* 0x001fea0003800000 */
[----:B-1----:R-:W-:-:S07]  /*2720*/  MOV R4, 0x2740 ;  /* 0x0000274000047802 */ /* 0x002fce0000000f00 */
[----:B------:R-:W-:Y:S05]  /*2730*/  CALL.REL.NOINC `($__internal_118_$__cuda_sm20_sqrt_rn_f32_slowpath) ;  /* 0x0000001000487944 */ /* 0x000fea0003c00000 */
[----:B------:R-:W-:Y:S05]  /*2740*/  BRA `(.L_x_5516) ;  /* 0x0000000000107947 */ /* 0x000fea0003800000 */
.L_x_5515:
[C---:B-1----:R-:W-:Y:S01]  /*2750*/  FMUL.FTZ R2, R4.reuse, R3 ;  /* 0x0000000304027220 */ /* 0x042fe20000410000 */
[----:B------:R-:W-:-:S03]  /*2760*/  FMUL.FTZ R33, R4, 0.5 ;  /* 0x3f00000004217820 */ /* 0x000fc60000410000 */
[----:B------:R-:W-:-:S04]  /*2770*/  FFMA R3, -R2, R2, R3 ;  /* 0x0000000202037223 */ /* 0x000fc80000000103 */
[----:B------:R-:W-:-:S07]  /*2780*/  FFMA R33, R3, R33, R2 ;  /* 0x0000002103217223 */ /* 0x000fce0000000002 */
.L_x_5516:
[----:B------:R-:W-:Y:S05]  /*2790*/  BSYNC.RECONVERGENT B0 ;  /* 0x0000000000007941 */ /* 0x000fea0003800200 */
.L_x_5514:
        /* <DEDUP_REMOVED lines=17> */
.L_x_5518:
[----:B------:R-:W-:Y:S05]  /*28b0*/  BSYNC.RECONVERGENT B3 ;  /* 0x0000000000037941 */ /* 0x000fea0003800200 */
.L_x_5517:
        /* <DEDUP_REMOVED lines=11> */
[----:B------:R-:W-:Y:S05]  /*2970*/  CALL.REL.NOINC `($__internal_119_$__cuda_sm3x_div_rn_noftz_f32_slowpath) ;  /* 0x0000001000107944 */ /* 0x000fea0003c00000 */
.L_x_5520:
[----:B------:R-:W-:Y:S05]  /*2980*/  BSYNC.RECONVERGENT B3 ;  /* 0x0000000000037941 */ /* 0x000fea0003800200 */
.L_x_5519:
        /* <DEDUP_REMOVED lines=14> */
.L_x_5511:
[----:B------:R-:W-:Y:S05]  /*2a70*/  BSYNC.RECONVERGENT B2 ;  /* 0x0000000000027941 */ /* 0x000fea0003800200 */
.L_x_5510:
        /* <DEDUP_REMOVED lines=17> */
.L_x_5524:
[----:B------:R-:W-:Y:S05]  /*2b90*/  BSYNC.RECONVERGENT B3 ;  /* 0x0000000000037941 */ /* 0x000fea0003800200 */
.L_x_5523:
[----:B------:R-:W-:Y:S01]  /*2ba0*/  VIADD R2, R3, 0xf3000000 ;  /* 0xf300000003027836 */ /* 0x000fe20000000000 */
[----:B------:R0:W1:Y:S01]  /*2bb0*/  MUFU.RSQ R4, R3 ;  /* 0x0000000300047308 */ /* 0x0000620000001400 */
[----:B------:R-:W-:Y:S03]  /*2bc0*/  BSSY.RECONVERGENT B0, `(.L_x_5525) ;  /* 0x000000a000007945 */ /* 0x000fe60003800200 */
[----:B------:R-:W-:-:S13]  /*2bd0*/  ISETP.GT.U32.AND P0, PT, R2, 0x727fffff, PT ;  /* 0x727fffff0200780c */ /* 0x000fda0003f04070 */
[----:B01----:R-:W-:Y:S05]  /*2be0*/  @!P0 BRA `(.L_x_5526) ;  /* 0x00000000000c8947 */ /* 0x003fea0003800000 */
[----:B------:R-:W-:-:S07]  /*2bf0*/  MOV R4, 0x2c10 ;  /* 0x00002c1000047802 */ /* 0x000fce0000000f00 */
[----:B------:R-:W-:Y:S05]  /*2c00*/  CALL.REL.NOINC `($__internal_118_$__cuda_sm20_sqrt_rn_f32_slowpath) ;  /* 0x0000000c00147944 */ /* 0x000fea0003c00000 */
[----:B------:R-:W-:Y:S05]  /*2c10*/  BRA `(.L_x_5527) ;  /* 0x0000000000107947 */ /* 0x000fea0003800000 */
.L_x_5526:
[C---:B------:R-:W-:Y:S01]  /*2c20*/  FMUL.FTZ R2, R4.reuse, R3 ;  /* 0x0000000304027220 */ /* 0x040fe20000410000 */
[----:B------:R-:W-:-:S03]  /*2c30*/  FMUL.FTZ R33, R4, 0.5 ;  /* 0x3f00000004217820 */ /* 0x000fc60000410000 */
[----:B------:R-:W-:-:S04]  /*2c40*/  FFMA R3, -R2, R2, R3 ;  /* 0x0000000202037223 */ /* 0x000fc80000000103 */
[----:B------:R-:W-:-:S07]  /*2c50*/  FFMA R33, R3, R33, R2 ;  /* 0x0000002103217223 */ /* 0x000fce0000000002 */
.L_x_5527:
[----:B------:R-:W-:Y:S05]  /*2c60*/  BSYNC.RECONVERGENT B0 ;  /* 0x0000000000007941 */ /* 0x000fea0003800200 */
.L_x_5525:
        /* <DEDUP_REMOVED lines=17> */
.L_x_5529:
[----:B------:R-:W-:Y:S05]  /*2d80*/  BSYNC.RECONVERGENT B3 ;  /* 0x0000000000037941 */ /* 0x000fea0003800200 */
.L_x_5528:
        /* <DEDUP_REMOVED lines=12> */
.L_x_5531:
[----:B------:R-:W-:Y:S05]  /*2e50*/  BSYNC.RECONVERGENT B3 ;  /* 0x0000000000037941 */ /* 0x000fea0003800200 */
.L_x_5530:
        /* <DEDUP_REMOVED lines=8> */
.L_x_5522:
[----:B------:R-:W-:Y:S05]  /*2ee0*/  BSYNC.RECONVERGENT B2 ;  /* 0x0000000000027941 */ /* 0x000fea0003800200 */
.L_x_5521:
        /* <DEDUP_REMOVED lines=17> */
[----:B0-----:R-:W-:Y:S05]  /*3000*/  CALL.REL.NOINC `($__internal_119_$__cuda_sm3x_div_rn_noftz_f32_slowpath) ;  /* 0x00000008006c7944 */ /* 0x001fea0003c00000 */
.L_x_5535:
[----:B------:R-:W-:Y:S05]  /*3010*/  BSYNC.RECONVERGENT B3 ;  /* 0x0000000000037941 */ /* 0x000fea0003800200 */
.L_x_5534:
[----:B------:R-:W-:Y:S01]  /*3020*/  IADD3 R4, PT, PT, R3, -0xd000000, RZ ;  /* 0xf300000003047810 */ /* 0x000fe20007ffe0ff */
[----:B------:R1:W2:Y:S01]  /*3030*/  MUFU.RSQ R8, R3 ;  /* 0x0000000300087308 */ /* 0x0002a20000001400 */
[----:B------:R-:W-:Y:S02]  /*3040*/  BSSY.RECONVERGENT B0, `(.L_x_5536) ;  /* 0x000000a000007945 */ /* 0x000fe40003800200 */
[----:B------:R-:W-:-:S13]  /*3050*/  ISETP.GT.U32.AND P0, PT, R4, 0x727fffff, PT ;  /* 0x727fffff0400780c */ /* 0x000fda0003f04070 */
[----:B-1----:R-:W-:Y:S05]  /*3060*/  @!P0 BRA `(.L_x_5537) ;  /* 0x00000000000c8947 */ /* 0x002fea0003800000 */
[----:B------:R-:W-:-:S07]  /*3070*/  MOV R4, 0x3090 ;  /* 0x0000309000047802 */ /* 0x000fce0000000f00 */
[----:B0-2---:R-:W-:Y:S05]  /*3080*/  CALL.REL.NOINC `($__internal_118_$__cuda_sm20_sqrt_rn_f32_slowpath) ;  /* 0x0000000400f47944 */ /* 0x005fea0003c00000 */
[----:B------:R-:W-:Y:S05]  /*3090*/  BRA `(.L_x_5538) ;  /* 0x0000000000107947 */ /* 0x000fea0003800000 */
.L_x_5537:
[C---:B--2---:R-:W-:Y:S01]  /*30a0*/  FMUL.FTZ R4, R8.reuse, R3 ;  /* 0x0000000308047220 */ /* 0x044fe20000410000 */
[----:B------:R-:W-:-:S03]  /*30b0*/  FMUL.FTZ R33, R8, 0.5 ;  /* 0x3f00000008217820 */ /* 0x000fc60000410000 */
[----:B------:R-:W-:-:S04]  /*30c0*/  FFMA R3, -R4, R4, R3 ;  /* 0x0000000404037223 */ /* 0x000fc80000000103 */
[----:B------:R-:W-:-:S07]  /*30d0*/  FFMA R33, R3, R33, R4 ;  /* 0x0000002103217223 */ /* 0x000fce0000000004 */
.L_x_5538:
[----:B------:R-:W-:Y:S05]  /*30e0*/  BSYNC.RECONVERGENT B0 ;  /* 0x0000000000007941 */ /* 0x000fea0003800200 */
.L_x_5536:
        /* <DEDUP_REMOVED lines=15> */
[----:B------:R-:W-:-:S07]  /*31e0*/  MOV R4, R3 ;  /* 0x0000000300047202 */ /* 0x000fce0000000f00 */
.L_x_5540:
[----:B------:R-:W-:Y:S05]  /*31f0*/  BSYNC.RECONVERGENT B3 ;  /* 0x0000000000037941 */ /* 0x000fea0003800200 */
.L_x_5539:
        /* <DEDUP_REMOVED lines=12> */
.L_x_5542:
[----:B------:R-:W-:Y:S05]  /*32c0*/  BSYNC.RECONVERGENT B3 ;  /* 0x0000000000037941 */ /* 0x000fea0003800200 */
.L_x_5541:
        /* <DEDUP_REMOVED lines=11> */
.L_x_5533:
[----:B------:R-:W-:Y:S05]  /*3380*/  BSYNC.RECONVERGENT B2 ;  /* 0x0000000000027941 */ /* 0x000fea0003800200 */
.L_x_5532:
        /* <DEDUP_REMOVED lines=15> */
[----:B0-----:R-:W-:Y:S05]  /*3480*/  CALL.REL.NOINC `($__internal_119_$__cuda_sm3x_div_rn_noftz_f32_slowpath) ;  /* 0x00000004004c7944 */ /* 0x001fea0003c00000 */
.L_x_5546:
[----:B------:R-:W-:Y:S05]  /*3490*/  BSYNC.RECONVERGENT B3 ;  /* 0x0000000000037941 */ /* 0x000fea0003800200 */
.L_x_5545:
        /* <DEDUP_REMOVED lines=8> */
.L_x_5548:
[C---:B--2---:R-:W-:Y:S01]  /*3520*/  FMUL.FTZ R4, R6.reuse, R3 ;  /* 0x0000000306047220 */ /* 0x044fe20000410000 */
[----:B------:R-:W-:-:S03]  /*3530*/  FMUL.FTZ R33, R6, 0.5 ;  /* 0x3f00000006217820 */ /* 0x000fc60000410000 */
[----:B------:R-:W-:-:S04]  /*3540*/  FFMA R3, -R4, R4, R3 ;  /* 0x0000000404037223 */ /* 0x000fc80000000103 */
[----:B------:R-:W-:-:S07]  /*3550*/  FFMA R33, R3, R33, R4 ;  /* 0x0000002103217223 */ /* 0x000fce0000000004 */
.L_x_5549:
[----:B------:R-:W-:Y:S05]  /*3560*/  BSYNC.RECONVERGENT B0 ;  /* 0x0000000000007941 */ /* 0x000fea0003800200 */
.L_x_5547:
        /* <DEDUP_REMOVED lines=15> */
.L_x_5551:
[----:B------:R-:W-:Y:S05]  /*3660*/  BSYNC.RECONVERGENT B3 ;  /* 0x0000000000037941 */ /* 0x000fea0003800200 */
.L_x_5550:
        /* <DEDUP_REMOVED lines=13> */
[----:B------:R-:W-:-:S07]  /*3740*/  MOV R2, R3 ;  /* 0x0000000300027202 */ /* 0x000fce0000000f00 */
.L_x_5553:
[----:B------:R-:W-:Y:S05]  /*3750*/  BSYNC.RECONVERGENT B3 ;  /* 0x0000000000037941 */ /* 0x000fea0003800200 */
.L_x_5552:
[----:B------:R-:W-:-:S05]  /*3760*/  FFMA R2, -R2, UR29, R13 ;  /* 0x0000001d02027c23 */ /* 0x000fca000800010d */
[----:B------:R-:W-:-:S05]  /*3770*/  F2FP.F16.F32.PACK_AB R2, RZ, R2 ;  /* 0x00000002ff02723e */ /* 0x000fca00000000ff */
[----:B------:R3:W-:Y:S04]  /*3780*/  STG.E.U16 desc[UR16][R26.64], R2 ;  /* 0x000000021a007986 */ /* 0x0007e8000c101510 */
[----:B------:R3:W-:Y:S04]  /*3790*/  STG.E desc[UR16][R24.64], R5 ;  /* 0x0000000518007986 */ /* 0x0007e8000c101910 */
[----:B------:R3:W-:Y:S02]  /*37a0*/  STG.E desc[UR16][R22.64], R0 ;  /* 0x0000000016007986 */ /* 0x0007e4000c101910 */
.L_x_5544:
[----:B------:R-:W-:Y:S05]  /*37b0*/  BSYNC.RECONVERGENT B2 ;  /* 0x0000000000027941 */ /* 0x000fea0003800200 */
.L_x_5543:
        /* <DEDUP_REMOVED lines=10> */
        .weak           $__internal_118_$__cuda_sm20_sqrt_rn_f32_slowpath
        .type           $__internal_118_$__cuda_sm20_sqrt_rn_f32_slowpath,@function
        .size           $__internal_118_$__cuda_sm20_sqrt_rn_f32_slowpath,($__internal_119_$__cuda_sm3x_div_rn_noftz_f32_slowpath - $__internal_118_$__cuda_sm20_sqrt_rn_f32_slowpath)
$__internal_118_$__cuda_sm20_sqrt_rn_f32_slowpath:
        /* <DEDUP_REMOVED lines=19> */
.L_x_5555:
[----:B------:R-:W-:Y:S01]  /*3990*/  HFMA2 R29, -RZ, RZ, 0, 0 ;  /* 0x00000000ff1d7431 */ /* 0x000fe200000001ff */
[----:B------:R-:W-:-:S04]  /*39a0*/  MOV R28, R4 ;  /* 0x00000004001c7202 */ /* 0x000fc80000000f00 */
[----:B------:R-:W-:Y:S05]  /*39b0*/  RET.REL.NODEC R28 `(_Z25multi_tensor_apply_kernelI18TensorListMetadataILi4ELb0EEN18transformer_engine17multi_tensor_adam11AdamFunctorI6__halffflEEJffffffNS3_10adamMode_tEfEEvlPViT_T0_DpT1_) ;  /* 0xffffffc41c907950 */ /* 0x000fea0003c3ffff */
        .weak           $__internal_119_$__cuda_sm3x_div_rn_noftz_f32_slowpath
        .type           $__internal_119_$__cuda_sm3x_div_rn_noftz_f32_slowpath,@function
        .size           $__internal_119_$__cuda_sm3x_div_rn_noftz_f32_slowpath,(.L_x_5987 - $__internal_119_$__cuda_sm3x_div_rn_noftz_f32_slowpath)
$__internal_119_$__cuda_sm3x_div_rn_noftz_f32_slowpath:
        /* <DEDUP_REMOVED lines=35> */
.L_x_5557:
        /* <DEDUP_REMOVED lines=51> */
.L_x_5564:
[----:B------:R-:W-:-:S04]  /*3f20*/  LOP3.LUT R32, R32, 0x80000000, RZ, 0xc0, !PT ;  /* 0x8000000020207812 */ /* 0x000fc800078ec0ff */
[----:B------:R-:W-:Y:S01]  /*3f30*/  LOP3.LUT R32, R32, 0x7f800000, RZ, 0xfc, !PT ;  /* 0x7f80000020207812 */ /* 0x000fe200078efcff */
[----:B------:R-:W-:Y:S06]  /*3f40*/  BRA `(.L_x_5565) ;  /* 0x0000000000047947 */ /* 0x000fec0003800000 */
.L_x_5563:
[----:B------:R-:W-:-:S07]  /*3f50*/  LEA R32, R31, R32, 0x17 ;  /* 0x000000201f207211 */ /* 0x000fce00078eb8ff */
.L_x_5565:
[----:B------:R-:W-:Y:S05]  /*3f60*/  BSYNC.RECONVERGENT B1 ;  /* 0x0000000000017941 */ /* 0x000fea0003800200 */
.L_x_5562:
[----:B------:R-:W-:Y:S01]  /*3f70*/  MOV R3, R32 ;  /* 0x0000002000037202 */ /* 0x000fe20000000f00 */
[----:B------:R-:W-:Y:S06]  /*3f80*/  BRA `(.L_x_5566) ;  /* 0x0000000000207947 */ /* 0x000fec0003800000 */
.L_x_5561:
[----:B------:R-:W-:-:S04]  /*3f90*/  LOP3.LUT R3, R3, 0x80000000, R4, 0x48, !PT ;  /* 0x8000000003037812 */ /* 0x000fc800078e4804 */
[----:B------:R-:W-:Y:S01]  /*3fa0*/  LOP3.LUT R3, R3, 0x7f800000, RZ, 0xfc, !PT ;  /* 0x7f80000003037812 */ /* 0x000fe200078efcff */
[----:B------:R-:W-:Y:S06]  /*3fb0*/  BRA `(.L_x_5566) ;  /* 0x0000000000147947 */ /* 0x000fec0003800000 */
.L_x_5560:
[----:B------:R-:W-:Y:S01]  /*3fc0*/  LOP3.LUT R3, R3, 0x80000000, R4, 0x48, !PT ;  /* 0x8000000003037812 */ /* 0x000fe200078e4804 */
[----:B------:R-:W-:Y:S06]  /*3fd0*/  BRA `(.L_x_5566) ;  /* 0x00000000000c7947 */ /* 0x000fec0003800000 */
.L_x_5559:
[----:B------:R-:W0:Y:S01]  /*3fe0*/  MUFU.RSQ R3, -QNAN ;  /* 0xffc0000000037908 */ /* 0x000e220000001400 */
[----:B------:R-:W-:Y:S05]  /*3ff0*/  BRA `(.L_x_5566) ;  /* 0x0000000000047947 */ /* 0x000fea0003800000 */
.L_x_5558:
[----:B------:R-:W-:-:S07]  /*4000*/  FADD.FTZ R3, R4, R3 ;  /* 0x0000000304037221 */ /* 0x000fce0000010000 */
.L_x_5566:
[----:B------:R-:W-:Y:S05]  /*4010*/  BSYNC.RECONVERGENT B0 ;  /* 0x0000000000007941 */ /* 0x000fea0003800200 */
.L_x_5556:
[----:B------:R-:W-:-:S04]  /*4020*/  HFMA2 R29, -RZ, RZ, 0, 0 ;  /* 0x00000000ff1d7431 */ /* 0x000fc800000001ff */
[----:B0-----:R-:W-:Y:S05]  /*4030*/  RET.REL.NODEC R28 `(_Z25multi_tensor_apply_kernelI18TensorListMetadataILi4ELb0EEN18transformer_engine17multi_tensor_adam11AdamFunctorI6__halffflEEJffffffNS3_10adamMode_tEfEEvlPViT_T0_DpT1_) ;  /* 0xffffffbc1cf07950 */ /* 0x001fea0003c3ffff */
.L_x_5567:
        /* <DEDUP_REMOVED lines=12> */
.L_x_5987:


//--------------------- .text._Z25multi_tensor_apply_kernelI18TensorListMetadataILi4ELb0EEN18transformer_engine17multi_tensor_adam11AdamFunctorIf13__nv_bfloat16flEEJffffffNS3_10adamMode_tEfEEvlPViT_T0_DpT1_ --------------------------
	.section	.text._Z25multi_tensor_apply_kernelI18TensorListMetadataILi4ELb0EEN18transformer_engine17multi_tensor_adam11AdamFunctorIf13__nv_bfloat16flEEJffffffNS3_10adamMode_tEfEEvlPViT_T0_DpT1_,"ax",@progbits
	.align	128
        .global         _Z25multi_tensor_apply_kernelI18TensorListMetadataILi4ELb0EEN18transformer_engine17multi_tensor_adam11AdamFunctorIf13__nv_bfloat16flEEJffffffNS3_10adamMode_tEfEEvlPViT_T0_DpT1_
        .type           _Z25multi_tensor_apply_kernelI18TensorListMetadataILi4ELb0EEN18transformer_engine17multi_tensor_adam11AdamFunctorIf13__nv_bfloat16flEEJffffffNS3_10adamMode_tEfEEvlPViT_T0_DpT1_,@function
        .size           _Z25multi_tensor_apply_kernelI18TensorListMetadataILi4ELb0EEN18transformer_engine17multi_tensor_adam11AdamFunctorIf13__nv_bfloat16flEEJffffffNS3_10adamMode_tEfEEvlPViT_T0_DpT1_,(.L_x_5989 - _Z25multi_tensor_apply_kernelI18TensorListMetadataILi4ELb0EEN18transformer_engine17multi_tensor_adam11AdamFunctorIf13__nv_bfloat16flEEJffffffNS3_10adamMode_tEfEEvlPViT_T0_DpT1_)
        .other          _Z25multi_tensor_apply_kernelI18TensorListMetadataILi4ELb0EEN18transformer_engine17multi_tensor_adam11AdamFunctorIf13__nv_bfloat16flEEJffffffNS3_10adamMode_tEfEEvlPViT_T0_DpT1_,@"STO_CUDA_ENTRY STV_DEFAULT"
_Z25multi_tensor_apply_kernelI18TensorListMetadataILi4ELb0EEN18transformer_engine17multi_tensor_adam11AdamFunctorIf13__nv_bfloat16flEEJffffffNS3_10adamMode_tEfEEvlPViT_T0_DpT1_:
.text._Z25multi_tensor_apply_kernelI18TensorListMetadataILi4ELb0EEN18transformer_engine17multi_tensor_adam11AdamFunctorIf13__nv_bfloat16flEEJffffffNS3_10adamMode_tEfEEvlPViT_T0_DpT1_:
        /* <DEDUP_REMOVED lines=31> */
[----:B------:R-:W3:Y:S04]  /*01f0*/  LDCU UR25, c[0x0][0xf04] ;  /* 0x0001e080ff1977ac */ /* 0x000ee80008000800 */
[----:B------:R-:W4:Y:S01]  /*0200*/  LDC R2, c[0x0][0xef0] ;  /* 0x0003bc00ff027b82 */ /* 0x000f220000000800 */
[----:B------:R-:W-:Y:S01]  /*0210*/  UISETP.LT.U32.AND.EX UP0, UPT, UR6, UR13, UPT, UP0 ;  /* 0x0000000d0600728c */ /* 0x000fe2000bf01100 */
[----:B------:R-:W5:Y:S03]  /*0220*/  LDCU.64 UR20, c[0x0][UR4+0x5c0] ;  /* 0x0000b800041477ac */ /* 0x000f660008000a00 */
[----:B------:R-:W-:-:S02]  /*0230*/  USEL UR8, UR8, UR12, UP0 ;  /* 0x0000000c08087287 */ /* 0x000fc40008000000 */
[----:B------:R-:W-:Y:S01]  /*0240*/  USEL UR9, UR6, UR13, UP0 ;  /* 0x0000000d06097287 */ /* 0x000fe20008000000 */
[----:B------:R-:W0:Y:S02]  /*0250*/  LDCU.64 UR12, c[0x0][UR4+0x380] ;  /* 0x00007000040c77ac */ /* 0x000e240008000a00 */
[----:B0-----:R-:W-:Y:S01]  /*0260*/  FADD R0, -R0, 1 ;  /* 0x3f80000000007421 */ /* 0x001fe20000000100 */
[----:B------:R-:W-:Y:S01]  /*0270*/  USHF.L.U32 UR6, UR14, 0x2, URZ ;  /* 0x000000020e067899 */ /* 0x000fe200080006ff */
[----:B------:R-:W0:Y:S03]  /*0280*/  LDCU.64 UR4, c[0x0][UR4+0x6e0] ;  /* 0x0000dc00040477ac */ /* 0x000e260008000a00 */
[----:B------:R-:W-:Y:S01]  /*0290*/  R2UR UR11, R0 ;  /* 0x00000000000b72ca */ /* 0x000fe200000e0000 */
[----:B------:R-:W-:Y:S01]  /*02a0*/  USHF.L.U64.HI UR7, UR14, 0x2, UR10 ;  /* 0x000000020e077899 */ /* 0x000fe2000801020a */
[----:B----4-:R-:W-:Y:S01]  /*02b0*/  FADD R2, -R2, 1 ;  /* 0x3f80000002027421 */ /* 0x010fe20000000100 */
[----:B-1----:R-:W-:Y:S01]  /*02c0*/  UIADD3 UR18, UP0, UPT, UR18, UR6, URZ ;  /* 0x0000000612127290 */ /* 0x002fe2000ff1e0ff */
[----:B------:R-:W1:Y:S03]  /*02d0*/  LDCU UR24, c[0x0][0x360] ;  /* 0x00006c00ff1877ac */ /* 0x000e660008000800 */
[----:B------:R-:W-:Y:S01]  /*02e0*/  R2UR UR22, R2 ;  /* 0x00000000021672ca */ /* 0x000fe200000e0000 */
[----:B------:R-:W-:-:S02]  /*02f0*/  UIADD3.X UR19, UPT, UPT, UR19, UR7, URZ, UP0, !UPT ;  /* 0x0000000713137290 */ /* 0x000fc400087fe4ff */
[----:B---3--:R-:W-:Y:S02]  /*0300*/  UISETP.NE.AND UP0, UPT, UR25, URZ, UPT ;  /* 0x000000ff1900728c */ /* 0x008fe4000bf05270 */
[----:B-----5:R-:W-:Y:S02]  /*0310*/  UIADD3 UR20, UP1, UPT, UR20, UR6, URZ ;  /* 0x0000000614147290 */ /* 0x020fe4000ff3e0ff */
[----:B0-----:R-:W-:Y:S02]  /*0320*/  UIADD3 UR6, UP2, UPT, UR4, UR6, URZ ;  /* 0x0000000604067290 */ /* 0x001fe4000ff5e0ff */
[----:B------:R-:W-:Y:S01]  /*0330*/  UIADD3.X UR21, UPT, UPT, UR21, UR7, URZ, UP1, !UPT ;  /* 0x0000000715157290 */ /* 0x000fe20008ffe4ff */
[----:B------:R-:W0:Y:S01]  /*0340*/  LDCU.64 UR16, c[0x0][0x358] ;  /* 0x00006b00ff1077ac */ /* 0x000e220008000a00 */
[----:B-1----:R-:W-:Y:S02]  /*0350*/  USHF.L.U32 UR23, UR24, 0x2, URZ ;  /* 0x0000000218177899 */ /* 0x002fe400080006ff */
        /* <DEDUP_REMOVED lines=12> */
.L_x_5607:
[----:B------:R-:W-:Y:S01]  /*0420*/  ISETP.LT.U32.AND P4, PT, R16, UR8, PT ;  /* 0x0000000810007c0c */ /* 0x000fe2000bf81070 */
[----:B0-----:R-:W-:Y:S01]  /*0430*/  IMAD.U32 R7, RZ, RZ, UR9 ;  /* 0x00000009ff077e24 */ /* 0x001fe2000f8e00ff */
[----:B------:R-:W-:Y:S01]  /*0440*/  SHF.R.S32.HI R5, RZ, 0x1f, R16 ;  /* 0x0000001fff057819 */ /* 0x000fe20000011410 */
[----:B------:R-:W-:Y:S01]  /*0450*/  HFMA2 R6, -RZ, RZ, 0, 2.384185791015625e-07 ;  /* 0x00000004ff067431 */ /* 0x000fe200000001ff */
[----:B------:R-:W-:Y:S01]  /*0460*/  MOV R0, UR9 ;  /* 0x0000000900007c02 */ /* 0x000fe20008000f00 */
[----:B------:R-:W-:Y:S01]  /*0470*/  HFMA2 R29, -RZ, RZ, 0, 0 ;  /* 0x00000000ff1d7431 */ /* 0x000fe200000001ff */
[----:B------:R-:W-:Y:S01]  /*0480*/  ISETP.LT.U32.AND P3, PT, R17, UR8, PT ;  /* 0x0000000811007c0c */ /* 0x000fe2000bf61070 */
[----:B------:R-:W-:Y:S01]  /*0490*/  IMAD.MOV.U32 R8, RZ, RZ, 0x4 ;  /* 0x00000004ff087424 */ /* 0x000fe200078e00ff */
[----:B------:R-:W-:Y:S02]  /*04a0*/  ISETP.GT.AND.EX P4, PT, R0, R5, PT, P4 ;  /* 0x000000050000720c */ /* 0x000fe40003f84340 */
[----:B------:R-:W-:Y:S01]  /*04b0*/  SHF.R.S32.HI R22, RZ, 0x1f, R17 ;  /* 0x0000001fff167819 */ /* 0x000fe20000011411 */
[C---:B------:R-:W-:Y:S01]  /*04c0*/  IMAD.WIDE R8, R19.reuse, R8, UR6 ;  /* 0x0000000613087e25 */ /* 0x040fe2000f8e0208 */
[----:B------:R-:W-:-:S02]  /*04d0*/  ISETP.LT.U32.AND P6, PT, R19, UR8, PT ;  /* 0x0000000813007c0c */ /* 0x000fc4000bfc1070 */
[----:B------:R-:W-:Y:S02]  /*04e0*/  SHF.R.S32.HI R14, RZ, 0x1f, R19 ;  /* 0x0000001fff0e7819 */ /* 0x000fe40000011413 */
[----:B------:R-:W-:Y:S02]  /*04f0*/  MOV R3, UR9 ;  /* 0x0000000900037c02 */ /* 0x000fe40008000f00 */
[----:B------:R-:W-:Y:S01]  /*0500*/  ISETP.GT.AND.EX P3, PT, R7, R22, PT, P3 ;  /* 0x000000160700720c */ /* 0x000fe20003f64330 */
[----:B------:R-:W-:Y:S01]  /*0510*/  IMAD.WIDE R6, R19, R6, UR20 ;  /* 0x0000001413067e25 */ /* 0x000fe2000f8e0206 */
[----:B------:R-:W-:Y:S02]  /*0520*/  ISETP.GT.AND.EX P6, PT, R3, R14, PT, P6 ;  /* 0x0000000e0300720c */ /* 0x000fe40003fc4360 */
[----:B------:R-:W-:Y:S02]  /*0530*/  @P4 IADD3 R3, P0, PT, R16, UR14, RZ ;  /* 0x0000000e10034c10 */ /* 0x000fe4000ff1e0ff */
[----:B------:R-:W-:-:S02]  /*0540*/  MOV R0, RZ ;  /* 0x000000ff00007202 */ /* 0x000fc40000000f00 */
[----:B------:R-:W-:Y:S02]  /*0550*/  @P4 IADD3.X R10, PT, PT, R5, UR10, RZ, P0, !PT ;  /* 0x0000000a050a4c10 */ /* 0x000fe400087fe4ff */
[----:B------:R-:W-:Y:S02]  /*0560*/  @P4 LEA R2, P0, R3, UR12, 0x1 ;  /* 0x0000000c03024c11 */ /* 0x000fe4000f8008ff */
[----:B------:R-:W-:Y:S02]  /*0570*/  ISETP.LT.U32.AND P2, PT, R15, UR8, PT ;  /* 0x000000080f007c0c */ /* 0x000fe4000bf41070 */
[----:B------:R-:W-:Y:S01]  /*0580*/  @P4 LEA.HI.X R3, R3, UR13, R10, 0x1, P0 ;  /* 0x0000000d03034c11 */ /* 0x000fe200080f0c0a */
[----:B------:R0:W2:Y:S01]  /*0590*/  @P6 LDG.E R0, desc[UR16][R6.64] ;  /* 0x0000001006006981 */ /* 0x0000a2000c1e1900 */
[----:B------:R-:W-:Y:S02]  /*05a0*/  @P3 IADD3 R12, P1, PT, R17, UR14, RZ ;  /* 0x0000000e110c3c10 */ /* 0x000fe4000ff3e0ff */
[----:B------:R-:W-:Y:S01]  /*05b0*/  @P6 IADD3 R18, P0, PT, R19, UR14, RZ ;  /* 0x0000000e13126c10 */ /* 0x000fe2000ff1e0ff */
[----:B------:R1:W3:Y:S01]  /*05c0*/  @P6 LDG.E R29, desc[UR16][R8.64] ;  /* 0x00000010081d6981 */ /* 0x0002e2000c1e1900 */
[----:B------:R-:W-:-:S02]  /*05d0*/  SHF.R.S32.HI R4, RZ, 0x1f, R15 ;  /* 0x0000001fff047819 */ /* 0x000fc4000001140f */
[----:B------:R-:W-:Y:S02]  /*05e0*/  @P6 IADD3.X R23, PT, PT, R14, UR10, RZ, P0, !PT ;  /* 0x0000000a0e176c10 */ /* 0x000fe400087fe4ff */
[----:B------:R-:W-:Y:S02]  /*05f0*/  MOV R11, UR9 ;  /* 0x00000009000b7c02 */ /* 0x000fe40008000f00 */
[----:B------:R-:W-:Y:S02]  /*0600*/  CS2R R26, SRZ ;  /* 0x00000000001a7805 */ /* 0x000fe4000001ff00 */
[----:B0-----:R-:W-:Y:S01]  /*0610*/  @P3 IADD3.X R7, PT, PT, R22, UR10, RZ, P1, !PT ;  /* 0x0000000a16073c10 */ /* 0x001fe20008ffe4ff */
[----:B------:R-:W-:Y:S01]  /*0620*/  HFMA2 R30, -RZ, RZ, 0, 0 ;  /* 0x00000000ff1e7431 */ /* 0x000fe200000001ff */
[----:B------:R-:W-:Y:S01]  /*0630*/  @P6 LEA R6, P0, R18, UR12, 0x1 ;  /* 0x0000000c12066c11 */ /* 0x000fe2000f8008ff */
[----:B------:R-:W-:Y:S01]  /*0640*/  HFMA2 R13, -RZ, RZ, 0, 0 ;  /* 0x00000000ff0d7431 */ /* 0x000fe200000001ff */
[C---:B-1----:R-:W-:Y:S01]  /*0650*/  @P3 LEA R8, P1, R12.reuse, UR12, 0x1 ;  /* 0x0000000c0c083c11 */ /* 0x042fe2000f8208ff */
[----:B------:R-:W-:Y:S01]  /*0660*/  IMAD.MOV.U32 R20, RZ, RZ, 0x4 ;  /* 0x00000004ff147424 */ /* 0x000fe200078e00ff */
[----:B------:R-:W-:Y:S01]  /*0670*/  ISETP.GT.AND.EX P2, PT, R11, R4, PT, P2 ;  /* 0x000000040b00720c */ /* 0x000fe20003f44320 */
[----:B------:R0:W4:Y:S01]  /*0680*/  @P4 LDG.E.U16 R28, desc[UR16][R2.64] ;  /* 0x00000010021c4981 */ /* 0x000122000c1e1500 */
[----:B------:R-:W-:-:S02]  /*0690*/  @P3 LEA.HI.X R9, R12, UR13, R7, 0x1, P1 ;  /* 0x0000000d0c093c11 */ /* 0x000fc400088f0c07 */
[----:B------:R-:W-:Y:S02]  /*06a0*/  @P6 LEA.HI.X R7, R18, UR13, R23, 0x1, P0 ;  /* 0x0000000d12076c11 */ /* 0x000fe400080f0c17 */
[----:B------:R-:W-:Y:S01]  /*06b0*/  MOV R10, 0x4 ;  /* 0x00000004000a7802 */ /* 0x000fe20000000f00 */
[----:B------:R-:W3:Y:S04]  /*06c0*/  @P3 LDG.E.U16 R31, desc[UR16][R8.64] ;  /* 0x00000010081f3981 */ /* 0x000ee8000c1e1500 */
[----:B------:R-:W2:Y:S01]  /*06d0*/  @P6 LDG.E.U16 R6, desc[UR16][R6.64] ;  /* 0x0000001006066981 */ /* 0x000ea2000c1e1500 */
[----:B------:R-:W-:Y:S01]  /*06e0*/  IMAD.WIDE R10, R19, R10, UR18 ;  /* 0x00000012130a7e25 */ /* 0x000fe2000f8e020a */
[----:B------:R-:W-:-:S04]  /*06f0*/  MOV R18, 0x4 ;  /* 0x0000000400127802 */ /* 0x000fc80000000f00 */
[----:B------:R1:W5:Y:S01]  /*0700*/  @P6 LDG.E R26, desc[UR16][R10.64] ;  /* 0x000000100a1a6981 */ /* 0x000362000c1e1900 */
[----:B0-----:R-:W-:Y:S01]  /*0710*/  IMAD.WIDE R2, R17, R18, UR20 ;  /* 0x0000001411027e25 */ /* 0x001fe2000f8e0212 */
[----:B------:R-:W-:-:S03]  /*0720*/  MOV R25, 0x4 ;  /* 0x0000000400197802 */ /* 0x000fc60000000f00 */
[----:B------:R-:W-:Y:S02]  /*0730*/  HFMA2 R12, -RZ, RZ, 0, 0 ;  /* 0x00000000ff0c7431 */ /* 0x000fe400000001ff */
[----:B------:R-:W-:Y:S01]  /*0740*/  IMAD.WIDE R20, R17, R20, UR18 ;  /* 0x0000001211147e25 */ /* 0x000fe2000f8e0214 */
[----:B------:R0:W5:Y:S01]  /*0750*/  @P3 LDG.E R30, desc[UR16][R2.64] ;  /* 0x00000010021e3981 */ /* 0x000162000c1e1900 */
[----:B-1----:R-:W-:Y:S02]  /*0760*/  @P2 IADD3 R10, P0, PT, R15, UR14, RZ ;  /* 0x0000000e0f0a2c10 */ /* 0x002fe4000ff1e0ff */
[----:B------:R-:W-:Y:S01]  /*0770*/  IMAD.MOV.U32 R24, RZ, RZ, 0x4 ;  /* 0x00000004ff187424 */ /* 0x000fe200078e00ff */
[----:B------:R1:W5:Y:S01]  /*0780*/  @P3 LDG.E R13, desc[UR16][R20.64] ;  /* 0x00000010140d3981 */ /* 0x000362000c1e1900 */
[----:B------:R-:W-:Y:S02]  /*0790*/  @P2 IADD3.X R7, PT, PT, R4, UR10, RZ, P0, !PT ;  /* 0x0000000a04072c10 */ /* 0x000fe400087fe4ff */
[----:B------:R-:W-:Y:S01]  /*07a0*/  @P2 LEA R22, P0, R10, UR12, 0x1 ;  /* 0x0000000c0a162c11 */ /* 0x000fe2000f8008ff */
[----:B0-----:R-:W-:Y:S01]  /*07b0*/  HFMA2 R2, -RZ, RZ, 0, 2.384185791015625e-07 ;  /* 0x00000004ff027431 */ /* 0x001fe200000001ff */
[----:B------:R-:W-:-:S02]  /*07c0*/  MOV R36, 0x4 ;  /* 0x0000000400247802 */ /* 0x000fc40000000f00 */
[----:B------:R-:W-:Y:S01]  /*07d0*/  @P2 LEA.HI.X R23, R10, UR13, R7, 0x1, P0 ;  /* 0x0000000d0a172c11 */ /* 0x000fe200080f0c07 */
[----:B-1----:R-:W-:Y:S01]  /*07e0*/  IMAD.WIDE R20, R17, R24, UR6 ;  /* 0x0000000611147e25 */ /* 0x002fe2000f8e0218 */
[----:B------:R-:W-:-:S03]  /*07f0*/  CS2R R8, SRZ ;  /* 0x0000000000087805 */ /* 0x000fc6000001ff00 */
[----:B------:R0:W4:Y:S01]  /*0800*/  @P2 LDG.E.U16 R34, desc[UR16][R22.64] ;  /* 0x0000001016222981 */ /* 0x000122000c1e1500 */
[----:B------:R-:W-:-:S03]  /*0810*/  IMAD.WIDE R24, R16, R25, UR20 ;  /* 0x0000001410187e25 */ /* 0x000fc6000f8e0219 */
[----:B------:R1:W5:Y:S01]  /*0820*/  @P3 LDG.E R27, desc[UR16][R20.64] ;  /* 0x00000010141b3981 */ /* 0x000362000c1e1900 */
[----:B------:R-:W-:-:S03]  /*0830*/  IMAD.MOV.U32 R7, RZ, RZ, RZ ;  /* 0x000000ffff077224 */ /* 0x000fc600078e00ff */
[----:B------:R1:W5:Y:S01]  /*0840*/  @P4 LDG.E R12, desc[UR16][R24.64] ;  /* 0x00000010180c4981 */ /* 0x000362000c1e1900 */
[----:B0-----:R-:W-:-:S04]  /*0850*/  IMAD.WIDE R22, R15, R36, UR20 ;  /* 0x000000140f167e25 */ /* 0x001fc8000f8e0224 */
[C---:B-1----:R-:W-:Y:S01]  /*0860*/  IMAD.WIDE R20, R15.reuse, R18, UR18 ;  /* 0x000000120f147e25 */ /* 0x042fe2000f8e0212 */
[----:B------:R-:W5:Y:S03]  /*0870*/  @P2 LDG.E R8, desc[UR16][R22.64] ;  /* 0x0000001016082981 */ /* 0x000f66000c1e1900 */
[----:B------:R-:W-:Y:S01]  /*0880*/  IMAD.WIDE R24, R15, R2, UR6 ;  /* 0x000000060f187e25 */ /* 0x000fe2000f8e0202 */
[----:B------:R-:W5:Y:S01]  /*0890*/  @P2 LDG.E R9, desc[UR16][R20.64] ;  /* 0x0000001014092981 */ /* 0x000f62000c1e1900 */
[----:B------:R-:W0:Y:S03]  /*08a0*/  LDC.64 R2, c[0x0][0xef0] ;  /* 0x0003bc00ff027b82 */ /* 0x000e260000000a00 */
[----:B------:R-:W5:Y:S01]  /*08b0*/  @P2 LDG.E R7, desc[UR16][R24.64] ;  /* 0x0000001018072981 */ /* 0x000f62000c1e1900 */
[----:B------:R-:W-:Y:S01]  /*08c0*/  MOV R33, 0x4 ;  /* 0x0000000400217802 */ /* 0x000fe20000000f00 */
[----:B------:R-:W-:-:S02]  /*08d0*/  IMAD.MOV.U32 R11, RZ, RZ, RZ ;  /* 0x000000ffff0b7224 */ /* 0x000fc400078e00ff */
[----:B------:R-:W-:Y:S01]  /*08e0*/  HFMA2 R10, -RZ, RZ, 0, 0 ;  /* 0x00000000ff0a7431 */ /* 0x000fe200000001ff */
[C---:B------:R-:W-:Y:S01]  /*08f0*/  @P4 LEA R4, P0, R16.reuse, UR18, 0x2 ;  /* 0x0000001210044c11 */ /* 0x040fe2000f8010ff */
[----:B------:R-:W-:-:S03]  /*0900*/  IMAD.WIDE R32, R16, R33, UR6 ;  /* 0x0000000610207e25 */ /* 0x000fc6000f8e0221 */
[----:B------:R-:W-:Y:S02]  /*0910*/  @P4 LEA.HI.X R5, R16, UR19, R5, 0x2, P0 ;  /* 0x0000001310054c11 */ /* 0x000fe400080f1405 */
[----:B------:R1:W5:Y:S04]  /*0920*/  @P4 LDG.E R11, desc[UR16][R32.64] ;  /* 0x00000010200b4981 */ /* 0x000368000c1e1900 */
[----:B------:R2:W5:Y:S01]  /*0930*/  @P4 LDG.E R10, desc[UR16][R4.64] ;  /* 0x00000010040a4981 */ /* 0x000562000c1e1900 */
[----:B0-----:R-:W0:Y:S01]  /*0940*/  MUFU.RCP R36, R3 ;  /* 0x0000000300247308 */ /* 0x001e220000001000 */
[----:B-1----:R-:W-:Y:S01]  /*0950*/  MOV R32, RZ ;  /* 0x000000ff00207202 */ /* 0x002fe20000000f00 */
[----:B------:R-:W-:Y:S01]  /*0960*/  IMAD.MOV.U32 R18, RZ, RZ, RZ ;  /* 0x000000ffff127224 */ /* 0x000fe200078e00ff */
[----:B------:R-:W-:Y:S01]  /*0970*/  BSSY.RECONVERGENT B2, `(.L_x_5569) ;  /* 0x0000019000027945 */ /* 0x000fe20003800200 */
[----:B--2---:R-:W-:-:S05]  /*0980*/  @P6 SHF.L.U32 R32, R6, 0x10, RZ ;  /* 0x0000001006206819 */ /* 0x004fca00000006ff */
[----:B------:R-:W-:-:S04]  /*0990*/  FMUL R5, R32, UR11 ;  /* 0x0000000b20057c20 */ /* 0x000fc80008400000 */
[----:B------:R-:W-:Y:S01]  /*09a0*/  FFMA R0, R0, UR28, R5 ;  /* 0x0000001c00007c23 */ /* 0x000fe20008000005 */
[----:B---3--:R-:W-:Y:S01]  /*09b0*/  @P3 SHF.L.U32 R18, R31, 0x10, RZ ;  /* 0x000000101f123819 */ /* 0x008fe200000006ff */
[C---:B0-----:R-:W-:Y:S02]  /*09c0*/  FFMA R31, R36.reuse, -R3, 1 ;  /* 0x3f800000241f7423 */ /* 0x041fe40000000803 */
[----:B------:R-:W0:Y:S02]  /*09d0*/  FCHK P0, R0, R3 ;  /* 0x0000000300007302 */ /* 0x000e240000000000 */
[----:B------:R-:W-:Y:S01]  /*09e0*/  FFMA R31, R36, R31, R36 ;  /* 0x0000001f241f7223 */ /* 0x000fe20000000024 */
[----:B------:R-:W-:Y:S01]  /*09f0*/  FMUL R5, R32, UR22 ;  /* 0x0000001620057c20 */ /* 0x000fe20008400000 */
[----:B------:R-:W-:Y:S02]  /*0a00*/  HFMA2 R6, -RZ, RZ, 0, 0 ;  /* 0x00000000ff067431 */ /* 0x000fe400000001ff */
[----:B------:R-:W-:Y:S01]  /*0a10*/  FFMA R4, R0, R31, RZ ;  /* 0x0000001f00047223 */ /* 0x000fe200000000ff */
[----:B------:R-:W-:-:S03]  /*0a20*/  FMUL R32, R5, R32 ;  /* 0x0000002005207220 */ /* 0x000fc60000400000 */
[----:B------:R-:W-:Y:S01]  /*0a30*/  FFMA R35, R4, -R3, R0 ;  /* 0x8000000304237223 */ /* 0x000fe20000000000 */
[----:B------:R-:W-:Y:S01]  /*0a40*/  MOV R5, RZ ;  /* 0x000000ff00057202 */ /* 0x000fe20000000f00 */
[----:B------:R-:W-:Y:S01]  /*0a50*/  FFMA R2, R29, R2, R32 ;  /* 0x000000021d027223 */ /* 0x000fe20000000020 */
[----:B----4-:R-:W-:Y:S01]  /*0a60*/  @P4 SHF.L.U32 R6, R28, 0x10, RZ ;  /* 0x000000101c064819 */ /* 0x010fe200000006ff */
[----:B------:R-:W-:Y:S01]  /*0a70*/  FFMA R35, R31, R35, R4 ;  /* 0x000000231f237223 */ /* 0x000fe20000000004 */
[----:B------:R-:W-:Y:S01]  /*0a80*/  @P2 IMAD.U32 R5, R34, 0x10000, RZ ;  /* 0x0001000022052824 */ /* 0x000fe200078e00ff */
[----:B0-----:R-:W-:Y:S06]  /*0a90*/  @!P0 BRA `(.L_x_5570) ;  /* 0x0000000000188947 */ /* 0x001fec0003800000 */
[----:B------:R-:W0:Y:S01]  /*0aa0*/  LDCU UR24, c[0x0][0xef4] ;  /* 0x0001de80ff1877ac */ /* 0x000e220008000800 */
[----:B------:R-:W-:Y:S02]  /*0ab0*/  MOV R4, R0 ;  /* 0x0000000000047202 */ /* 0x000fe40000000f00 */
[----:B------:R-:W-:Y:S02]  /*0ac0*/  MOV R28, 0xaf0 ;  /* 0x00000af0001c7802 */ /* 0x000fe40000000f00 */
[----:B0-----:R-:W-:-:S07]  /*0ad0*/  MOV R3, UR24 ;  /* 0x0000001800037c02 */ /* 0x001fce0008000f00 */
[----:B-----5:R-:W-:Y:S05]  /*0ae0*/  CALL.REL.NOINC `($__internal_121_$__cuda_sm3x_div_rn_noftz_f32_slowpath) ;  /* 0x0000002c00947944 */ /* 0x020fea0003c00000 */
[----:B------:R-:W-:-:S07]  /*0af0*/  MOV R35, R3 ;  /* 0x0000000300237202 */ /* 0x000fce0000000f00 */
.L_x_5570:
[----:B------:R-:W-:Y:S05]  /*0b00*/  BSYNC.RECONVERGENT B2 ;  /* 0x0000000000027941 */ /* 0x000fea0003800200 */
.L_x_5569:
        /* <DEDUP_REMOVED lines=14> */
[----:B-----5:R-:W-:Y:S05]  /*0bf0*/  CALL.REL.NOINC `($__internal_121_$__cuda_sm3x_div_rn_noftz_f32_slowpath) ;  /* 0x0000002c00507944 */ /* 0x020fea0003c00000 */
.L_x_5572:
[----:B------:R-:W-:Y:S05]  /*0c00*/  BSYNC.RECONVERGENT B2 ;  /* 0x0000000000027941 */ /* 0x000fea0003800200 */
.L_x_5571:
[----:B------:R-:W-:Y:S01]  /*0c10*/  IADD3 R4, PT, PT, R3, -0xd000000, RZ ;  /* 0xf300000003047810 */ /* 0x000fe20007ffe0ff */
[----:B------:R0:W1:Y:S01]  /*0c20*/  MUFU.RSQ R28, R3 ;  /* 0x00000003001c7308 */ /* 0x0000620000001400 */
[----:B------:R-:W-:Y:S02]  /*0c30*/  BSSY.RECONVERGENT B0, `(.L_x_5573) ;  /* 0x000000a000007945 */ /* 0x000fe40003800200 */
[----:B------:R-:W-:-:S13]  /*0c40*/  ISETP.GT.U32.AND P0, PT, R4, 0x727fffff, PT ;  /* 0x727fffff0400780c */ /* 0x000fda0003f04070 */
[----:B0-----:R-:W-:Y:S05]  /*0c50*/  @!P0 BRA `(.L_x_5574) ;  /* 0x00000000000c8947 */ /* 0x001fea0003800000 */
[----:B------:R-:W-:-:S07]  /*0c60*/  MOV R4, 0xc80 ;  /* 0x00000c8000047802 */ /* 0x000fce0000000f00 */
[----:B-1---5:R-:W-:Y:S05]  /*0c70*/  CALL.REL.NOINC `($__internal_120_$__cuda_sm20_sqrt_rn_f32_slowpath) ;  /* 0x0000002800d87944 */ /* 0x022fea0003c00000 */
[----:B------:R-:W-:Y:S05]  /*0c80*/  BRA `(.L_x_5575) ;  /* 0x0000000000107947 */ /* 0x000fea0003800000 */
.L_x_5574:
[C---:B-1----:R-:W-:Y:S01]  /*0c90*/  FMUL.FTZ R4, R28.reuse, R3 ;  /* 0x000000031c047220 */ /* 0x042fe20000410000 */
[----:B------:R-:W-:-:S03]  /*0ca0*/  FMUL.FTZ R33, R28, 0.5 ;  /* 0x3f0000001c217820 */ /* 0x000fc60000410000 */
[----:B------:R-:W-:-:S04]  /*0cb0*/  FFMA R3, -R4, R4, R3 ;  /* 0x0000000404037223 */ /* 0x000fc80000000103 */
[----:B------:R-:W-:-:S07]  /*0cc0*/  FFMA R33, R3, R33, R4 ;  /* 0x0000002103217223 */ /* 0x000fce0000000004 */
.L_x_5575:
[----:B------:R-:W-:Y:S05]  /*0cd0*/  BSYNC.RECONVERGENT B0 ;  /* 0x0000000000007941 */ /* 0x000fea0003800200 */
.L_x_5573:
        /* <DEDUP_REMOVED lines=13> */
[----:B-----5:R-:W-:Y:S05]  /*0db0*/  CALL.REL.NOINC `($__internal_121_$__cuda_sm3x_div_rn_noftz_f32_slowpath) ;  /* 0x0000002800e07944 */ /* 0x020fea0003c00000 */
[----:B------:R-:W-:-:S07]  /*0dc0*/  MOV R31, R3 ;  /* 0x00000003001f7202 */ /* 0x000fce0000000f00 */
.L_x_5577:
[----:B------:R-:W-:Y:S05]  /*0dd0*/  BSYNC.RECONVERGENT B2 ;  /* 0x0000000000027941 */ /* 0x000fea0003800200 */
.L_x_5576:
[----:B------:R-:W0:Y:S01]  /*0de0*/  LDC.64 R28, c[0x0][0xef0] ;  /* 0x0003bc00ff1c7b82 */ /* 0x000e220000000a00 */
[----:B------:R-:W-:Y:S01]  /*0df0*/  FMUL R3, R18, UR11 ;  /* 0x0000000b12037c20 */ /* 0x000fe20008400000 */
        /* <DEDUP_REMOVED lines=19> */
[----:B------:R-:W-:Y:S05]  /*0f30*/  CALL.REL.NOINC `($__internal_121_$__cuda_sm3x_div_rn_noftz_f32_slowpath) ;  /* 0x0000002800807944 */ /* 0x000fea0003c00000 */
[----:B------:R-:W-:-:S07]  /*0f40*/  MOV R18, R3 ;  /* 0x0000000300127202 */ /* 0x000fce0000000f00 */
.L_x_5579:
[----:B------:R-:W-:Y:S05]  /*0f50*/  BSYNC.RECONVERGENT B2 ;  /* 0x0000000000027941 */ /* 0x000fea0003800200 */
.L_x_5578:
        /* <DEDUP_REMOVED lines=14> */
[----:B------:R-:W-:Y:S05]  /*1040*/  CALL.REL.NOINC `($__internal_121_$__cuda_sm3x_div_rn_noftz_f32_slowpath) ;  /* 0x00000028003c7944 */ /* 0x000fea0003c00000 */
.L_x_5581:
[----:B------:R-:W-:Y:S05]  /*1050*/  BSYNC.RECONVERGENT B2 ;  /* 0x0000000000027941 */ /* 0x000fea0003800200 */
.L_x_5580:
[----:B------:R-:W-:Y:S01]  /*1060*/  IADD3 R4, PT, PT, R3, -0xd000000, RZ ;  /* 0xf300000003047810 */ /* 0x000fe20007ffe0ff */
[----:B------:R0:W1:Y:S01]  /*1070*/  MUFU.RSQ R28, R3 ;  /* 0x00000003001c7308 */ /* 0x0000620000001400 */
[----:B------:R-:W-:Y:S02]  /*1080*/  BSSY.RECONVERGENT B0, `(.L_x_5582) ;  /* 0x000000a000007945 */ /* 0x000fe40003800200 */
[----:B------:R-:W-:-:S13]  /*1090*/  ISETP.GT.U32.AND P0, PT, R4, 0x727fffff, PT ;  /* 0x727fffff0400780c */ /* 0x000fda0003f04070 */
[----:B0-----:R-:W-:Y:S05]  /*10a0*/  @!P0 BRA `(.L_x_5583) ;  /* 0x00000000000c8947 */ /* 0x001fea0003800000 */
[----:B------:R-:W-:-:S07]  /*10b0*/  MOV R4, 0x10d0 ;  /* 0x000010d000047802 */ /* 0x000fce0000000f00 */
[----:B-1----:R-:W-:Y:S05]  /*10c0*/  CALL.REL.NOINC `($__internal_120_$__cuda_sm20_sqrt_rn_f32_slowpath) ;  /* 0x0000002400c47944 */ /* 0x002fea0003c00000 */
[----:B------:R-:W-:Y:S05]  /*10d0*/  BRA `(.L_x_5584) ;  /* 0x0000000000107947 */ /* 0x000fea0003800000 */
.L_x_5583:
[C---:B-1----:R-:W-:Y:S01]  /*10e0*/  FMUL.FTZ R4, R28.reuse, R3 ;  /* 0x000000031c047220 */ /* 0x042fe20000410000 */
[----:B------:R-:W-:-:S03]  /*10f0*/  FMUL.FTZ R33, R28, 0.5 ;  /* 0x3f0000001c217820 */ /* 0x000fc60000410000 */
[----:B------:R-:W-:-:S04]  /*1100*/  FFMA R3, -R4, R4, R3 ;  /* 0x0000000404037223 */ /* 0x000fc80000000103 */
[----:B------:R-:W-:-:S07]  /*1110*/  FFMA R33, R3, R33, R4 ;  /* 0x0000002103217223 */ /* 0x000fce0000000004 */
.L_x_5584:
[----:B------:R-:W-:Y:S05]  /*1120*/  BSYNC.RECONVERGENT B0 ;  /* 0x0000000000007941 */ /* 0x000fea0003800200 */
.L_x_5582:
        /* <DEDUP_REMOVED lines=13> */
[----:B------:R-:W-:Y:S05]  /*1200*/  CALL.REL.NOINC `($__internal_121_$__cuda_sm3x_div_rn_noftz_f32_slowpath) ;  /* 0x0000002400cc7944 */ /* 0x000fea0003c00000 */
[----:B------:R-:W-:-:S07]  /*1210*/  IMAD.MOV.U32 R4, RZ, RZ, R3 ;  /* 0x000000ffff047224 */ /* 0x000fce00078e0003 */
.L_x_5586:
[----:B------:R-:W-:Y:S05]  /*1220*/  BSYNC.RECONVERGENT B2 ;  /* 0x0000000000027941 */ /* 0x000fea0003800200 */
.L_x_5585:
        /* <DEDUP_REMOVED lines=23> */
.L_x_5588:
[----:B------:R-:W-:Y:S05]  /*13a0*/  BSYNC.RECONVERGENT B2 ;  /* 0x0000000000027941 */ /* 0x000fea0003800200 */
.L_x_5587:
        /* <DEDUP_REMOVED lines=14> */
[----:B------:R-:W-:Y:S05]  /*1490*/  CALL.REL.NOINC `($__internal_121_$__cuda_sm3x_div_rn_noftz_f32_slowpath) ;  /* 0x0000002400287944 */ /* 0x000fea0003c00000 */
.L_x_5590:
[----:B------:R-:W-:Y:S05]  /*14a0*/  BSYNC.RECONVERGENT B2 ;  /* 0x0000000000027941 */ /* 0x000fea0003800200 */
.L_x_5589:
        /* <DEDUP_REMOVED lines=8> */
.L_x_5592:
[C---:B-1----:R-:W-:Y:S01]  /*1530*/  FMUL.FTZ R4, R18.reuse, R3 ;  /* 0x0000000312047220 */ /* 0x042fe20000410000 */
[----:B------:R-:W-:-:S03]  /*1540*/  FMUL.FTZ R33, R18, 0.5 ;  /* 0x3f00000012217820 */ /* 0x000fc60000410000 */
[----:B------:R-:W-:-:S04]  /*1550*/  FFMA R3, -R4, R4, R3 ;  /* 0x0000000404037223 */ /* 0x000fc80000000103 */
[----:B------:R-:W-:-:S07]  /*1560*/  FFMA R33, R3, R33, R4 ;  /* 0x0000002103217223 */ /* 0x000fce0000000004 */
.L_x_5593:
[----:B------:R-:W-:Y:S05]  /*1570*/  BSYNC.RECONVERGENT B0 ;  /* 0x0000000000007941 */ /* 0x000fea0003800200 */
.L_x_5591:
        /* <DEDUP_REMOVED lines=14> */
[----:B------:R-:W-:-:S07]  /*1660*/  MOV R31, R3 ;  /* 0x00000003001f7202 */ /* 0x000fce0000000f00 */
.L_x_5595:
[----:B------:R-:W-:Y:S05]  /*1670*/  BSYNC.RECONVERGENT B2 ;  /* 0x0000000000027941 */ /* 0x000fea0003800200 */
.L_x_5594:
        /* <DEDUP_REMOVED lines=21> */
[----:B------:R-:W-:Y:S05]  /*17d0*/  CALL.REL.NOINC `($__internal_121_$__cuda_sm3x_div_rn_noftz_f32_slowpath) ;  /* 0x0000002000587944 */ /* 0x000fea0003c00000 */
[----:B------:R-:W-:-:S07]  /*17e0*/  MOV R5, R3 ;  /* 0x0000000300057202 */ /* 0x000fce0000000f00 */
.L_x_5597:
[----:B------:R-:W-:Y:S05]  /*17f0*/  BSYNC.RECONVERGENT B2 ;  /* 0x0000000000027941 */ /* 0x000fea0003800200 */
.L_x_5596:
        /* <DEDUP_REMOVED lines=14> */
[----:B------:R-:W-:Y:S05]  /*18e0*/  CALL.REL.NOINC `($__internal_121_$__cuda_sm3x_div_rn_noftz_f32_slowpath) ;  /* 0x0000002000147944 */ /* 0x000fea0003c00000 */
.L_x_5599:
[----:B------:R-:W-:Y:S05]  /*18f0*/  BSYNC.RECONVERGENT B2 ;  /* 0x0000000000027941 */ /* 0x000fea0003800200 */
.L_x_5598:
[----:B------:R-:W-:Y:S01]  /*1900*/  VIADD R4, R3, 0xf3000000 ;  /* 0xf300000003047836 */ /* 0x000fe20000000000 */
[----:B------:R0:W1:Y:S01]  /*1910*/  MUFU.RSQ R6, R3 ;  /* 0x0000000300067308 */ /* 0x0000620000001400 */
[----:B------:R-:W-:Y:S03]  /*1920*/  BSSY.RECONVERGENT B0, `(.L_x_5600) ;  /* 0x000000a000007945 */ /* 0x000fe60003800200 */
[----:B------:R-:W-:-:S13]  /*1930*/  ISETP.GT.U32.AND P0, PT, R4, 0x727fffff, PT ;  /* 0x727fffff0400780c */ /* 0x000fda0003f04070 */
[----:B01----:R-:W-:Y:S05]  /*1940*/  @!P0 BRA `(.L_x_5601) ;  /* 0x00000000000c8947 */ /* 0x003fea0003800000 */
[----:B------:R-:W-:-:S07]  /*1950*/  MOV R4, 0x1970 ;  /* 0x0000197000047802 */ /* 0x000fce0000000f00 */
[----:B------:R-:W-:Y:S05]  /*1960*/  CALL.REL.NOINC `($__internal_120_$__cuda_sm20_sqrt_rn_f32_slowpath) ;  /* 0x0000001c009c7944 */ /* 0x000fea0003c00000 */
[----:B------:R-:W-:Y:S05]  /*1970*/  BRA `(.L_x_5602) ;  /* 0x0000000000107947 */ /* 0x000fea0003800000 */
.L_x_5601:
[C---:B------:R-:W-:Y:S01]  /*1980*/  FMUL.FTZ R4, R6.reuse, R3 ;  /* 0x0000000306047220 */ /* 0x040fe20000410000 */
[----:B------:R-:W-:-:S03]  /*1990*/  FMUL.FTZ R33, R6, 0.5 ;  /* 0x3f00000006217820 */ /* 0x000fc60000410000 */
[----:B------:R-:W-:-:S04]  /*19a0*/  FFMA R3, -R4, R4, R3 ;  /* 0x0000000404037223 */ /* 0x000fc80000000103 */
[----:B------:R-:W-:-:S07]  /*19b0*/  FFMA R33, R3, R33, R4 ;  /* 0x0000002103217223 */ /* 0x000fce0000000004 */
.L_x_5602:
[----:B------:R-:W-:Y:S05]  /*19c0*/  BSYNC.RECONVERGENT B0 ;  /* 0x0000000000007941 */ /* 0x000fea0003800200 */
.L_x_5600:
        /* <DEDUP_REMOVED lines=14> */
.L_x_5604:
[----:B------:R-:W-:Y:S05]  /*1ab0*/  BSYNC.RECONVERGENT B2 ;  /* 0x0000000000027941 */ /* 0x000fea0003800200 */
.L_x_5603:
[----:B------:R-:W-:Y:S01]  /*1ac0*/  FFMA R4, R9, UR26, R3 ;  /* 0x0000001a09047c23 */ /* 0x000fe20008000003 */
[----:B------:R-:W-:Y:S03]  /*1ad0*/  BSSY.RECONVERGENT B0, `(.L_x_5605) ;  /* 0x000000e000007945 */ /* 0x000fe60003800200 */
[----:B------:R-:W-:Y:S01]  /*1ae0*/  FFMA R9, -R4, UR27, R9 ;  /* 0x0000001b04097c23 */ /* 0x000fe20008000109 */
[----:B------:R-:W-:Y:S06]  /*1af0*/  @!P6 BRA `(.L_x_5606) ;  /* 0x00000000002ce947 */ /* 0x000fec0003800000 */
[C---:B------:R-:W-:Y:S02]  /*1b00*/  SHF.L.U32 R32, R19.reuse, 0x2, RZ ;  /* 0x0000000213207819 */ /* 0x040fe400000006ff */
[----:B------:R-:W-:Y:S02]  /*1b10*/  SHF.L.U64.HI R14, R19, 0x2, R14 ;  /* 0x00000002130e7819 */ /* 0x000fe4000001020e */
[C---:B------:R-:W-:Y:S02]  /*1b20*/  IADD3 R4, P0, PT, R32.reuse, UR18, RZ ;  /* 0x0000001220047c10 */ /* 0x040fe4000ff1e0ff */
[C---:B------:R-:W-:Y:S02]  /*1b30*/  IADD3 R28, P1, PT, R32.reuse, UR20, RZ ;  /* 0x00000014201c7c10 */ /* 0x040fe4000ff3e0ff */
[----:B------:R-:W-:Y:S02]  /*1b40*/  IADD3 R32, P5, PT, R32, UR6, RZ ;  /* 0x0000000620207c10 */ /* 0x000fe4000ffbe0ff */
[----:B------:R-:W-:-:S02]  /*1b50*/  IADD3.X R5, PT, PT, R14, UR19, RZ, P0, !PT ;  /* 0x000000130e057c10 */ /* 0x000fc400087fe4ff */
[C---:B------:R-:W-:Y:S02]  /*1b60*/  IADD3.X R29, PT, PT, R14.reuse, UR21, RZ, P1, !PT ;  /* 0x000000150e1d7c10 */ /* 0x040fe40008ffe4ff */
[----:B------:R-:W-:Y:S01]  /*1b70*/  IADD3.X R33, PT, PT, R14, UR7, RZ, P5, !PT ;  /* 0x000000070e217c10 */ /* 0x000fe2000affe4ff */
[----:B------:R0:W-:Y:S04]  /*1b80*/  STG.E desc[UR16][R4.64], R26 ;  /* 0x0000001a04007986 */ /* 0x0001e8000c101910 */
[----:B------:R0:W-:Y:S04]  /*1b90*/  STG.E desc[UR16][R28.64], R0 ;  /* 0x000000001c007986 */ /* 0x0001e8000c101910 */
[----:B------:R0:W-:Y:S02]  /*1ba0*/  STG.E desc[UR16][R32.64], R2 ;  /* 0x0000000220007986 */ /* 0x0001e4000c101910 */
.L_x_5606:
[----:B------:R-:W-:Y:S05]  /*1bb0*/  BSYNC.RECONVERGENT B0 ;  /* 0x0000000000007941 */ /* 0x000fea0003800200 */
.L_x_5605:
[----:B0-----:R-:W-:Y:S02]  /*1bc0*/  HFMA2 R32, -RZ, RZ, 0, 2.384185791015625e-07 ;  /* 0x00000004ff207431 */ /* 0x001fe400000001ff */
[----:B------:R-:W-:Y:S02]  /*1bd0*/  IMAD.MOV.U32 R2, RZ, RZ, 0x4 ;  /* 0x00000004ff027424 */ /* 0x000fe400078e00ff */
[----:B------:R-:W-:Y:S01]  /*1be0*/  HFMA2 R29, -RZ, RZ, 0, 2.384185791015625e-07 ;  /* 0x00000004ff1d7431 */ /* 0x000fe200000001ff */
[----:B------:R-:W-:Y:S01]  /*1bf0*/  MOV R4, 0x4 ;  /* 0x0000000400047802 */ /* 0x000fe20000000f00 */
[----:B------:R-:W-:Y:S01]  /*1c00*/  HFMA2 R37, -RZ, RZ, 0, 2.384185791015625e-07 ;  /* 0x00000004ff257431 */ /* 0x000fe200000001ff */
[----:B------:R-:W-:Y:S01]  /*1c10*/  MOV R35, 0x4 ;  /* 0x0000000400237802 */ /* 0x000fe20000000f00 */
[----:B------:R-:W-:Y:S01]  /*1c20*/  @P3 IMAD.WIDE R2, R17, R2, UR20 ;  /* 0x0000001411023e25 */ /* 0x000fe2000f8e0202 */
[----:B------:R-:W-:Y:S02]  /*1c30*/  UIADD3 UR4, UP0, UPT, UR23, UR4, URZ ;  /* 0x0000000417047290 */ /* 0x000fe4000ff1e0ff */
[----:B------:R-:W-:Y:S01]  /*1c40*/  IADD3 R15, PT, PT, R15, UR23, RZ ;  /* 0x000000170f0f7c10 */ /* 0x000fe2000fffe0ff */
[----:B------:R-:W-:Y:S01]  /*1c50*/  @P3 IMAD.WIDE R32, R17, R32, UR18 ;  /* 0x0000001211203e25 */ /* 0x000fe2000f8e0220 */
[----:B------:R-:W-:-:S02]  /*1c60*/  UIADD3.X UR5, UPT, UPT, URZ, UR5, URZ, UP0, !UPT ;  /* 0x00000005ff057290 */ /* 0x000fc400087fe4ff */
[----:B------:R-:W-:Y:S01]  /*1c70*/  UISETP.GE.U32.AND UP0, UPT, UR4, UR8, UPT ;  /* 0x000000080400728c */ /* 0x000fe2000bf06070 */
[C---:B------:R-:W-:Y:S01]  /*1c80*/  @P3 IMAD.WIDE R4, R17.reuse, R4, UR6 ;  /* 0x0000000611043e25 */ /* 0x040fe2000f8e0204 */
[----:B------:R0:W-:Y:S01]  /*1c90*/  @P3 STG.E desc[UR16][R32.64], R13 ;  /* 0x0000000d20003986 */ /* 0x0001e2000c101910 */
[----:B------:R-:W-:Y:S01]  /*1ca0*/  IADD3 R17, PT, PT, R17, UR23, RZ ;  /* 0x0000001711117c10 */ /* 0x000fe2000fffe0ff */
[----:B------:R-:W-:Y:S01]  /*1cb0*/  UISETP.GE.AND.EX UP0, UPT, UR5, UR9, UPT, UP0 ;  /* 0x000000090500728c */ /* 0x000fe2000bf06300 */
[C---:B------:R-:W-:Y:S01]  /*1cc0*/  @P4 IMAD.WIDE R28, R16.reuse, R29, UR18 ;  /* 0x00000012101c4e25 */ /* 0x040fe2000f8e021d */
[----:B------:R0:W-:Y:S03]  /*1cd0*/  @P3 STG.E desc[UR16][R2.64], R30 ;  /* 0x0000001e02003986 */ /* 0x0001e6000c101910 */
[C---:B------:R-:W-:Y:S01]  /*1ce0*/  @P4 IMAD.WIDE R34, R16.reuse, R35, UR20 ;  /* 0x0000001410224e25 */ /* 0x040fe2000f8e0223 */
[----:B------:R0:W-:Y:S03]  /*1cf0*/  @P3 STG.E desc[UR16][R4.64], R27 ;  /* 0x0000001b04003986 */ /* 0x0001e6000c101910 */
[C---:B------:R-:W-:Y:S01]  /*1d00*/  @P4 IMAD.WIDE R36, R16.reuse, R37, UR6 ;  /* 0x0000000610244e25 */ /* 0x040fe2000f8e0225 */
[----:B------:R0:W-:Y:S01]  /*1d10*/  @P4 STG.E desc[UR16][R28.64], R10 ;  /* 0x0000000a1c004986 */ /* 0x0001e2000c101910 */
[----:B------:R-:W-:-:S02]  /*1d20*/  IADD3 R16, PT, PT, R16, UR23, RZ ;  /* 0x0000001710107c10 */ /* 0x000fc4000fffe0ff */
[----:B------:R-:W-:Y:S01]  /*1d30*/  VIADD R19, R19, UR23 ;  /* 0x0000001713137c36 */ /* 0x000fe20008000000 */
[----:B------:R0:W-:Y:S04]  /*1d40*/  @P4 STG.E desc[UR16][R34.64], R12 ;  /* 0x0000000c22004986 */ /* 0x0001e8000c101910 */
[----:B------:R0:W-:Y:S04]  /*1d50*/  @P4 STG.E desc[UR16][R36.64], R11 ;  /* 0x0000000b24004986 */ /* 0x0001e8000c101910 */
[----:B------:R0:W-:Y:S04]  /*1d60*/  @P2 STG.E desc[UR16][R20.64], R9 ;  /* 0x0000000914002986 */ /* 0x0001e8000c101910 */
[----:B------:R0:W-:Y:S04]  /*1d70*/  @P2 STG.E desc[UR16][R22.64], R8 ;  /* 0x0000000816002986 */ /* 0x0001e8000c101910 */
[----:B------:R0:W-:Y:S01]  /*1d80*/  @P2 STG.E desc[UR16][R24.64], R7 ;  /* 0x0000000718002986 */ /* 0x0001e2000c101910 */
[----:B------:R-:W-:Y:S05]  /*1d90*/  BRA.U !UP0, `(.L_x_5607) ;  /* 0xffffffe508a07547 */ /* 0x000fea000b83ffff */
[----:B------:R-:W-:Y:S05]  /*1da0*/  EXIT ;  /* 0x000000000000794d */ /* 0x000fea0003800000 */
.L_x_5568:
        /* <DEDUP_REMOVED lines=11> */
.L_x_5652:
[----:B------:R-:W-:Y:S01]  /*1e60*/  ISETP.LT.U32.AND P0, PT, R19, UR8, PT ;  /* 0x0000000813007c0c */ /* 0x000fe2000bf01070 */
[----:B------:R-:W-:Y:S01]  /*1e70*/  HFMA2 R4, -RZ, RZ, 0, 2.384185791015625e-07 ;  /* 0x00000004ff047431 */ /* 0x000fe200000001ff */
[----:B------:R-:W-:Y:S01]  /*1e80*/  SHF.R.S32.HI R12, RZ, 0x1f, R19 ;  /* 0x0000001fff0c7819 */ /* 0x000fe20000011413 */
[----:B--2---:R-:W-:Y:S01]  /*1e90*/  IMAD.U32 R7, RZ, RZ, UR9 ;  /* 0x00000009ff077e24 */ /* 0x004fe2000f8e00ff */
[----:B------:R-:W-:Y:S02]  /*1ea0*/  MOV R3, UR9 ;  /* 0x0000000900037c02 */ /* 0x000fe40008000f00 */
[----:B------:R-:W-:Y:S02]  /*1eb0*/  ISETP.LT.U32.AND P4, PT, R20, UR8, PT ;  /* 0x0000000814007c0c */ /* 0x000fe4000bf81070 */
[----:B------:R-:W-:Y:S02]  /*1ec0*/  ISETP.GT.AND.EX P0, PT, R3, R12, PT, P0 ;  /* 0x0000000c0300720c */ /* 0x000fe40003f04300 */
[----:B------:R-:W-:Y:S01]  /*1ed0*/  SHF.R.S32.HI R15, RZ, 0x1f, R20 ;  /* 0x0000001fff0f7819 */ /* 0x000fe20000011414 */
[----:B---3--:R-:W-:Y:S01]  /*1ee0*/  IMAD.WIDE R4, R19, R4, UR18 ;  /* 0x0000001213047e25 */ /* 0x008fe2000f8e0204 */
[----:B0-----:R-:W-:-:S02]  /*1ef0*/  MOV R2, UR9 ;  /* 0x0000000900027c02 */ /* 0x001fc40008000f00 */
[----:B------:R-:W-:Y:S02]  /*1f00*/  MOV R16, RZ ;  /* 0x000000ff00107202 */ /* 0x000fe40000000f00 */
[----:B------:R-:W-:Y:S02]  /*1f10*/  ISETP.GT.AND.EX P4, PT, R2, R15, PT, P4 ;  /* 0x0000000f0200720c */ /* 0x000fe40003f84340 */
[----:B------:R-:W-:Y:S02]  /*1f20*/  ISETP.LT.U32.AND P3, PT, R17, UR8, PT ;  /* 0x0000000811007c0c */ /* 0x000fe4000bf61070 */
[----:B------:R-:W-:Y:S01]  /*1f30*/  SHF.R.S32.HI R32, RZ, 0x1f, R17 ;  /* 0x0000001fff207819 */ /* 0x000fe20000011411 */
[----:B------:R0:W2:Y:S01]  /*1f40*/  @P0 LDG.E R16, desc[UR16][R4.64] ;  /* 0x0000001004100981 */ /* 0x0000a2000c1e1900 */
[----:B-1----:R-:W-:Y:S02]  /*1f50*/  @P0 IADD3 R9, P1, PT, R19, UR14, RZ ;  /* 0x0000000e13090c10 */ /* 0x002fe4000ff3e0ff */
[----:B------:R-:W-:-:S02]  /*1f60*/  ISETP.LT.U32.AND P2, PT, R18, UR8, PT ;  /* 0x0000000812007c0c */ /* 0x000fc4000bf41070 */
[----:B------:R-:W-:Y:S02]  /*1f70*/  SHF.R.S32.HI R0, RZ, 0x1f, R18 ;  /* 0x0000001fff007819 */ /* 0x000fe40000011412 */
[----:B------:R-:W-:Y:S01]  /*1f80*/  @P0 IADD3.X R24, PT, PT, R12, UR10, RZ, P1, !PT ;  /* 0x0000000a0c180c10 */ /* 0x000fe20008ffe4ff */
[----:B------:R-:W-:Y:S01]  /*1f90*/  HFMA2 R2, -RZ, RZ, 0, 2.384185791015625e-07 ;  /* 0x00000004ff027431 */ /* 0x000fe200000001ff */
[----:B------:R-:W-:Y:S02]  /*1fa0*/  ISETP.GT.AND.EX P3, PT, R3, R32, PT, P3 ;  /* 0x000000200300720c */ /* 0x000fe40003f64330 */
[----:B------:R-:W-:Y:S02]  /*1fb0*/  @P4 IADD3 R6, P5, PT, R20, UR14, RZ ;  /* 0x0000000e14064c10 */ /* 0x000fe4000ffbe0ff */
[----:B0-----:R-:W-:Y:S01]  /*1fc0*/  @P0 LEA R4, P1, R9, UR12, 0x1 ;  /* 0x0000000c09040c11 */ /* 0x001fe2000f8208ff */
[----:B------:R-:W-:Y:S01]  /*1fd0*/  HFMA2 R29, -RZ, RZ, 0, 2.384185791015625e-07 ;  /* 0x00000004ff1d7431 */ /* 0x000fe200000001ff */
[----:B------:R-:W-:-:S02]  /*1fe0*/  ISETP.GT.AND.EX P2, PT, R7, R0, PT, P2 ;  /* 0x000000000700720c */ /* 0x000fc40003f44320 */
[----:B------:R-:W-:Y:S02]  /*1ff0*/  @P4 IADD3.X R7, PT, PT, R15, UR10, RZ, P5, !PT ;  /* 0x0000000a0f074c10 */ /* 0x000fe4000affe4ff */
[----:B------:R-:W-:Y:S02]  /*2000*/  @P0 LEA.HI.X R5, R9, UR13, R24, 0x1, P1 ;  /* 0x0000000d09050c11 */ /* 0x000fe400088f0c18 */
[C---:B------:R-:W-:Y:S02]  /*2010*/  @P4 LEA R8, P5, R6.reuse, UR12, 0x1 ;  /* 0x0000000c06084c11 */ /* 0x040fe4000f8a08ff */
[----:B------:R-:W-:Y:S01]  /*2020*/  CS2R R10, SRZ ;  /* 0x00000000000a7805 */ /* 0x000fe2000001ff00 */
[----:B------:R-:W3:Y:S01]  /*2030*/  @P0 LDG.E.U16 R4, desc[UR16][R4.64] ;  /* 0x0000001004040981 */ /* 0x000ee2000c1e1500 */
[----:B------:R-:W-:Y:S01]  /*2040*/  @P4 LEA.HI.X R9, R6, UR13, R7, 0x1, P5 ;  /* 0x0000000d06094c11 */ /* 0x000fe2000a8f0c07 */
[----:B------:R-:W-:Y:S01]  /*2050*/  IMAD.WIDE R2, R19, R2, UR20 ;  /* 0x0000001413027e25 */ /* 0x000fe2000f8e0202 */
[----:B------:R-:W-:-:S02]  /*2060*/  MOV R22, 0x4 ;  /* 0x0000000400167802 */ /* 0x000fc40000000f00 */
[----:B------:R-:W-:Y:S01]  /*2070*/  MOV R14, RZ ;  /* 0x000000ff000e7202 */ /* 0x000fe20000000f00 */
[----:B------:R-:W-:Y:S01]  /*2080*/  IMAD.WIDE R28, R20, R29, UR18 ;  /* 0x00000012141c7e25 */ /* 0x000fe2000f8e021d */
[----:B------:R-:W-:Y:S01]  /*2090*/  @P3 IADD3 R13, P5, PT, R17, UR14, RZ ;  /* 0x0000000e110d3c10 */ /* 0x000fe2000ffbe0ff */
[----:B------:R-:W4:Y:S02]  /*20a0*/  @P4 LDG.E.U16 R21, desc[UR16][R8.64] ;  /* 0x0000001008154981 */ /* 0x000f24000c1e1500 */
[----:B------:R-:W-:Y:S01]  /*20b0*/  IMAD.WIDE R22, R19, R22, UR6 ;  /* 0x0000000613167e25 */ /* 0x000fe2000f8e0216 */
[----:B------:R-:W-:Y:S01]  /*20c0*/  @P3 IADD3.X R32, PT, PT, R32, UR10, RZ, P5, !PT ;  /* 0x0000000a20203c10 */ /* 0x000fe2000affe4ff */
[----:B------:R0:W5:Y:S01]  /*20d0*/  @P0 LDG.E R11, desc[UR16][R2.64] ;  /* 0x00000010020b0981 */ /* 0x000162000c1e1900 */
[----:B------:R-:W-:-:S03]  /*20e0*/  @P3 LEA R30, P5, R13, UR12, 0x1 ;  /* 0x0000000c0d1e3c11 */ /* 0x000fc6000f8a08ff */
[----:B------:R-:W5:Y:S01]  /*20f0*/  @P4 LDG.E R14, desc[UR16][R28.64] ;  /* 0x000000101c0e4981 */ /* 0x000f62000c1e1900 */
[----:B------:R-:W-:-:S03]  /*2100*/  @P4 LEA R24, P6, R20, UR6, 0x2 ;  /* 0x0000000614184c11 */ /* 0x000fc6000f8c10ff */
[----:B------:R1:W5:Y:S01]  /*2110*/  @P0 LDG.E R10, desc[UR16][R22.64] ;  /* 0x00000010160a0981 */ /* 0x000362000c1e1900 */
[----:B0-----:R-:W-:Y:S02]  /*2120*/  @P2 IADD3 R2, P1, PT, R18, UR14, RZ ;  /* 0x0000000e12022c10 */ /* 0x001fe4000ff3e0ff */
[----:B------:R-:W-:Y:S02]  /*2130*/  @P3 LEA.HI.X R31, R13, UR13, R32, 0x1, P5 ;  /* 0x0000000d0d1f3c11 */ /* 0x000fe4000a8f0c20 */
[----:B------:R-:W-:Y:S01]  /*2140*/  @P2 IADD3.X R3, PT, PT, R0, UR10, RZ, P1, !PT ;  /* 0x0000000a00032c10 */ /* 0x000fe20008ffe4ff */
[----:B------:R-:W-:Y:S01]  /*2150*/  IMAD.MOV.U32 R27, RZ, RZ, 0x4 ;  /* 0x00000004ff1b7424 */ /* 0x000fe200078e00ff */
[----:B-1----:R-:W-:Y:S02]  /*2160*/  @P2 LEA R22, P1, R2, UR12, 0x1 ;  /* 0x0000000c02162c11 */ /* 0x002fe4000f8208ff */
[----:B------:R-:W-:Y:S02]  /*2170*/  CS2R R6, SRZ ;  /* 0x0000000000067805 */ /* 0x000fe4000001ff00 */
[----:B------:R-:W-:-:S02]  /*2180*/  @P4 LEA.HI.X R25, R20, UR7, R15, 0x2, P6 ;  /* 0x0000000714194c11 */ /* 0x000fc4000b0f140f */
[----:B------:R-:W-:Y:S01]  /*2190*/  @P2 LEA.HI.X R23, R2, UR13, R3, 0x1, P1 ;  /* 0x0000000d02172c11 */ /* 0x000fe200088f0c03 */
[----:B------:R-:W-:Y:S01]  /*21a0*/  IMAD.WIDE R26, R20, R27, UR20 ;  /* 0x00000014141a7e25 */ /* 0x000fe2000f8e021b */
[----:B------:R0:W5:Y:S01]  /*21b0*/  @P3 LDG.E.U16 R2, desc[UR16][R30.64] ;  /* 0x000000101e023981 */ /* 0x000162000c1e1500 */
[----:B------:R-:W-:Y:S02]  /*21c0*/  MOV R40, 0x4 ;  /* 0x0000000400287802 */ /* 0x000fe40000000f00 */
[----:B------:R-:W-:Y:S01]  /*21d0*/  HFMA2 R15, -RZ, RZ, 0, 0 ;  /* 0x00000000ff0f7431 */ /* 0x000fe200000001ff */
[----:B------:R-:W-:Y:S01]  /*21e0*/  MOV R5, 0x4 ;  /* 0x0000000400057802 */ /* 0x000fe20000000f00 */
[----:B------:R-:W5:Y:S01]  /*21f0*/  @P4 LDG.E R6, desc[UR16][R24.64] ;  /* 0x0000001018064981 */ /* 0x000f62000c1e1900 */
[----:B------:R-:W-:Y:S02]  /*2200*/  IMAD.MOV.U32 R13, RZ, RZ, RZ ;  /* 0x000000ffff0d7224 */ /* 0x000fe400078e00ff */
[----:B------:R-:W-:Y:S01]  /*2210*/  IMAD.WIDE R40, R17, R40, UR18 ;  /* 0x0000001211287e25 */ /* 0x000fe2000f8e0228 */
[----:B------:R1:W5:Y:S03]  /*2220*/  @P4 LDG.E R7, desc[UR16][R26.64] ;  /* 0x000000101a074981 */ /* 0x000366000c1e1900 */
[----:B------:R-:W-:Y:S01]  /*2230*/  HFMA2 R28, -RZ, RZ, 0, 2.384185791015625e-07 ;  /* 0x00000004ff1c7431 */ /* 0x000fe200000001ff */
[----:B------:R1:W5:Y:S01]  /*2240*/  @P2 LDG.E.U16 R3, desc[UR16][R22.64] ;  /* 0x0000001016032981 */ /* 0x000362000c1e1500 */
[----:B------:R-:W-:-:S02]  /*2250*/  HFMA2 R38, -RZ, RZ, 0, 2.384185791015625e-07 ;  /* 0x00000004ff267431 */ /* 0x000fc400000001ff */
[----:B0-----:R-:W-:Y:S01]  /*2260*/  HFMA2 R31, -RZ, RZ, 0, 2.384185791015625e-07 ;  /* 0x00000004ff1f7431 */ /* 0x001fe200000001ff */
[----:B------:R-:W5:Y:S01]  /*2270*/  @P3 LDG.E R15, desc[UR16][R40.64] ;  /* 0x00000010280f3981 */ /* 0x000f62000c1e1900 */
[----:B-1----:R-:W-:Y:S01]  /*2280*/  IMAD.WIDE R26, R18, R5, UR18 ;  /* 0x00000012121a7e25 */ /* 0x002fe2000f8e0205 */
[----:B------:R-:W-:-:S04]  /*2290*/  MOV R25, 0x4 ;  /* 0x0000000400197802 */ /* 0x000fc80000000f00 */
[----:B------:R-:W5:Y:S01]  /*22a0*/  @P2 LDG.E R13, desc[UR16][R26.64] ;  /* 0x000000101a0d2981 */ /* 0x000f62000c1e1900 */
[----:B------:R-:W-:Y:S02]  /*22b0*/  CS2R R8, SRZ ;  /* 0x0000000000087805 */ /* 0x000fe4000001ff00 */
[----:B------:R-:W-:Y:S01]  /*22c0*/  MOV R5, RZ ;  /* 0x000000ff00057202 */ /* 0x000fe20000000f00 */
[----:B------:R-:W-:Y:S02]  /*22d0*/  IMAD.MOV.U32 R0, RZ, RZ, RZ ;  /* 0x000000ffff007224 */ /* 0x000fe400078e00ff */
[----:B------:R-:W-:-:S04]  /*22e0*/  IMAD.WIDE R28, R17, R28, UR6 ;  /* 0x00000006111c7e25 */ /* 0x000fc8000f8e021c */
[----:B------:R-:W-:Y:S01]  /*22f0*/  IMAD.WIDE R38, R17, R38, UR20 ;  /* 0x0000001411267e25 */ /* 0x000fe2000f8e0226 */
[----:B------:R0:W5:Y:S03]  /*2300*/  @P3 LDG.E R8, desc[UR16][R28.64] ;  /* 0x000000101c083981 */ /* 0x000166000c1e1900 */
[C---:B------:R-:W-:Y:S01]  /*2310*/  IMAD.WIDE R24, R18.reuse, R25, UR20 ;  /* 0x0000001412187e25 */ /* 0x040fe2000f8e0219 */
[----:B------:R-:W5:Y:S03]  /*2320*/  @P3 LDG.E R9, desc[UR16][R38.64] ;  /* 0x0000001026093981 */ /* 0x000f66000c1e1900 */
[----:B------:R-:W-:Y:S01]  /*2330*/  IMAD.WIDE R22, R18, R31, UR6 ;  /* 0x0000000612167e25 */ /* 0x000fe2000f8e021f */
[----:B------:R-:W5:Y:S04]  /*2340*/  @P2 LDG.E R5, desc[UR16][R24.64] ;  /* 0x0000001018052981 */ /* 0x000f68000c1e1900 */
[----:B------:R-:W5:Y:S01]  /*2350*/  @P2 LDG.E R0, desc[UR16][R22.64] ;  /* 0x0000001016002981 */ /* 0x000f62000c1e1900 */
[----:B0-----:R-:W-:Y:S01]  /*2360*/  HFMA2 R29, -RZ, RZ, 0, 0 ;  /* 0x00000000ff1d7431 */ /* 0x001fe200000001ff */
[----:B------:R-:W-:Y:S01]  /*2370*/  MOV R31, RZ ;  /* 0x000000ff001f7202 */ /* 0x000fe20000000f00 */
[----:B------:R-:W-:Y:S01]  /*2380*/  BSSY.RECONVERGENT B2, `(.L_x_5608) ;  /* 0x000006b000027945 */ /* 0x000fe20003800200 */
[----:B---3--:R-:W-:-:S05]  /*2390*/  @P0 SHF.L.U32 R29, R4, 0x10, RZ ;  /* 0x00000010041d0819 */ /* 0x008fca00000006ff */
[----:B--2---:R-:W-:Y:S01]  /*23a0*/  FFMA R29, R16, UR25, R29 ;  /* 0x00000019101d7c23 */ /* 0x004fe2000800001d */
[----:B----4-:R-:W-:-:S03]  /*23b0*/  @P4 SHF.L.U32 R31, R21, 0x10, RZ ;  /* 0x00000010151f4819 */ /* 0x010fc600000006ff */
[C---:B------:R-:W-:Y:S01]  /*23c0*/  FMUL R28, R29.reuse, UR22 ;  /* 0x000000161d1c7c20 */ /* 0x040fe20008400000 */
[----:B------:R-:W-:-:S03]  /*23d0*/  FMUL R4, R29, UR11 ;  /* 0x0000000b1d047c20 */ /* 0x000fc60008400000 */
[----:B------:R-:W-:Y:S01]  /*23e0*/  FMUL R29, R29, R28 ;  /* 0x0000001c1d1d7220 */ /* 0x000fe20000400000 */
[----:B-----5:R-:W-:Y:S01]  /*23f0*/  FFMA R31, R14, UR25, R31 ;  /* 0x000000190e1f7c23 */ /* 0x020fe2000800001f */
[----:B------:R-:W-:-:S03]  /*2400*/  FFMA R11, R11, UR26, R4 ;  /* 0x0000001a0b0b7c23 */ /* 0x000fc60008000004 */
[----:B------:R-:W-:Y:S01]  /*2410*/  FMUL R28, R31, UR22 ;  /* 0x000000161f1c7c20 */ /* 0x000fe20008400000 */
[----:B------:R-:W-:-:S03]  /*2420*/  IMAD.MOV.U32 R4, RZ, RZ, RZ ;  /* 0x000000ffff047224 */ /* 0x000fc600078e00ff */
[----:B------:R-:W-:Y:S01]  /*2430*/  FMUL R21, R31, R28 ;  /* 0x0000001c1f157220 */ /* 0x000fe20000400000 */
[----:B------:R-:W-:Y:S02]  /*2440*/  ISETP.LT.U32.AND P0, PT, R19, UR8, PT ;  /* 0x0000000813007c0c */ /* 0x000fe4000bf01070 */
[----:B------:R-:W-:Y:S01]  /*2450*/  @P3 SHF.L.U32 R4, R2, 0x10, RZ ;  /* 0x0000001002043819 */ /* 0x000fe200000006ff */
[----:B------:R-:W-:Y:S02]  /*2460*/  HFMA2 R2, -RZ, RZ, 0, 0 ;  /* 0x00000000ff027431 */ /* 0x000fe400000001ff */
[----:B------:R-:W-:Y:S01]  /*2470*/  FFMA R6, R6, UR27, R21 ;  /* 0x0000001b06067c23 */ /* 0x000fe20008000015 */
[----:B------:R-:W-:-:S04]  /*2480*/  MOV R21, UR9 ;  /* 0x0000000900157c02 */ /* 0x000fc80008000f00 */
[----:B------:R-:W-:Y:S02]  /*2490*/  ISETP.GT.AND.EX P0, PT, R21, R12, PT, P0 ;  /* 0x0000000c1500720c */ /* 0x000fe40003f04300 */
[----:B------:R-:W-:Y:S01]  /*24a0*/  @P2 SHF.L.U32 R2, R3, 0x10, RZ ;  /* 0x0000001003022819 */ /* 0x000fe200000006ff */
[----:B------:R-:W-:Y:S01]  /*24b0*/  FFMA R4, R15, UR25, R4 ;  /* 0x000000190f047c23 */ /* 0x000fe20008000004 */
[----:B------:R-:W-:-:S03]  /*24c0*/  FMUL R28, R31, UR11 ;  /* 0x0000000b1f1c7c20 */ /* 0x000fc60008400000 */
[----:B------:R-:W-:Y:S01]  /*24d0*/  FMUL R3, R4, UR22 ;  /* 0x0000001604037c20 */ /* 0x000fe20008400000 */
[----:B------:R-:W-:Y:S01]  /*24e0*/  FFMA R2, R13, UR25, R2 ;  /* 0x000000190d027c23 */ /* 0x000fe20008000002 */
[----:B------:R-:W-:-:S03]  /*24f0*/  FFMA R7, R7, UR26, R28 ;  /* 0x0000001a07077c23 */ /* 0x000fc6000800001c */
[----:B------:R-:W-:Y:S01]  /*2500*/  FMUL R21, R2, UR22 ;  /* 0x0000001602157c20 */ /* 0x000fe20008400000 */
[C---:B------:R-:W-:Y:S01]  /*2510*/  FMUL R3, R4.reuse, R3 ;  /* 0x0000000304037220 */ /* 0x040fe20000400000 */
        /* <DEDUP_REMOVED lines=24> */
.L_x_5611:
[----:B------:R-:W-:Y:S05]  /*26a0*/  BSYNC.RECONVERGENT B3 ;  /* 0x0000000000037941 */ /* 0x000fea0003800200 */
.L_x_5610:
[----:B------:R-:W-:Y:S01]  /*26b0*/  IADD3 R2, PT, PT, R3, -0xd000000, RZ ;  /* 0xf300000003027810 */ /* 0x000fe20007ffe0ff */
[----:B------:R0:W1:Y:S01]  /*26c0*/  MUFU.RSQ R4, R3 ;  /* 0x0000000300047308 */ /* 0x0000620000001400 */
[----:B------:R-:W-:Y:S02]  /*26d0*/  BSSY.RECONVERGENT B0, `(.L_x_5612) ;  /* 0x000000a000007945 */ /* 0x000fe40003800200 */
[----:B------:R-:W-:-:S13]  /*26e0*/  ISETP.GT.U32.AND P0, PT, R2, 0x727fffff, PT ;  /* 0x727fffff0200780c */ /* 0x000fda0003f04070 */
[----:B0-----:R-:W-:Y:S05]  /*26f0*/  @!P0 BRA `(.L_x_5613) ;  /* 0x00000000000c8947 */ /* 0x001fea0003800000 */
[----:B-1----:R-:W-:-:S07]  /*2700*/  MOV R4, 0x2720 ;  /* 0x0000272000047802 */ /* 0x002fce0000000f00 */
[----:B------:R-:W-:Y:S05]  /*2710*/  CALL.REL.NOINC `($__internal_120_$__cuda_sm20_sqrt_rn_f32_slowpath) ;  /* 0x0000001000307944 */ /* 0x000fea0003c00000 */
[----:B------:R-:W-:Y:S05]  /*2720*/  BRA `(.L_x_5614) ;  /* 0x0000000000107947 */ /* 0x000fea0003800000 */
.L_x_5613:
[C---:B-1----:R-:W-:Y:S01]  /*2730*/  FMUL.FTZ R2, R4.reuse, R3 ;  /* 0x0000000304027220 */ /* 0x042fe20000410000 */
[----:B------:R-:W-:-:S03]  /*2740*/  FMUL.FTZ R33, R4, 0.5 ;  /* 0x3f00000004217820 */ /* 0x000fc60000410000 */
[----:B------:R-:W-:-:S04]  /*2750*/  FFMA R3, -R2, R2, R3 ;  /* 0x0000000202037223 */ /* 0x000fc80000000103 */
[----:B------:R-:W-:-:S07]  /*2760*/  FFMA R33, R3, R33, R2 ;  /* 0x0000002103217223 */ /* 0x000fce0000000002 */
.L_x_5614:
[----:B------:R-:W-:Y:S05]  /*2770*/  BSYNC.RECONVERGENT B0 ;  /* 0x0000000000007941 */ /* 0x000fea0003800200 */
.L_x_5612:
        /* <DEDUP_REMOVED lines=16> */
[----:B------:R-:W-:-:S07]  /*2880*/  IMAD.MOV.U32 R4, RZ, RZ, R3 ;  /* 0x000000ffff047224 */ /* 0x000fce00078e0003 */
.L_x_5616:
[----:B------:R-:W-:Y:S05]  /*2890*/  BSYNC.RECONVERGENT B3 ;  /* 0x0000000000037941 */ /* 0x000fea0003800200 */
.L_x_5615:
        /* <DEDUP_REMOVED lines=11> */
[----:B------:R-:W-:Y:S05]  /*2950*/  CALL.REL.NOINC `($__internal_121_$__cuda_sm3x_div_rn_noftz_f32_slowpath) ;  /* 0x0000000c00f87944 */ /* 0x000fea0003c00000 */
.L_x_5618:
[----:B------:R-:W-:Y:S05]  /*2960*/  BSYNC.RECONVERGENT B3 ;  /* 0x0000000000037941 */ /* 0x000fea0003800200 */
.L_x_5617:
[----:B------:R-:W-:Y:S01]  /*2970*/  SHF.L.U32 R28, R19, 0x2, RZ ;  /* 0x00000002131c7819 */ /* 0x000fe200000006ff */
[----:B------:R-:W-:Y:S01]  /*2980*/  FFMA R21, -R3, UR29, R16 ;  /* 0x0000001d03157c23 */ /* 0x000fe20008000110 */
        /* <DEDUP_REMOVED lines=10> */
.L_x_5609:
[----:B------:R-:W-:Y:S05]  /*2a30*/  BSYNC.RECONVERGENT B2 ;  /* 0x0000000000027941 */ /* 0x000fea0003800200 */
.L_x_5608:
        /* <DEDUP_REMOVED lines=17> */
.L_x_5622:
[----:B------:R-:W-:Y:S05]  /*2b50*/  BSYNC.RECONVERGENT B3 ;  /* 0x0000000000037941 */ /* 0x000fea0003800200 */
.L_x_5621:
        /* <DEDUP_REMOVED lines=8> */
.L_x_5624:
[C---:B------:R-:W-:Y:S01]  /*2be0*/  FMUL.FTZ R2, R4.reuse, R3 ;  /* 0x0000000304027220 */ /* 0x040fe20000410000 */
[----:B------:R-:W-:-:S03]  /*2bf0*/  FMUL.FTZ R33, R4, 0.5 ;  /* 0x3f00000004217820 */ /* 0x000fc60000410000 */
[----:B------:R-:W-:-:S04]  /*2c00*/  FFMA R3, -R2, R2, R3 ;  /* 0x0000000202037223 */ /* 0x000fc80000000103 */
[----:B------:R-:W-:-:S07]  /*2c10*/  FFMA R33, R3, R33, R2 ;  /* 0x0000002103217223 */ /* 0x000fce0000000002 */
.L_x_5625:
[----:B------:R-:W-:Y:S05]  /*2c20*/  BSYNC.RECONVERGENT B0 ;  /* 0x0000000000007941 */ /* 0x000fea0003800200 */
.L_x_5623:
        /* <DEDUP_REMOVED lines=17> */
.L_x_5627:
[----:B------:R-:W-:Y:S05]  /*2d40*/  BSYNC.RECONVERGENT B3 ;  /* 0x0000000000037941 */ /* 0x000fea0003800200 */
.L_x_5626:
        /* <DEDUP_REMOVED lines=12> */
.L_x_5629:
[----:B------:R-:W-:Y:S05]  /*2e10*/  BSYNC.RECONVERGENT B3 ;  /* 0x0000000000037941 */ /* 0x000fea0003800200 */
.L_x_5628:
[----:B------:R-:W-:Y:S02]  /*2e20*/  IMAD.MOV.U32 R2, RZ, RZ, 0x4 ;  /* 0x00000004ff027424 */ /* 0x000fe400078e00ff */
[----:B------:R-:W-:Y:S02]  /*2e30*/  FFMA R15, -R3, UR29, R15 ;  /* 0x0000001d030f7c23 */ /* 0x000fe4000800010f */
[----:B------:R-:W-:-:S03]  /*2e40*/  IMAD.WIDE R2, R17, R2, UR6 ;  /* 0x0000000611027e25 */ /* 0x000fc6000f8e0202 */
[----:B------:R1:W-:Y:S04]  /*2e50*/  STG.E desc[UR16][R40.64], R15 ;  /* 0x0000000f28007986 */ /* 0x0003e8000c101910 */
[----:B------:R1:W-:Y:S04]  /*2e60*/  STG.E desc[UR16][R38.64], R9 ;  /* 0x0000000926007986 */ /* 0x0003e8000c101910 */
[----:B------:R1:W-:Y:S02]  /*2e70*/  STG.E desc[UR16][R2.64], R8 ;  /* 0x0000000802007986 */ /* 0x0003e4000c101910 */
.L_x_5620:
[----:B------:R-:W-:Y:S05]  /*2e80*/  BSYNC.RECONVERGENT B2 ;  /* 0x0000000000027941 */ /* 0x000fea0003800200 */
.L_x_5619:
        /* <DEDUP_REMOVED lines=17> */
[----:B0-----:R-:W-:Y:S05]  /*2fa0*/  CALL.REL.NOINC `($__internal_121_$__cuda_sm3x_div_rn_noftz_f32_slowpath) ;  /* 0x0000000800647944 */ /* 0x001fea0003c00000 */
.L_x_5633:
[----:B------:R-:W-:Y:S05]  /*2fb0*/  BSYNC.RECONVERGENT B3 ;  /* 0x0000000000037941 */ /* 0x000fea0003800200 */
.L_x_5632:
[----:B------:R-:W-:Y:S01]  /*2fc0*/  IADD3 R4, PT, PT, R3, -0xd000000, RZ ;  /* 0xf300000003047810 */ /* 0x000fe20007ffe0ff */
[----:B------:R1:W2:Y:S01]  /*2fd0*/  MUFU.RSQ R8, R3 ;  /* 0x0000000300087308 */ /* 0x0002a20000001400 */
[----:B------:R-:W-:Y:S02]  /*2fe0*/  BSSY.RECONVERGENT B0, `(.L_x_5634) ;  /* 0x000000a000007945 */ /* 0x000fe40003800200 */
[----:B------:R-:W-:-:S13]  /*2ff0*/  ISETP.GT.U32.AND P0, PT, R4, 0x727fffff, PT ;  /* 0x727fffff0400780c */ /* 0x000fda0003f04070 */
[----:B-1----:R-:W-:Y:S05]  /*3000*/  @!P0 BRA `(.L_x_5635) ;  /* 0x00000000000c8947 */ /* 0x002fea0003800000 */
[----:B------:R-:W-:-:S07]  /*3010*/  MOV R4, 0x3030 ;  /* 0x0000303000047802 */ /* 0x000fce0000000f00 */
[----:B0-2---:R-:W-:Y:S05]  /*3020*/  CALL.REL.NOINC `($__internal_120_$__cuda_sm20_sqrt_rn_f32_slowpath) ;  /* 0x0000000400ec7944 */ /* 0x005fea0003c00000 */
[----:B------:R-:W-:Y:S05]  /*3030*/  BRA `(.L_x_5636) ;  /* 0x0000000000107947 */ /* 0x000fea0003800000 */
.L_x_5635:
[C---:B--2---:R-:W-:Y:S01]  /*3040*/  FMUL.FTZ R4, R8.reuse, R3 ;  /* 0x0000000308047220 */ /* 0x044fe20000410000 */
[----:B------:R-:W-:-:S03]  /*3050*/  FMUL.FTZ R33, R8, 0.5 ;  /* 0x3f00000008217820 */ /* 0x000fc60000410000 */
[----:B------:R-:W-:-:S04]  /*3060*/  FFMA R3, -R4, R4, R3 ;  /* 0x0000000404037223 */ /* 0x000fc80000000103 */
[----:B------:R-:W-:-:S07]  /*3070*/  FFMA R33, R3, R33, R4 ;  /* 0x0000002103217223 */ /* 0x000fce0000000004 */
.L_x_5636:
[----:B------:R-:W-:Y:S05]  /*3080*/  BSYNC.RECONVERGENT B0 ;  /* 0x0000000000007941 */ /* 0x000fea0003800200 */
.L_x_5634:
        /* <DEDUP_REMOVED lines=15> */
[----:B------:R-:W-:-:S07]  /*3180*/  MOV R4, R3 ;  /* 0x0000000300047202 */ /* 0x000fce0000000f00 */
.L_x_5638:
[----:B------:R-:W-:Y:S05]  /*3190*/  BSYNC.RECONVERGENT B3 ;  /* 0x0000000000037941 */ /* 0x000fea0003800200 */
.L_x_5637:
        /* <DEDUP_REMOVED lines=12> */
.L_x_5640:
[----:B------:R-:W-:Y:S05]  /*3260*/  BSYNC.RECONVERGENT B3 ;  /* 0x0000000000037941 */ /* 0x000fea0003800200 */
.L_x_5639:
[----:B------:R-:W-:Y:S01]  /*3270*/  HFMA2 R15, -RZ, RZ, 0, 2.384185791015625e-07 ;  /* 0x00000004ff0f7431 */ /* 0x000fe200000001ff */
[----:B------:R-:W-:Y:S01]  /*3280*/  MOV R29, 0x4 ;  /* 0x00000004001d7802 */ /* 0x000fe20000000f00 */
[----:B------:R-:W-:Y:S02]  /*3290*/  IMAD.MOV.U32 R11, RZ, RZ, 0x4 ;  /* 0x00000004ff0b7424 */ /* 0x000fe400078e00ff */
[----:B------:R-:W-:Y:S02]  /*32a0*/  FFMA R3, -R3, UR29, R14 ;  /* 0x0000001d03037c23 */ /* 0x000fe4000800010e */
[----:B------:R-:W-:-:S04]  /*32b0*/  IMAD.WIDE R28, R20, R29, UR20 ;  /* 0x00000014141c7e25 */ /* 0x000fc8000f8e021d */
[----:B------:R-:W-:-:S04]  /*32c0*/  IMAD.WIDE R14, R20, R15, UR18 ;  /* 0x00000012140e7e25 */ /* 0x000fc8000f8e020f */
[----:B------:R-:W-:Y:S01]  /*32d0*/  IMAD.WIDE R10, R20, R11, UR6 ;  /* 0x00000006140a7e25 */ /* 0x000fe2000f8e020b */
[----:B------:R2:W-:Y:S04]  /*32e0*/  STG.E desc[UR16][R14.64], R3 ;  /* 0x000000030e007986 */ /* 0x0005e8000c101910 */
[----:B------:R2:W-:Y:S04]  /*32f0*/  STG.E desc[UR16][R28.64], R7 ;  /* 0x000000071c007986 */ /* 0x0005e8000c101910 */
[----:B------:R2:W-:Y:S02]  /*3300*/  STG.E desc[UR16][R10.64], R6 ;  /* 0x000000060a007986 */ /* 0x0005e4000c101910 */
.L_x_5631:
[----:B------:R-:W-:Y:S05]  /*3310*/  BSYNC.RECONVERGENT B2 ;  /* 0x0000000000027941 */ /* 0x000fea0003800200 */
.L_x_5630:
        /* <DEDUP_REMOVED lines=15> */
[----:B0-----:R-:W-:Y:S05]  /*3410*/  CALL.REL.NOINC `($__internal_121_$__cuda_sm3x_div_rn_noftz_f32_slowpath) ;  /* 0x0000000400487944 */ /* 0x001fea0003c00000 */
.L_x_5644:
[----:B------:R-:W-:Y:S05]  /*3420*/  BSYNC.RECONVERGENT B3 ;  /* 0x0000000000037941 */ /* 0x000fea0003800200 */
.L_x_5643:
        /* <DEDUP_REMOVED lines=8> */
.L_x_5646:
[C---:B--2---:R-:W-:Y:S01]  /*34b0*/  FMUL.FTZ R4, R6.reuse, R3 ;  /* 0x0000000306047220 */ /* 0x044fe20000410000 */
[----:B------:R-:W-:-:S03]  /*34c0*/  FMUL.FTZ R33, R6, 0.5 ;  /* 0x3f00000006217820 */ /* 0x000fc60000410000 */
[----:B------:R-:W-:-:S04]  /*34d0*/  FFMA R3, -R4, R4, R3 ;  /* 0x0000000404037223 */ /* 0x000fc80000000103 */
[----:B------:R-:W-:-:S07]  /*34e0*/  FFMA R33, R3, R33, R4 ;  /* 0x0000002103217223 */ /* 0x000fce0000000004 */
.L_x_5647:
[----:B------:R-:W-:Y:S05]  /*34f0*/  BSYNC.RECONVERGENT B0 ;  /* 0x0000000000007941 */ /* 0x000fea0003800200 */
.L_x_5645:
        /* <DEDUP_REMOVED lines=15> */
.L_x_5649:
[----:B------:R-:W-:Y:S05]  /*35f0*/  BSYNC.RECONVERGENT B3 ;  /* 0x0000000000037941 */ /* 0x000fea0003800200 */
.L_x_5648:
        /* <DEDUP_REMOVED lines=14> */
.L_x_5651:
[----:B------:R-:W-:Y:S05]  /*36e0*/  BSYNC.RECONVERGENT B3 ;  /* 0x0000000000037941 */ /* 0x000fea0003800200 */
.L_x_5650:
[----:B------:R-:W-:-:S05]  /*36f0*/  FFMA R13, -R2, UR29, R13 ;  /* 0x0000001d020d7c23 */ /* 0x000fca000800010d */
[----:B------:R3:W-:Y:S04]  /*3700*/  STG.E desc[UR16][R26.64], R13 ;  /* 0x0000000d1a007986 */ /* 0x0007e8000c101910 */
[----:B------:R3:W-:Y:S04]  /*3710*/  STG.E desc[UR16][R24.64], R5 ;  /* 0x0000000518007986 */ /* 0x0007e8000c101910 */
[----:B------:R3:W-:Y:S02]  /*3720*/  STG.E desc[UR16][R22.64], R0 ;  /* 0x0000000016007986 */ /* 0x0007e4000c101910 */
.L_x_5642:
[----:B------:R-:W-:Y:S05]  /*3730*/  BSYNC.RECONVERGENT B2 ;  /* 0x0000000000027941 */ /* 0x000fea0003800200 */
.L_x_5641:
        /* <DEDUP_REMOVED lines=10> */
        .weak           $__internal_120_$__cuda_sm20_sqrt_rn_f32_slowpath
        .type           $__internal_120_$__cuda_sm20_sqrt_rn_f32_slowpath,@function
        .size           $__internal_120_$__cuda_sm20_sqrt_rn_f32_slowpath,($__internal_121_$__cuda_sm3x_div_rn_noftz_f32_slowpath - $__internal_120_$__cuda_sm20_sqrt_rn_f32_slowpath)
$__internal_120_$__cuda_sm20_sqrt_rn_f32_slowpath:
        /* <DEDUP_REMOVED lines=19> */
.L_x_5653:
[----:B------:R-:W-:Y:S01]  /*3910*/  HFMA2 R29, -RZ, RZ, 0, 0 ;  /* 0x00000000ff1d7431 */ /* 0x000fe200000001ff */
[----:B------:R-:W-:-:S04]  /*3920*/  MOV R28, R4 ;  /* 0x00000004001c7202 */ /* 0x000fc80000000f00 */
[----:B------:R-:W-:Y:S05]  /*3930*/  RET.REL.NODEC R28 `(_Z25multi_tensor_apply_kernelI18TensorListMetadataILi4ELb0EEN18transformer_engine17multi_tensor_adam11AdamFunctorIf13__nv_bfloat16flEEJffffffNS3_10adamMode_tEfEEvlPViT_T0_DpT1_) ;  /* 0xffffffc41cb07950 */ /* 0x000fea0003c3ffff */
        .weak           $__internal_121_$__cuda_sm3x_div_rn_noftz_f32_slowpath
        .type           $__internal_121_$__cuda_sm3x_div_rn_noftz_f32_slowpath,@function
        .size           $__internal_121_$__cuda_sm3x_div_rn_noftz_f32_slowpath,(.L_x_5989 - $__internal_121_$__cuda_sm3x_div_rn_noftz_f32_slowpath)
$__internal_121_$__cuda_sm3x_div_rn_noftz_f32_slowpath:
        /* <DEDUP_REMOVED lines=35> */
.L_x_5655:
        /* <DEDUP_REMOVED lines=51> */
.L_x_5662:
[----:B------:R-:W-:-:S04]  /*3ea0*/  LOP3.LUT R32, R32, 0x80000000, RZ, 0xc0, !PT ;  /* 0x8000000020207812 */ /* 0x000fc800078ec0ff */
[----:B------:R-:W-:Y:S01]  /*3eb0*/  LOP3.LUT R32, R32, 0x7f800000, RZ, 0xfc, !PT ;  /* 0x7f80000020207812 */ /* 0x000fe200078efcff */
[----:B------:R-:W-:Y:S06]  /*3ec0*/  BRA `(.L_x_5663) ;  /* 0x0000000000047947 */ /* 0x000fec0003800000 */
.L_x_5661:
[----:B------:R-:W-:-:S07]  /*3ed0*/  LEA R32, R31, R32, 0x17 ;  /* 0x000000201f207211 */ /* 0x000fce00078eb8ff */
.L_x_5663:
[----:B------:R-:W-:Y:S05]  /*3ee0*/  BSYNC.RECONVERGENT B1 ;  /* 0x0000000000017941 */ /* 0x000fea0003800200 */
.L_x_5660:
[----:B------:R-:W-:Y:S01]  /*3ef0*/  MOV R3, R32 ;  /* 0x0000002000037202 */ /* 0x000fe20000000f00 */
[----:B------:R-:W-:Y:S06]  /*3f00*/  BRA `(.L_x_5664) ;  /* 0x0000000000207947 */ /* 0x000fec0003800000 */
.L_x_5659:
[----:B------:R-:W-:-:S04]  /*3f10*/  LOP3.LUT R3, R3, 0x80000000, R4, 0x48, !PT ;  /* 0x8000000003037812 */ /* 0x000fc800078e4804 */
[----:B------:R-:W-:Y:S01]  /*3f20*/  LOP3.LUT R3, R3, 0x7f800000, RZ, 0xfc, !PT ;  /* 0x7f80000003037812 */ /* 0x000fe200078efcff */
[----:B------:R-:W-:Y:S06]  /*3f30*/  BRA `(.L_x_5664) ;  /* 0x0000000000147947 */ /* 0x000fec0003800000 */
.L_x_5658:
[----:B------:R-:W-:Y:S01]  /*3f40*/  LOP3.LUT R3, R3, 0x80000000, R4, 0x48, !PT ;  /* 0x8000000003037812 */ /* 0x000fe200078e4804 */
[----:B------:R-:W-:Y:S06]  /*3f50*/  BRA `(.L_x_5664) ;  /* 0x00000000000c7947 */ /* 0x000fec0003800000 */
.L_x_5657:
[----:B------:R-:W0:Y:S01]  /*3f60*/  MUFU.RSQ R3, -QNAN ;  /* 0xffc0000000037908 */ /* 0x000e220000001400 */
[----:B------:R-:W-:Y:S05]  /*3f70*/  BRA `(.L_x_5664) ;  /* 0x0000000000047947 */ /* 0x000fea0003800000 */
.L_x_5656:
[----:B------:R-:W-:-:S07]  /*3f80*/  FADD.FTZ R3, R4, R3 ;  /* 0x0000000304037221 */ /* 0x000fce0000010000 */
.L_x_5664:
[----:B------:R-:W-:Y:S05]  /*3f90*/  BSYNC.RECONVERGENT B0 ;  /* 0x0000000000007941 */ /* 0x000fea0003800200 */
.L_x_5654:
[----:B------:R-:W-:-:S04]  /*3fa0*/  HFMA2 R29, -RZ, RZ, 0, 0 ;  /* 0x00000000ff1d7431 */ /* 0x000fc800000001ff */
[----:B0-----:R-:W-:Y:S05]  /*3fb0*/  RET.REL.NODEC R28 `(_Z25multi_tensor_apply_kernelI18TensorListMetadataILi4ELb0EEN18transformer_engine17multi_tensor_adam11AdamFunctorIf13__nv_bfloat16flEEJffffffNS3_10adamMode_tEfEEvlPViT_T0_DpT1_) ;  /* 0xffffffc01c107950 */ /* 0x001fea0003c3ffff */
.L_x_5665:
        /* <DEDUP_REMOVED lines=12> */
.L_x_5989:


//--------------------- .text._Z25multi_tensor_apply_kernelI18TensorListMetadataILi4ELb0EEN18transformer_engine17multi_tensor_adam11AdamFunctorIf6__halfflEEJffffffNS3_10adamMode_tEfEEvlPViT_T0_DpT1_ --------------------------
	.section	.text._Z25multi_tensor_apply_kernelI18TensorListMetadataILi4ELb0EEN18transformer_engine17multi_tensor_adam11AdamFunctorIf6__halfflEEJffffffNS3_10adamMode_tEfEEvlPViT_T0_DpT1_,"ax",@progbits
	.align	128
        .global         _Z25multi_tensor_apply_kernelI18TensorListMetadataILi4ELb0EEN18transformer_engine17multi_tensor_adam11AdamFunctorIf6__halfflEEJffffffNS3_10adamMode_tEfEEvlPViT_T0_DpT1_
        .type           _Z25multi_tensor_apply_kernelI18TensorListMetadataILi4ELb0EEN18transformer_engine17multi_tensor_adam11AdamFunctorIf6__halfflEEJffffffNS3_10adamMode_tEfEEvlPViT_T0_DpT1_,@function
        .size           _Z25multi_tensor_apply_kernelI18TensorListMetadataILi4ELb0EEN18transformer_engine17multi_tensor_adam11AdamFunctorIf6__halfflEEJffffffNS3_10adamMode_tEfEEvlPViT_T0_DpT1_,(.L_x_5991 - _Z25multi_tensor_apply_kernelI18TensorListMetadataILi4ELb0EEN18transformer_engine17multi_tensor_adam11AdamFunctorIf6__halfflEEJffffffNS3_10adamMode_tEfEEvlPViT_T0_DpT1_)
        .other          _Z25multi_tensor_apply_kernelI18TensorListMetadataILi4ELb0EEN18transformer_engine17multi_tensor_adam11AdamFunctorIf6__halfflEEJffffffNS3_10adamMode_tEfEEvlPViT_T0_DpT1_,@"STO_CUDA_ENTRY STV_DEFAULT"
_Z25multi_tensor_apply_kernelI18TensorListMetadataILi4ELb0EEN18transformer_engine17multi_tensor_adam11AdamFunctorIf6__halfflEEJffffffNS3_10adamMode_tEfEEvlPViT_T0_DpT1_:
.text._Z25multi_tensor_apply_kernelI18TensorListMetadataILi4ELb0EEN18transformer_engine17multi_tensor_adam11AdamFunctorIf6__halfflEEJffffffNS3_10adamMode_tEfEEvlPViT_T0_DpT1_:
        /* <DEDUP_REMOVED lines=66> */
.L_x_5705:
[----:B------:R-:W-:Y:S01]  /*0420*/  ISETP.LT.U32.AND P6, PT, R19, UR8, PT ;  /* 0x0000000813007c0c */ /* 0x000fe2000bfc1070 */
[----:B0-----:R-:W-:Y:S01]  /*0430*/  HFMA2 R8, -RZ, RZ, 0, 2.384185791015625e-07 ;  /* 0x00000004ff087431 */ /* 0x001fe200000001ff */
[----:B------:R-:W-:Y:S01]  /*0440*/  SHF.R.S32.HI R14, RZ, 0x1f, R19 ;  /* 0x0000001fff0e7819 */ /* 0x000fe20000011413 */
[----:B------:R-:W-:Y:S01]  /*0450*/  HFMA2 R29, -RZ, RZ, 0, 0 ;  /* 0x00000000ff1d7431 */ /* 0x000fe200000001ff */
[----:B------:R-:W-:Y:S01]  /*0460*/  MOV R3, UR9 ;  /* 0x0000000900037c02 */ /* 0x000fe20008000f00 */
[----:B------:R-:W-:Y:S01]  /*0470*/  IMAD.MOV.U32 R6, RZ, RZ, 0x4 ;  /* 0x00000004ff067424 */ /* 0x000fe200078e00ff */
[----:B------:R-:W-:Y:S02]  /*0480*/  ISETP.LT.U32.AND P4, PT, R16, UR8, PT ;  /* 0x0000000810007c0c */ /* 0x000fe4000bf81070 */
[----:B------:R-:W-:Y:S01]  /*0490*/  ISETP.GT.AND.EX P6, PT, R3, R14, PT, P6 ;  /* 0x0000000e0300720c */ /* 0x000fe20003fc4360 */
[----:B------:R-:W-:Y:S01]  /*04a0*/  IMAD.WIDE R6, R19, R6, UR20 ;  /* 0x0000001413067e25 */ /* 0x000fe2000f8e0206 */
[----:B------:R-:W-:-:S02]  /*04b0*/  SHF.R.S32.HI R5, RZ, 0x1f, R16 ;  /* 0x0000001fff057819 */ /* 0x000fc40000011410 */
[----:B------:R-:W-:Y:S01]  /*04c0*/  MOV R0, UR9 ;  /* 0x0000000900007c02 */ /* 0x000fe20008000f00 */
[----:B------:R-:W-:Y:S01]  /*04d0*/  IMAD.WIDE R8, R19, R8, UR6 ;  /* 0x0000000613087e25 */ /* 0x000fe2000f8e0208 */
[----:B------:R-:W-:Y:S02]  /*04e0*/  ISETP.LT.U32.AND P3, PT, R17, UR8, PT ;  /* 0x0000000811007c0c */ /* 0x000fe4000bf61070 */
[----:B------:R-:W-:Y:S02]  /*04f0*/  ISETP.GT.AND.EX P4, PT, R0, R5, PT, P4 ;  /* 0x000000050000720c */ /* 0x000fe40003f84340 */
[----:B------:R-:W-:Y:S02]  /*0500*/  SHF.R.S32.HI R10, RZ, 0x1f, R17 ;  /* 0x0000001fff0a7819 */ /* 0x000fe40000011411 */
[----:B------:R-:W-:Y:S01]  /*0510*/  ISETP.LT.U32.AND P2, PT, R15, UR8, PT ;  /* 0x000000080f007c0c */ /* 0x000fe2000bf41070 */
[----:B------:R0:W2:Y:S01]  /*0520*/  @P6 LDG.E R29, desc[UR16][R8.64] ;  /* 0x00000010081d6981 */ /* 0x0000a2000c1e1900 */
[----:B------:R-:W-:-:S02]  /*0530*/  @P6 IADD3 R18, P0, PT, R19, UR14, RZ ;  /* 0x0000000e13126c10 */ /* 0x000fc4000ff1e0ff */
[----:B------:R-:W-:Y:S02]  /*0540*/  SHF.R.S32.HI R4, RZ, 0x1f, R15 ;  /* 0x0000001fff047819 */ /* 0x000fe4000001140f */
[----:B------:R-:W-:Y:S02]  /*0550*/  MOV R11, UR9 ;  /* 0x00000009000b7c02 */ /* 0x000fe40008000f00 */
[----:B------:R-:W-:Y:S02]  /*0560*/  MOV R0, RZ ;  /* 0x000000ff00007202 */ /* 0x000fe40000000f00 */
[----:B------:R-:W-:Y:S02]  /*0570*/  ISETP.GT.AND.EX P3, PT, R3, R10, PT, P3 ;  /* 0x0000000a0300720c */ /* 0x000fe40003f64330 */
[----:B0-----:R-:W-:Y:S02]  /*0580*/  @P6 IADD3.X R9, PT, PT, R14, UR10, RZ, P0, !PT ;  /* 0x0000000a0e096c10 */ /* 0x001fe400087fe4ff */
[----:B------:R-:W-:Y:S01]  /*0590*/  @P6 LEA R8, P0, R18, UR12, 0x1 ;  /* 0x0000000c12086c11 */ /* 0x000fe2000f8008ff */
[----:B------:R0:W3:Y:S01]  /*05a0*/  @P6 LDG.E R0, desc[UR16][R6.64] ;  /* 0x0000001006006981 */ /* 0x0000e2000c1e1900 */
[----:B------:R-:W-:-:S02]  /*05b0*/  MOV R12, 0x4 ;  /* 0x00000004000c7802 */ /* 0x000fc40000000f00 */
[----:B------:R-:W-:Y:S02]  /*05c0*/  @P6 LEA.HI.X R9, R18, UR13, R9, 0x1, P0 ;  /* 0x0000000d12096c11 */ /* 0x000fe400080f0c09 */
[----:B------:R-:W-:Y:S02]  /*05d0*/  ISETP.GT.AND.EX P2, PT, R11, R4, PT, P2 ;  /* 0x000000040b00720c */ /* 0x000fe40003f44320 */
[----:B------:R-:W-:Y:S01]  /*05e0*/  @P4 IADD3 R11, P1, PT, R16, UR14, RZ ;  /* 0x0000000e100b4c10 */ /* 0x000fe2000ff3e0ff */
[----:B------:R-:W4:Y:S01]  /*05f0*/  @P6 LDG.E.U16 R28, desc[UR16][R8.64] ;  /* 0x00000010081c6981 */ /* 0x000f22000c1e1500 */
[----:B------:R-:W-:Y:S01]  /*0600*/  MOV R22, 0x4 ;  /* 0x0000000400167802 */ /* 0x000fe20000000f00 */
[----:B------:R-:W-:Y:S02]  /*0610*/  HFMA2 R30, -RZ, RZ, 0, 0 ;  /* 0x00000000ff1e7431 */ /* 0x000fe400000001ff */
[----:B0-----:R-:W-:Y:S01]  /*0620*/  IMAD.WIDE R6, R17, R12, UR18 ;  /* 0x0000001211067e25 */ /* 0x001fe2000f8e020c */
[----:B------:R-:W-:-:S02]  /*0630*/  @P4 IADD3.X R12, PT, PT, R5, UR10, RZ, P1, !PT ;  /* 0x0000000a050c4c10 */ /* 0x000fc40008ffe4ff */
[----:B------:R-:W-:Y:S01]  /*0640*/  @P4 LEA R20, P1, R11, UR12, 0x1 ;  /* 0x0000000c0b144c11 */ /* 0x000fe2000f8208ff */
[----:B------:R-:W-:Y:S02]  /*0650*/  IMAD.MOV.U32 R2, RZ, RZ, 0x4 ;  /* 0x00000004ff027424 */ /* 0x000fe400078e00ff */
[----:B------:R-:W-:Y:S01]  /*0660*/  IMAD.WIDE R22, R17, R22, UR20 ;  /* 0x0000001411167e25 */ /* 0x000fe2000f8e0216 */
[----:B------:R-:W-:Y:S02]  /*0670*/  @P4 LEA.HI.X R21, R11, UR13, R12, 0x1, P1 ;  /* 0x0000000d0b154c11 */ /* 0x000fe400088f0c0c */
[----:B------:R-:W-:Y:S01]  /*0680*/  CS2R R26, SRZ ;  /* 0x00000000001a7805 */ /* 0x000fe2000001ff00 */
[----:B------:R-:W-:Y:S01]  /*0690*/  HFMA2 R13, -RZ, RZ, 0, 0 ;  /* 0x00000000ff0d7431 */ /* 0x000fe200000001ff */
[----:B------:R-:W-:Y:S01]  /*06a0*/  @P3 IADD3 R31, P0, PT, R17, UR14, RZ ;  /* 0x0000000e111f3c10 */ /* 0x000fe2000ff1e0ff */
[----:B------:R-:W-:Y:S01]  /*06b0*/  IMAD.WIDE R2, R19, R2, UR18 ;  /* 0x0000001213027e25 */ /* 0x000fe2000f8e0202 */
[----:B------:R0:W5:Y:S02]  /*06c0*/  @P3 LDG.E R30, desc[UR16][R22.64] ;  /* 0x00000010161e3981 */ /* 0x000164000c1e1900 */
[----:B------:R-:W-:Y:S01]  /*06d0*/  @P3 IADD3.X R10, PT, PT, R10, UR10, RZ, P0, !PT ;  /* 0x0000000a0a0a3c10 */ /* 0x000fe200087fe4ff */
[----:B------:R-:W-:Y:S01]  /*06e0*/  IMAD.MOV.U32 R24, RZ, RZ, 0x4 ;  /* 0x00000004ff187424 */ /* 0x000fe200078e00ff */
[----:B------:R1:W2:Y:S01]  /*06f0*/  @P4 LDG.E.U16 R18, desc[UR16][R20.64] ;  /* 0x0000001014124981 */ /* 0x0002a2000c1e1500 */
[----:B------:R-:W-:Y:S01]  /*0700*/  MOV R25, 0x4 ;  /* 0x0000000400197802 */ /* 0x000fe20000000f00 */
[----:B------:R-:W-:Y:S01]  /*0710*/  HFMA2 R12, -RZ, RZ, 0, 0 ;  /* 0x00000000ff0c7431 */ /* 0x000fe200000001ff */
[----:B------:R-:W-:Y:S01]  /*0720*/  MOV R33, 0x4 ;  /* 0x0000000400217802 */ /* 0x000fe20000000f00 */
[----:B------:R1:W5:Y:S01]  /*0730*/  @P6 LDG.E R26, desc[UR16][R2.64] ;  /* 0x00000010021a6981 */ /* 0x000362000c1e1900 */
[----:B0-----:R-:W-:Y:S01]  /*0740*/  @P2 IADD3 R23, P1, PT, R15, UR14, RZ ;  /* 0x0000000e0f172c10 */ /* 0x001fe2000ff3e0ff */
[----:B------:R-:W-:-:S02]  /*0750*/  HFMA2 R11, -RZ, RZ, 0, 0 ;  /* 0x00000000ff0b7431 */ /* 0x000fc400000001ff */
[----:B------:R0:W5:Y:S01]  /*0760*/  @P3 LDG.E R13, desc[UR16][R6.64] ;  /* 0x00000010060d3981 */ /* 0x000162000c1e1900 */
[----:B-1----:R-:W-:Y:S01]  /*0770*/  @P3 LEA R20, P0, R31, UR12, 0x1 ;  /* 0x0000000c1f143c11 */ /* 0x002fe2000f8008ff */
[----:B------:R-:W-:Y:S01]  /*0780*/  HFMA2 R36, -RZ, RZ, 0, 2.384185791015625e-07 ;  /* 0x00000004ff247431 */ /* 0x000fe200000001ff */
[----:B------:R-:W-:Y:S01]  /*0790*/  @P2 IADD3.X R4, PT, PT, R4, UR10, RZ, P1, !PT ;  /* 0x0000000a04042c10 */ /* 0x000fe20008ffe4ff */
[----:B------:R-:W-:Y:S01]  /*07a0*/  IMAD.WIDE R2, R17, R24, UR6 ;  /* 0x0000000611027e25 */ /* 0x000fe2000f8e0218 */
[----:B------:R-:W-:Y:S02]  /*07b0*/  @P2 LEA R22, P1, R23, UR12, 0x1 ;  /* 0x0000000c17162c11 */ /* 0x000fe4000f8208ff */
[----:B------:R-:W-:Y:S01]  /*07c0*/  @P3 LEA.HI.X R21, R31, UR13, R10, 0x1, P0 ;  /* 0x0000000d1f153c11 */ /* 0x000fe200080f0c0a */
[----:B0-----:R-:W-:Y:S01]  /*07d0*/  IMAD.WIDE R6, R16, R25, UR20 ;  /* 0x0000001410067e25 */ /* 0x001fe2000f8e0219 */
[----:B------:R0:W5:Y:S01]  /*07e0*/  @P3 LDG.E R27, desc[UR16][R2.64] ;  /* 0x00000010021b3981 */ /* 0x000162000c1e1900 */
[----:B------:R-:W-:-:S02]  /*07f0*/  @P2 LEA.HI.X R23, R23, UR13, R4, 0x1, P1 ;  /* 0x0000000d17172c11 */ /* 0x000fc400088f0c04 */
[----:B------:R-:W-:Y:S01]  /*0800*/  IMAD.WIDE R24, R16, R33, UR6 ;  /* 0x0000000610187e25 */ /* 0x000fe2000f8e0221 */
[----:B------:R-:W-:Y:S01]  /*0810*/  MOV R34, 0x4 ;  /* 0x0000000400227802 */ /* 0x000fe20000000f00 */
[----:B------:R1:W2:Y:S01]  /*0820*/  @P3 LDG.E.U16 R32, desc[UR16][R20.64] ;  /* 0x0000001014203981 */ /* 0x0002a2000c1e1500 */
[----:B------:R-:W-:-:S03]  /*0830*/  CS2R R8, SRZ ;  /* 0x0000000000087805 */ /* 0x000fc6000001ff00 */
[----:B------:R1:W5:Y:S01]  /*0840*/  @P4 LDG.E R12, desc[UR16][R6.64] ;  /* 0x00000010060c4981 */ /* 0x000362000c1e1900 */
[----:B0-----:R-:W-:-:S03]  /*0850*/  MOV R2, 0x4 ;  /* 0x0000000400027802 */ /* 0x001fc60000000f00 */
[----:B------:R0:W5:Y:S01]  /*0860*/  @P4 LDG.E R11, desc[UR16][R24.64] ;  /* 0x00000010180b4981 */ /* 0x000162000c1e1900 */
[----:B-1----:R-:W-:-:S03]  /*0870*/  IMAD.WIDE R20, R15, R34, UR18 ;  /* 0x000000120f147e25 */ /* 0x002fc6000f8e0222 */
[----:B------:R1:W2:Y:S01]  /*0880*/  @P2 LDG.E.U16 R31, desc[UR16][R22.64] ;  /* 0x00000010161f2981 */ /* 0x0002a2000c1e1500 */
[----:B------:R-:W-:-:S03]  /*0890*/  CS2R R6, SRZ ;  /* 0x0000000000067805 */ /* 0x000fc6000001ff00 */
[----:B------:R-:W5:Y:S01]  /*08a0*/  @P2 LDG.E R9, desc[UR16][R20.64] ;  /* 0x0000001014092981 */ /* 0x000f62000c1e1900 */
[C---:B0-----:R-:W-:Y:S02]  /*08b0*/  IMAD.WIDE R24, R15.reuse, R2, UR6 ;  /* 0x000000060f187e25 */ /* 0x041fe4000f8e0202 */
[----:B------:R-:W0:Y:S02]  /*08c0*/  LDC.64 R2, c[0x0][0xef0] ;  /* 0x0003bc00ff027b82 */ /* 0x000e240000000a00 */
[----:B-1----:R-:W-:Y:S01]  /*08d0*/  IMAD.WIDE R22, R15, R36, UR20 ;  /* 0x000000140f167e25 */ /* 0x002fe2000f8e0224 */
[----:B------:R-:W5:Y:S04]  /*08e0*/  @P2 LDG.E R7, desc[UR16][R24.64] ;  /* 0x0000001018072981 */ /* 0x000f68000c1e1900 */
[----:B------:R-:W5:Y:S01]  /*08f0*/  @P2 LDG.E R8, desc[UR16][R22.64] ;  /* 0x0000001016082981 */ /* 0x000f62000c1e1900 */
[----:B------:R-:W-:Y:S01]  /*0900*/  HFMA2 R33, -RZ, RZ, 0, 0 ;  /* 0x00000000ff217431 */ /* 0x000fe200000001ff */
[----:B------:R-:W-:Y:S01]  /*0910*/  @P4 LEA R4, P0, R16, UR18, 0x2 ;  /* 0x0000001210044c11 */ /* 0x000fe2000f8010ff */
[----:B------:R-:W-:-:S03]  /*0920*/  IMAD.MOV.U32 R10, RZ, RZ, RZ ;  /* 0x000000ffff0a7224 */ /* 0x000fc600078e00ff */
[----:B------:R-:W-:-:S05]  /*0930*/  @P4 LEA.HI.X R5, R16, UR19, R5, 0x2, P0 ;  /* 0x0000001310054c11 */ /* 0x000fca00080f1405 */
[----:B------:R1:W5:Y:S01]  /*0940*/  @P4 LDG.E R10, desc[UR16][R4.64] ;  /* 0x00000010040a4981 */ /* 0x000362000c1e1900 */
[----:B0-----:R-:W1:Y:S01]  /*0950*/  MUFU.RCP R34, R3 ;  /* 0x0000000300227308 */ /* 0x001e620000001000 */
[----:B------:R-:W-:Y:S01]  /*0960*/  BSSY.RECONVERGENT B2, `(.L_x_5667) ;  /* 0x0000019000027945 */ /* 0x000fe20003800200 */
[----:B-1----:R-:W-:Y:S01]  /*0970*/  FFMA R5, R34, -R3, 1 ;  /* 0x3f80000022057423 */ /* 0x002fe20000000803 */
[----:B----4-:R-:W-:-:S05]  /*0980*/  @P6 HADD2.F32 R33, -RZ, R28.H0_H0 ;  /* 0x2000001cff216230 */ /* 0x010fca0000004100 */
[----:B------:R-:W-:-:S04]  /*0990*/  FMUL R35, R33, UR11 ;  /* 0x0000000b21237c20 */ /* 0x000fc80008400000 */
[----:B---3--:R-:W-:-:S04]  /*09a0*/  FFMA R0, R0, UR28, R35 ;  /* 0x0000001c00007c23 */ /* 0x008fc80008000023 */
[----:B------:R-:W0:Y:S01]  /*09b0*/  FCHK P0, R0, R3 ;  /* 0x0000000300007302 */ /* 0x000e220000000000 */
[----:B------:R-:W-:Y:S01]  /*09c0*/  FFMA R35, R34, R5, R34 ;  /* 0x0000000522237223 */ /* 0x000fe20000000022 */
[----:B------:R-:W-:-:S03]  /*09d0*/  FMUL R4, R33, UR22 ;  /* 0x0000001621047c20 */ /* 0x000fc60008400000 */
[----:B------:R-:W-:Y:S01]  /*09e0*/  FFMA R28, R0, R35, RZ ;  /* 0x00000023001c7223 */ /* 0x000fe200000000ff */
[----:B--2---:R-:W-:Y:S02]  /*09f0*/  @P4 HADD2.F32 R6, -RZ, R18.H0_H0 ;  /* 0x20000012ff064230 */ /* 0x004fe40000004100 */
[----:B------:R-:W-:Y:S02]  /*0a00*/  IMAD.MOV.U32 R18, RZ, RZ, RZ ;  /* 0x000000ffff127224 */ /* 0x000fe400078e00ff */
[----:B------:R-:W-:Y:S01]  /*0a10*/  FMUL R4, R4, R33 ;  /* 0x0000002104047220 */ /* 0x000fe20000400000 */
[----:B------:R-:W-:-:S03]  /*0a20*/  MOV R5, RZ ;  /* 0x000000ff00057202 */ /* 0x000fc60000000f00 */
[----:B------:R-:W-:Y:S01]  /*0a30*/  FFMA R2, R29, R2, R4 ;  /* 0x000000021d027223 */ /* 0x000fe20000000004 */
[----:B------:R-:W-:Y:S02]  /*0a40*/  @P3 HADD2.F32 R18, -RZ, R32.H0_H0 ;  /* 0x20000020ff123230 */ /* 0x000fe40000004100 */
[----:B------:R-:W-:-:S04]  /*0a50*/  FFMA R32, R28, -R3, R0 ;  /* 0x800000031c207223 */ /* 0x000fc80000000000 */
[----:B------:R-:W-:Y:S01]  /*0a60*/  FFMA R35, R35, R32, R28 ;  /* 0x0000002023237223 */ /* 0x000fe2000000001c */
[----:B------:R-:W-:Y:S01]  /*0a70*/  @P2 HADD2.F32 R5, -RZ, R31.H0_H0 ;  /* 0x2000001fff052230 */ /* 0x000fe20000004100 */
[----:B0-----:R-:W-:Y:S06]  /*0a80*/  @!P0 BRA `(.L_x_5668) ;  /* 0x0000000000188947 */ /* 0x001fec0003800000 */
[----:B------:R-:W0:Y:S01]  /*0a90*/  LDCU UR24, c[0x0][0xef4] ;  /* 0x0001de80ff1877ac */ /* 0x000e220008000800 */
[----:B------:R-:W-:Y:S02]  /*0aa0*/  MOV R4, R0 ;  /* 0x0000000000047202 */ /* 0x000fe40000000f00 */
[----:B------:R-:W-:Y:S02]  /*0ab0*/  MOV R28, 0xae0 ;  /* 0x00000ae0001c7802 */ /* 0x000fe40000000f00 */
[----:B0-----:R-:W-:-:S07]  /*0ac0*/  MOV R3, UR24 ;  /* 0x0000001800037c02 */ /* 0x001fce0008000f00 */
[----:B-----5:R-:W-:Y:S05]  /*0ad0*/  CALL.REL.NOINC `($__internal_123_$__cuda_sm3x_div_rn_noftz_f32_slowpath) ;  /* 0x0000002c00987944 */ /* 0x020fea0003c00000 */
[----:B------:R-:W-:-:S07]  /*0ae0*/  MOV R35, R3 ;  /* 0x0000000300237202 */ /* 0x000fce0000000f00 */
.L_x_5668:
[----:B------:R-:W-:Y:S05]  /*0af0*/  BSYNC.RECONVERGENT B2 ;  /* 0x0000000000027941 */ /* 0x000fea0003800200 */
.L_x_5667:
        /* <DEDUP_REMOVED lines=14> */
[----:B-----5:R-:W-:Y:S05]  /*0be0*/  CALL.REL.NOINC `($__internal_123_$__cuda_sm3x_div_rn_noftz_f32_slowpath) ;  /* 0x0000002c00547944 */ /* 0x020fea0003c00000 */
.L_x_5670:
[----:B------:R-:W-:Y:S05]  /*0bf0*/  BSYNC.RECONVERGENT B2 ;  /* 0x0000000000027941 */ /* 0x000fea0003800200 */
.L_x_5669:
[----:B------:R-:W-:Y:S01]  /*0c00*/  IADD3 R4, PT, PT, R3, -0xd000000, RZ ;  /* 0xf300000003047810 */ /* 0x000fe20007ffe0ff */
[----:B------:R0:W1:Y:S01]  /*0c10*/  MUFU.RSQ R28, R3 ;  /* 0x00000003001c7308 */ /* 0x0000620000001400 */
[----:B------:R-:W-:Y:S02]  /*0c20*/  BSSY.RECONVERGENT B0, `(.L_x_5671) ;  /* 0x000000a000007945 */ /* 0x000fe40003800200 */
[----:B------:R-:W-:-:S13]  /*0c30*/  ISETP.GT.U32.AND P0, PT, R4, 0x727fffff, PT ;  /* 0x727fffff0400780c */ /* 0x000fda0003f04070 */
[----:B0-----:R-:W-:Y:S05]  /*0c40*/  @!P0 BRA `(.L_x_5672) ;  /* 0x00000000000c8947 */ /* 0x001fea0003800000 */
[----:B------:R-:W-:-:S07]  /*0c50*/  MOV R4, 0xc70 ;  /* 0x00000c7000047802 */ /* 0x000fce0000000f00 */
[----:B-1---5:R-:W-:Y:S05]  /*0c60*/  CALL.REL.NOINC `($__internal_122_$__cuda_sm20_sqrt_rn_f32_slowpath) ;  /* 0x0000002800dc7944 */ /* 0x022fea0003c00000 */
[----:B------:R-:W-:Y:S05]  /*0c70*/  BRA `(.L_x_5673) ;  /* 0x0000000000107947 */ /* 0x000fea0003800000 */
.L_x_5672:
[C---:B-1----:R-:W-:Y:S01]  /*0c80*/  FMUL.FTZ R4, R28.reuse, R3 ;  /* 0x000000031c047220 */ /* 0x042fe20000410000 */
[----:B------:R-:W-:-:S03]  /*0c90*/  FMUL.FTZ R33, R28, 0.5 ;  /* 0x3f0000001c217820 */ /* 0x000fc60000410000 */
[----:B------:R-:W-:-:S04]  /*0ca0*/  FFMA R3, -R4, R4, R3 ;  /* 0x0000000404037223 */ /* 0x000fc80000000103 */
[----:B------:R-:W-:-:S07]  /*0cb0*/  FFMA R33, R3, R33, R4 ;  /* 0x0000002103217223 */ /* 0x000fce0000000004 */
.L_x_5673:
[----:B------:R-:W-:Y:S05]  /*0cc0*/  BSYNC.RECONVERGENT B0 ;  /* 0x0000000000007941 */ /* 0x000fea0003800200 */
.L_x_5671:
        /* <DEDUP_REMOVED lines=13> */
[----:B-----5:R-:W-:Y:S05]  /*0da0*/  CALL.REL.NOINC `($__internal_123_$__cuda_sm3x_div_rn_noftz_f32_slowpath) ;  /* 0x0000002800e47944 */ /* 0x020fea0003c00000 */
[----:B------:R-:W-:-:S07]  /*0db0*/  IMAD.MOV.U32 R31, RZ, RZ, R3 ;  /* 0x000000ffff1f7224 */ /* 0x000fce00078e0003 */
.L_x_5675:
[----:B------:R-:W-:Y:S05]  /*0dc0*/  BSYNC.RECONVERGENT B2 ;  /* 0x0000000000027941 */ /* 0x000fea0003800200 */
.L_x_5674:
        /* <DEDUP_REMOVED lines=21> */
[----:B------:R-:W-:Y:S05]  /*0f20*/  CALL.REL.NOINC `($__internal_123_$__cuda_sm3x_div_rn_noftz_f32_slowpath) ;  /* 0x0000002800847944 */ /* 0x000fea0003c00000 */
[----:B------:R-:W-:-:S07]  /*0f30*/  MOV R18, R3 ;  /* 0x0000000300127202 */ /* 0x000fce0000000f00 */
.L_x_5677:
[----:B------:R-:W-:Y:S05]  /*0f40*/  BSYNC.RECONVERGENT B2 ;  /* 0x0000000000027941 */ /* 0x000fea0003800200 */
.L_x_5676:
        /* <DEDUP_REMOVED lines=14> */
[----:B------:R-:W-:Y:S05]  /*1030*/  CALL.REL.NOINC `($__internal_123_$__cuda_sm3x_div_rn_noftz_f32_slowpath) ;  /* 0x0000002800407944 */ /* 0x000fea0003c00000 */
.L_x_5679:
[----:B------:R-:W-:Y:S05]  /*1040*/  BSYNC.RECONVERGENT B2 ;  /* 0x0000000000027941 */ /* 0x000fea0003800200 */
.L_x_5678:
[----:B------:R-:W-:Y:S01]  /*1050*/  VIADD R4, R3, 0xf3000000 ;  /* 0xf300000003047836 */ /* 0x000fe20000000000 */
[----:B------:R0:W1:Y:S01]  /*1060*/  MUFU.RSQ R28, R3 ;  /* 0x00000003001c7308 */ /* 0x0000620000001400 */
[----:B------:R-:W-:Y:S03]  /*1070*/  BSSY.RECONVERGENT B0, `(.L_x_5680) ;  /* 0x000000a000007945 */ /* 0x000fe60003800200 */
[----:B------:R-:W-:-:S13]  /*1080*/  ISETP.GT.U32.AND P0, PT, R4, 0x727fffff, PT ;  /* 0x727fffff0400780c */ /* 0x000fda0003f04070 */
[----:B01----:R-:W-:Y:S05]  /*1090*/  @!P0 BRA `(.L_x_5681) ;  /* 0x00000000000c8947 */ /* 0x003fea0003800000 */
[----:B------:R-:W-:-:S07]  /*10a0*/  MOV R4, 0x10c0 ;  /* 0x000010c000047802 */ /* 0x000fce0000000f00 */
[----:B------:R-:W-:Y:S05]  /*10b0*/  CALL.REL.NOINC `($__internal_122_$__cuda_sm20_sqrt_rn_f32_slowpath) ;  /* 0x0000002400c87944 */ /* 0x000fea0003c00000 */
[----:B------:R-:W-:Y:S05]  /*10c0*/  BRA `(.L_x_5682) ;  /* 0x0000000000107947 */ /* 0x000fea0003800000 */
.L_x_5681:
[C---:B------:R-:W-:Y:S01]  /*10d0*/  FMUL.FTZ R4, R28.reuse, R3 ;  /* 0x000000031c047220 */ /* 0x040fe20000410000 */
[----:B------:R-:W-:-:S03]  /*10e0*/  FMUL.FTZ R33, R28, 0.5 ;  /* 0x3f0000001c217820 */ /* 0x000fc60000410000 */
[----:B------:R-:W-:-:S04]  /*10f0*/  FFMA R3, -R4, R4, R3 ;  /* 0x0000000404037223 */ /* 0x000fc80000000103 */
[----:B------:R-:W-:-:S07]  /*1100*/  FFMA R33, R3, R33, R4 ;  /* 0x0000002103217223 */ /* 0x000fce0000000004 */
.L_x_5682:
[----:B------:R-:W-:Y:S05]  /*1110*/  BSYNC.RECONVERGENT B0 ;  /* 0x0000000000007941 */ /* 0x000fea0003800200 */
.L_x_5680:
        /* <DEDUP_REMOVED lines=13> */
[----:B------:R-:W-:Y:S05]  /*11f0*/  CALL.REL.NOINC `($__internal_123_$__cuda_sm3x_div_rn_noftz_f32_slowpath) ;  /* 0x0000002400d07944 */ /* 0x000fea0003c00000 */
[----:B------:R-:W-:-:S07]  /*1200*/  MOV R4, R3 ;  /* 0x0000000300047202 */ /* 0x000fce0000000f00 */
.L_x_5684:
[----:B------:R-:W-:Y:S05]  /*1210*/  BSYNC.RECONVERGENT B2 ;  /* 0x0000000000027941 */ /* 0x000fea0003800200 */
.L_x_5683:
        /* <DEDUP_REMOVED lines=22> */
[----:B------:R-:W-:-:S07]  /*1380*/  IMAD.MOV.U32 R6, RZ, RZ, R3 ;  /* 0x000000ffff067224 */ /* 0x000fce00078e0003 */
.L_x_5686:
[----:B------:R-:W-:Y:S05]  /*1390*/  BSYNC.RECONVERGENT B2 ;  /* 0x0000000000027941 */ /* 0x000fea0003800200 */
.L_x_5685:
        /* <DEDUP_REMOVED lines=15> */
.L_x_5688:
[----:B------:R-:W-:Y:S05]  /*1490*/  BSYNC.RECONVERGENT B2 ;  /* 0x0000000000027941 */ /* 0x000fea0003800200 */
.L_x_5687:
[----:B------:R-:W-:Y:S01]  /*14a0*/  IADD3 R4, PT, PT, R3, -0xd000000, RZ ;  /* 0xf300000003047810 */ /* 0x000fe20007ffe0ff */
[----:B------:R0:W1:Y:S01]  /*14b0*/  MUFU.RSQ R18, R3 ;  /* 0x0000000300127308 */ /* 0x0000620000001400 */
[----:B------:R-:W-:Y:S02]  /*14c0*/  BSSY.RECONVERGENT B0, `(.L_x_5689) ;  /* 0x000000a000007945 */ /* 0x000fe40003800200 */
[----:B------:R-:W-:-:S13]  /*14d0*/  ISETP.GT.U32.AND P0, PT, R4, 0x727fffff, PT ;  /* 0x727fffff0400780c */ /* 0x000fda0003f04070 */
[----:B0-----:R-:W-:Y:S05]  /*14e0*/  @!P0 BRA `(.L_x_5690) ;  /* 0x00000000000c8947 */ /* 0x001fea0003800000 */
[----:B------:R-:W-:-:S07]  /*14f0*/  MOV R4, 0x1510 ;  /* 0x0000151000047802 */ /* 0x000fce0000000f00 */
[----:B-1----:R-:W-:Y:S05]  /*1500*/  CALL.REL.NOINC `($__internal_122_$__cuda_sm20_sqrt_rn_f32_slowpath) ;  /* 0x0000002000b47944 */ /* 0x002fea0003c00000 */
[----:B------:R-:W-:Y:S05]  /*1510*/  BRA `(.L_x_5691) ;  /* 0x0000000000107947 */ /* 0x000fea0003800000 */
.L_x_5690:
[C---:B-1----:R-:W-:Y:S01]  /*1520*/  FMUL.FTZ R4, R18.reuse, R3 ;  /* 0x0000000312047220 */ /* 0x042fe20000410000 */
[----:B------:R-:W-:-:S03]  /*1530*/  FMUL.FTZ R33, R18, 0.5 ;  /* 0x3f00000012217820 */ /* 0x000fc60000410000 */
[----:B------:R-:W-:-:S04]  /*1540*/  FFMA R3, -R4, R4, R3 ;  /* 0x0000000404037223 */ /* 0x000fc80000000103 */
[----:B------:R-:W-:-:S07]  /*1550*/  FFMA R33, R3, R33, R4 ;  /* 0x0000002103217223 */ /* 0x000fce0000000004 */
.L_x_5691:
[----:B------:R-:W-:Y:S05]  /*1560*/  BSYNC.RECONVERGENT B0 ;  /* 0x0000000000007941 */ /* 0x000fea0003800200 */
.L_x_5689:
        /* <DEDUP_REMOVED lines=14> */
[----:B------:R-:W-:-:S07]  /*1650*/  IMAD.MOV.U32 R31, RZ, RZ, R3 ;  /* 0x000000ffff1f7224 */ /* 0x000fce00078e0003 */
.L_x_5693:
[----:B------:R-:W-:Y:S05]  /*1660*/  BSYNC.RECONVERGENT B2 ;  /* 0x0000000000027941 */ /* 0x000fea0003800200 */
.L_x_5692:
        /* <DEDUP_REMOVED lines=23> */
.L_x_5695:
[----:B------:R-:W-:Y:S05]  /*17e0*/  BSYNC.RECONVERGENT B2 ;  /* 0x0000000000027941 */ /* 0x000fea0003800200 */
.L_x_5694:
        /* <DEDUP_REMOVED lines=15> */
.L_x_5697:
[----:B------:R-:W-:Y:S05]  /*18e0*/  BSYNC.RECONVERGENT B2 ;  /* 0x0000000000027941 */ /* 0x000fea0003800200 */
.L_x_5696:
        /* <DEDUP_REMOVED lines=8> */
.L_x_5699:
[C---:B------:R-:W-:Y:S01]  /*1970*/  FMUL.FTZ R4, R6.reuse, R3 ;  /* 0x0000000306047220 */ /* 0x040fe20000410000 */
[----:B------:R-:W-:-:S03]  /*1980*/  FMUL.FTZ R33, R6, 0.5 ;  /* 0x3f00000006217820 */ /* 0x000fc60000410000 */
[----:B------:R-:W-:-:S04]  /*1990*/  FFMA R3, -R4, R4, R3 ;  /* 0x0000000404037223 */ /* 0x000fc80000000103 */
[----:B------:R-:W-:-:S07]  /*19a0*/  FFMA R33, R3, R33, R4 ;  /* 0x0000002103217223 */ /* 0x000fce0000000004 */
.L_x_5700:
[----:B------:R-:W-:Y:S05]  /*19b0*/  BSYNC.RECONVERGENT B0 ;  /* 0x0000000000007941 */ /* 0x000fea0003800200 */
.L_x_5698:
        /* <DEDUP_REMOVED lines=14> */
.L_x_5702:
[----:B------:R-:W-:Y:S05]  /*1aa0*/  BSYNC.RECONVERGENT B2 ;  /* 0x0000000000027941 */ /* 0x000fea0003800200 */
.L_x_5701:
        /* <DEDUP_REMOVED lines=15> */
.L_x_5704:
[----:B------:R-:W-:Y:S05]  /*1ba0*/  BSYNC.RECONVERGENT B0 ;  /* 0x0000000000007941 */ /* 0x000fea0003800200 */
.L_x_5703:
[----:B0-----:R-:W-:Y:S01]  /*1bb0*/  HFMA2 R32, -RZ, RZ, 0, 2.384185791015625e-07 ;  /* 0x00000004ff207431 */ /* 0x001fe200000001ff */
[----:B------:R-:W-:Y:S01]  /*1bc0*/  MOV R2, 0x4 ;  /* 0x0000000400027802 */ /* 0x000fe20000000f00 */
[----:B------:R-:W-:Y:S02]  /*1bd0*/  HFMA2 R29, -RZ, RZ, 0, 2.384185791015625e-07 ;  /* 0x00000004ff1d7431 */ /* 0x000fe400000001ff */
[----:B------:R-:W-:Y:S02]  /*1be0*/  IMAD.MOV.U32 R4, RZ, RZ, 0x4 ;  /* 0x00000004ff047424 */ /* 0x000fe400078e00ff */
[----:B------:R-:W-:Y:S01]  /*1bf0*/  HFMA2 R37, -RZ, RZ, 0, 2.384185791015625e-07 ;  /* 0x00000004ff257431 */ /* 0x000fe200000001ff */
[----:B------:R-:W-:Y:S01]  /*1c00*/  MOV R35, 0x4 ;  /* 0x0000000400237802 */ /* 0x000fe20000000f00 */
[----:B------:R-:W-:Y:S01]  /*1c10*/  @P3 IMAD.WIDE R2, R17, R2, UR20 ;  /* 0x0000001411023e25 */ /* 0x000fe2000f8e0202 */
[----:B------:R-:W-:Y:S02]  /*1c20*/  UIADD3 UR4, UP0, UPT, UR23, UR4, URZ ;  /* 0x0000000417047290 */ /* 0x000fe4000ff1e0ff */
[----:B------:R-:W-:Y:S01]  /*1c30*/  IADD3 R19, PT, PT, R19, UR23, RZ ;  /* 0x0000001713137c10 */ /* 0x000fe2000fffe0ff */
[----:B------:R-:W-:Y:S01]  /*1c40*/  @P3 IMAD.WIDE R32, R17, R32, UR18 ;  /* 0x0000001211203e25 */ /* 0x000fe2000f8e0220 */
[----:B------:R-:W-:Y:S01]  /*1c50*/  UIADD3.X UR5, UPT, UPT, URZ, UR5, URZ, UP0, !UPT ;  /* 0x00000005ff057290 */ /* 0x000fe200087fe4ff */
[----:B------:R-:W-:Y:S01]  /*1c60*/  IADD3 R15, PT, PT, R15, UR23, RZ ;  /* 0x000000170f0f7c10 */ /* 0x000fe2000fffe0ff */
        /* <DEDUP_REMOVED lines=10> */
[----:B------:R0:W-:Y:S03]  /*1d10*/  @P4 STG.E desc[UR16][R28.64], R10 ;  /* 0x0000000a1c004986 */ /* 0x0001e6000c101910 */
        /* <DEDUP_REMOVED lines=8> */
.L_x_5666:
        /* <DEDUP_REMOVED lines=11> */
.L_x_5750:
[----:B------:R-:W-:Y:S01]  /*1e50*/  ISETP.LT.U32.AND P0, PT, R19, UR8, PT ;  /* 0x0000000813007c0c */ /* 0x000fe2000bf01070 */
[----:B0-----:R-:W-:Y:S01]  /*1e60*/  HFMA2 R2, -RZ, RZ, 0, 2.384185791015625e-07 ;  /* 0x00000004ff027431 */ /* 0x001fe200000001ff */
[----:B------:R-:W-:Y:S01]  /*1e70*/  SHF.R.S32.HI R12, RZ, 0x1f, R19 ;  /* 0x0000001fff0c7819 */ /* 0x000fe20000011413 */
[----:B------:R-:W-:Y:S01]  /*1e80*/  IMAD.MOV.U32 R16, RZ, RZ, RZ ;  /* 0x000000ffff107224 */ /* 0x000fe200078e00ff */
[----:B--2---:R-:W-:Y:S02]  /*1e90*/  MOV R3, UR9 ;  /* 0x0000000900037c02 */ /* 0x004fe40008000f00 */
[----:B------:R-:W-:Y:S02]  /*1ea0*/  ISETP.LT.U32.AND P4, PT, R20, UR8, PT ;  /* 0x0000000814007c0c */ /* 0x000fe4000bf81070 */
[----:B------:R-:W-:Y:S02]  /*1eb0*/  ISETP.GT.AND.EX P0, PT, R3, R12, PT, P0 ;  /* 0x0000000c0300720c */ /* 0x000fe40003f04300 */
[----:B------:R-:W-:Y:S01]  /*1ec0*/  SHF.R.S32.HI R15, RZ, 0x1f, R20 ;  /* 0x0000001fff0f7819 */ /* 0x000fe20000011414 */
[----:B------:R-:W-:Y:S01]  /*1ed0*/  IMAD.WIDE R2, R19, R2, UR18 ;  /* 0x0000001213027e25 */ /* 0x000fe2000f8e0202 */
[----:B------:R-:W-:-:S02]  /*1ee0*/  MOV R4, UR9 ;  /* 0x0000000900047c02 */ /* 0x000fc40008000f00 */
[----:B------:R-:W-:Y:S02]  /*1ef0*/  ISETP.LT.U32.AND P2, PT, R18, UR8, PT ;  /* 0x0000000812007c0c */ /* 0x000fe4000bf41070 */
[----:B------:R-:W-:Y:S02]  /*1f00*/  ISETP.GT.AND.EX P4, PT, R4, R15, PT, P4 ;  /* 0x0000000f0400720c */ /* 0x000fe40003f84340 */
[----:B---3--:R-:W-:Y:S02]  /*1f10*/  SHF.R.S32.HI R0, RZ, 0x1f, R18 ;  /* 0x0000001fff007819 */ /* 0x008fe40000011412 */
[----:B------:R-:W-:Y:S01]  /*1f20*/  MOV R7, UR9 ;  /* 0x0000000900077c02 */ /* 0x000fe20008000f00 */
[----:B------:R0:W2:Y:S01]  /*1f30*/  @P0 LDG.E R16, desc[UR16][R2.64] ;  /* 0x0000001002100981 */ /* 0x0000a2000c1e1900 */
[----:B------:R-:W-:Y:S02]  /*1f40*/  ISETP.LT.U32.AND P3, PT, R17, UR8, PT ;  /* 0x0000000811007c0c */ /* 0x000fe4000bf61070 */
[----:B------:R-:W-:-:S02]  /*1f50*/  ISETP.GT.AND.EX P2, PT, R7, R0, PT, P2 ;  /* 0x000000000700720c */ /* 0x000fc40003f44320 */
[----:B------:R-:W-:Y:S02]  /*1f60*/  @P0 IADD3 R7, P1, PT, R19, UR14, RZ ;  /* 0x0000000e13070c10 */ /* 0x000fe4000ff3e0ff */
[----:B------:R-:W-:Y:S02]  /*1f70*/  SHF.R.S32.HI R32, RZ, 0x1f, R17 ;  /* 0x0000001fff207819 */ /* 0x000fe40000011411 */
[----:B------:R-:W-:Y:S02]  /*1f80*/  MOV R5, UR9 ;  /* 0x0000000900057c02 */ /* 0x000fe40008000f00 */
[----:B------:R-:W-:Y:S02]  /*1f90*/  @P0 IADD3.X R24, PT, PT, R12, UR10, RZ, P1, !PT ;  /* 0x0000000a0c180c10 */ /* 0x000fe40008ffe4ff */
[----:B0-----:R-:W-:Y:S02]  /*1fa0*/  @P0 LEA R2, P1, R7, UR12, 0x1 ;  /* 0x0000000c07020c11 */ /* 0x001fe4000f8208ff */
[----:B------:R-:W-:-:S02]  /*1fb0*/  ISETP.GT.AND.EX P3, PT, R5, R32, PT, P3 ;  /* 0x000000200500720c */ /* 0x000fc40003f64330 */
[----:B------:R-:W-:Y:S02]  /*1fc0*/  @P4 IADD3 R5, P5, PT, R20, UR14, RZ ;  /* 0x0000000e14054c10 */ /* 0x000fe4000ffbe0ff */
[----:B------:R-:W-:Y:S02]  /*1fd0*/  @P0 LEA.HI.X R3, R7, UR13, R24, 0x1, P1 ;  /* 0x0000000d07030c11 */ /* 0x000fe400088f0c18 */
[----:B------:R-:W-:Y:S02]  /*1fe0*/  @P4 IADD3.X R6, PT, PT, R15, UR10, RZ, P5, !PT ;  /* 0x0000000a0f064c10 */ /* 0x000fe4000affe4ff */
[C---:B------:R-:W-:Y:S01]  /*1ff0*/  @P4 LEA R4, P5, R5.reuse, UR12, 0x1 ;  /* 0x0000000c05044c11 */ /* 0x040fe2000f8a08ff */
[----:B------:R-:W-:Y:S01]  /*2000*/  HFMA2 R22, -RZ, RZ, 0, 2.384185791015625e-07 ;  /* 0x00000004ff167431 */ /* 0x000fe200000001ff */
[----:B------:R-:W3:Y:S01]  /*2010*/  @P0 LDG.E.U16 R3, desc[UR16][R2.64] ;  /* 0x0000001002030981 */ /* 0x000ee2000c1e1500 */
[----:B------:R-:W-:Y:S01]  /*2020*/  MOV R8, 0x4 ;  /* 0x0000000400087802 */ /* 0x000fe20000000f00 */
[----:B------:R-:W-:Y:S01]  /*2030*/  IMAD.MOV.U32 R29, RZ, RZ, 0x4 ;  /* 0x00000004ff1d7424 */ /* 0x000fe200078e00ff */
[----:B------:R-:W-:-:S02]  /*2040*/  @P4 LEA.HI.X R5, R5, UR13, R6, 0x1, P5 ;  /* 0x0000000d05054c11 */ /* 0x000fc4000a8f0c06 */
[----:B------:R-:W-:Y:S02]  /*2050*/  CS2R R10, SRZ ;  /* 0x00000000000a7805 */ /* 0x000fe4000001ff00 */
[----:B------:R-:W-:Y:S01]  /*2060*/  @P3 IADD3 R13, P5, PT, R17, UR14, RZ ;  /* 0x0000000e110d3c10 */ /* 0x000fe2000ffbe0ff */
[----:B-1----:R-:W-:Y:S01]  /*2070*/  IMAD.WIDE R8, R19, R8, UR20 ;  /* 0x0000001413087e25 */ /* 0x002fe2000f8e0208 */
[----:B------:R-:W-:Y:S01]  /*2080*/  MOV R14, RZ ;  /* 0x000000ff000e7202 */ /* 0x000fe20000000f00 */
[----:B------:R-:W4:Y:S02]  /*2090*/  @P4 LDG.E.U16 R4, desc[UR16][R4.64] ;  /* 0x0000001004044981 */ /* 0x000f24000c1e1500 */
[----:B------:R-:W-:Y:S01]  /*20a0*/  IMAD.WIDE R28, R20, R29, UR18 ;  /* 0x00000012141c7e25 */ /* 0x000fe2000f8e021d */
[----:B------:R-:W-:-:S03]  /*20b0*/  @P3 IADD3.X R32, PT, PT, R32, UR10, RZ, P5, !PT ;  /* 0x0000000a20203c10 */ /* 0x000fc6000affe4ff */
[----:B------:R-:W-:Y:S01]  /*20c0*/  HFMA2 R27, -RZ, RZ, 0, 2.384185791015625e-07 ;  /* 0x00000004ff1b7431 */ /* 0x000fe200000001ff */
[----:B------:R-:W-:Y:S01]  /*20d0*/  @P3 LEA R30, P5, R13, UR12, 0x1 ;  /* 0x0000000c0d1e3c11 */ /* 0x000fe2000f8a08ff */
[----:B------:R-:W-:Y:S01]  /*20e0*/  IMAD.WIDE R22, R19, R22, UR6 ;  /* 0x0000000613167e25 */ /* 0x000fe2000f8e0216 */
[----:B------:R0:W5:Y:S01]  /*20f0*/  @P0 LDG.E R11, desc[UR16][R8.64] ;  /* 0x00000010080b0981 */ /* 0x000162000c1e1900 */
[----:B------:R-:W-:-:S03]  /*2100*/  @P4 LEA R24, P6, R20, UR6, 0x2 ;  /* 0x0000000614184c11 */ /* 0x000fc6000f8c10ff */
[----:B------:R-:W5:Y:S01]  /*2110*/  @P4 LDG.E R14, desc[UR16][R28.64] ;  /* 0x000000101c0e4981 */ /* 0x000f62000c1e1900 */
[----:B------:R-:W-:Y:S01]  /*2120*/  @P3 LEA.HI.X R31, R13, UR13, R32, 0x1, P5 ;  /* 0x0000000d0d1f3c11 */ /* 0x000fe2000a8f0c20 */
[----:B------:R-:W-:Y:S01]  /*2130*/  HFMA2 R40, -RZ, RZ, 0, 2.384185791015625e-07 ;  /* 0x00000004ff287431 */ /* 0x000fe200000001ff */
[----:B------:R-:W-:Y:S01]  /*2140*/  CS2R R6, SRZ ;  /* 0x0000000000067805 */ /* 0x000fe2000001ff00 */
[----:B------:R1:W5:Y:S01]  /*2150*/  @P0 LDG.E R10, desc[UR16][R22.64] ;  /* 0x00000010160a0981 */ /* 0x000362000c1e1900 */
[----:B0-----:R-:W-:Y:S02]  /*2160*/  @P2 IADD3 R8, P1, PT, R18, UR14, RZ ;  /* 0x0000000e12082c10 */ /* 0x001fe4000ff3e0ff */
[----:B------:R-:W-:Y:S01]  /*2170*/  @P4 LEA.HI.X R25, R20, UR7, R15, 0x2, P6 ;  /* 0x0000000714194c11 */ /* 0x000fe2000b0f140f */
[----:B------:R-:W5:Y:S01]  /*2180*/  @P3 LDG.E.U16 R21, desc[UR16][R30.64] ;  /* 0x000000101e153981 */ /* 0x000f62000c1e1500 */
[----:B------:R-:W-:Y:S01]  /*2190*/  @P2 IADD3.X R9, PT, PT, R0, UR10, RZ, P1, !PT ;  /* 0x0000000a00092c10 */ /* 0x000fe20008ffe4ff */
[----:B------:R-:W-:-:S04]  /*21a0*/  IMAD.WIDE R26, R20, R27, UR20 ;  /* 0x00000014141a7e25 */ /* 0x000fc8000f8e021b */
[----:B------:R-:W-:Y:S01]  /*21b0*/  HFMA2 R13, -RZ, RZ, 0, 0 ;  /* 0x00000000ff0d7431 */ /* 0x000fe200000001ff */
[----:B------:R0:W5:Y:S01]  /*21c0*/  @P4 LDG.E R6, desc[UR16][R24.64] ;  /* 0x0000001018064981 */ /* 0x000162000c1e1900 */
[C---:B-1----:R-:W-:Y:S01]  /*21d0*/  @P2 LEA R22, P1, R8.reuse, UR12, 0x1 ;  /* 0x0000000c08162c11 */ /* 0x042fe2000f8208ff */
[----:B------:R-:W-:Y:S01]  /*21e0*/  IMAD.MOV.U32 R5, RZ, RZ, 0x4 ;  /* 0x00000004ff057424 */ /* 0x000fe200078e00ff */
[----:B------:R-:W-:Y:S01]  /*21f0*/  MOV R15, RZ ;  /* 0x000000ff000f7202 */ /* 0x000fe20000000f00 */
[----:B------:R1:W5:Y:S01]  /*2200*/  @P4 LDG.E R7, desc[UR16][R26.64] ;  /* 0x000000101a074981 */ /* 0x000362000c1e1900 */
[----:B------:R-:W-:Y:S01]  /*2210*/  @P2 LEA.HI.X R23, R8, UR13, R9, 0x1, P1 ;  /* 0x0000000d08172c11 */ /* 0x000fe200088f0c09 */
[----:B------:R-:W-:-:S04]  /*2220*/  IMAD.WIDE R40, R17, R40, UR18 ;  /* 0x0000001211287e25 */ /* 0x000fc8000f8e0228 */
[----:B------:R1:W5:Y:S01]  /*2230*/  @P2 LDG.E.U16 R2, desc[UR16][R22.64] ;  /* 0x0000001016022981 */ /* 0x000362000c1e1500 */
[----:B0-----:R-:W-:Y:S02]  /*2240*/  HFMA2 R25, -RZ, RZ, 0, 2.384185791015625e-07 ;  /* 0x00000004ff197431 */ /* 0x001fe400000001ff */
[----:B-1----:R-:W-:Y:S01]  /*2250*/  IMAD.WIDE R26, R18, R5, UR18 ;  /* 0x00000012121a7e25 */ /* 0x002fe2000f8e0205 */
[----:B------:R-:W5:Y:S01]  /*2260*/  @P3 LDG.E R15, desc[UR16][R40.64] ;  /* 0x00000010280f3981 */ /* 0x000f62000c1e1900 */
[----:B------:R-:W-:Y:S02]  /*2270*/  MOV R28, 0x4 ;  /* 0x00000004001c7802 */ /* 0x000fe40000000f00 */
[----:B------:R-:W-:Y:S01]  /*2280*/  HFMA2 R5, -RZ, RZ, 0, 0 ;  /* 0x00000000ff057431 */ /* 0x000fe200000001ff */
[----:B------:R-:W5:Y:S01]  /*2290*/  @P2 LDG.E R13, desc[UR16][R26.64] ;  /* 0x000000101a0d2981 */ /* 0x000f62000c1e1900 */
[----:B------:R-:W-:Y:S02]  /*22a0*/  MOV R38, 0x4 ;  /* 0x0000000400267802 */ /* 0x000fe40000000f00 */
[----:B------:R-:W-:-:S02]  /*22b0*/  MOV R31, 0x4 ;  /* 0x00000004001f7802 */ /* 0x000fc40000000f00 */
[----:B------:R-:W-:Y:S01]  /*22c0*/  CS2R R8, SRZ ;  /* 0x0000000000087805 */ /* 0x000fe2000001ff00 */
        /* <DEDUP_REMOVED lines=9> */
[----:B0-----:R-:W-:Y:S01]  /*2360*/  MOV R29, RZ ;  /* 0x000000ff001d7202 */ /* 0x001fe20000000f00 */
[----:B------:R-:W-:Y:S01]  /*2370*/  BSSY.RECONVERGENT B2, `(.L_x_5706) ;  /* 0x000006c000027945 */ /* 0x000fe20003800200 */
[----:B---3--:R-:W-:-:S02]  /*2380*/  @P0 HADD2.F32 R29, -RZ, R3.H0_H0 ;  /* 0x20000003ff1d0230 */ /* 0x008fc40000004100 */
[----:B------:R-:W-:-:S03]  /*2390*/  HFMA2 R3, -RZ, RZ, 0, 0 ;  /* 0x00000000ff037431 */ /* 0x000fc600000001ff */
[----:B--2---:R-:W-:Y:S01]  /*23a0*/  FFMA R29, R16, UR25, R29 ;  /* 0x00000019101d7c23 */ /* 0x004fe2000800001d */
[----:B----4-:R-:W-:-:S03]  /*23b0*/  @P4 HADD2.F32 R3, -RZ, R4.H0_H0 ;  /* 0x20000004ff034230 */ /* 0x010fc60000004100 */
[C---:B------:R-:W-:Y:S01]  /*23c0*/  FMUL R4, R29.reuse, UR11 ;  /* 0x0000000b1d047c20 */ /* 0x040fe20008400000 */
[----:B------:R-:W-:Y:S01]  /*23d0*/  FMUL R28, R29, UR22 ;  /* 0x000000161d1c7c20 */ /* 0x000fe20008400000 */
[----:B-----5:R-:W-:Y:S02]  /*23e0*/  FFMA R3, R14, UR25, R3 ;  /* 0x000000190e037c23 */ /* 0x020fe40008000003 */
[----:B------:R-:W-:Y:S01]  /*23f0*/  FFMA R11, R11, UR26, R4 ;  /* 0x0000001a0b0b7c23 */ /* 0x000fe20008000004 */
[----:B------:R-:W-:Y:S01]  /*2400*/  MOV R4, RZ ;  /* 0x000000ff00047202 */ /* 0x000fe20000000f00 */
[----:B------:R-:W-:Y:S01]  /*2410*/  FMUL R30, R3, UR22 ;  /* 0x00000016031e7c20 */ /* 0x000fe20008400000 */
[----:B------:R-:W-:Y:S01]  /*2420*/  FMUL R29, R29, R28 ;  /* 0x0000001c1d1d7220 */ /* 0x000fe20000400000 */
[----:B------:R-:W-:Y:S02]  /*2430*/  HFMA2 R28, -RZ, RZ, 0, 0 ;  /* 0x00000000ff1c7431 */ /* 0x000fe400000001ff */
[----:B------:R-:W-:-:S02]  /*2440*/  @P3 HADD2.F32 R4, -RZ, R21.H0_H0 ;  /* 0x20000015ff043230 */ /* 0x000fc40000004100 */
[----:B------:R-:W-:Y:S01]  /*2450*/  FMUL R21, R3, R30 ;  /* 0x0000001e03157220 */ /* 0x000fe20000400000 */
[----:B------:R-:W-:-:S03]  /*2460*/  ISETP.LT.U32.AND P0, PT, R19, UR8, PT ;  /* 0x0000000813007c0c */ /* 0x000fc6000bf01070 */
[----:B------:R-:W-:Y:S01]  /*2470*/  FFMA R6, R6, UR27, R21 ;  /* 0x0000001b06067c23 */ /* 0x000fe20008000015 */
[----:B------:R-:W-:-:S04]  /*2480*/  MOV R21, UR9 ;  /* 0x0000000900157c02 */ /* 0x000fc80008000f00 */
[----:B------:R-:W-:Y:S01]  /*2490*/  ISETP.GT.AND.EX P0, PT, R21, R12, PT, P0 ;  /* 0x0000000c1500720c */ /* 0x000fe20003f04300 */
[----:B------:R-:W-:Y:S02]  /*24a0*/  @P2 HADD2.F32 R28, -RZ, R2.H0_H0 ;  /* 0x20000002ff1c2230 */ /* 0x000fe40000004100 */
[----:B------:R-:W-:Y:S01]  /*24b0*/  FMUL R2, R3, UR11 ;  /* 0x0000000b03027c20 */ /* 0x000fe20008400000 */
[----:B------:R-:W-:Y:S02]  /*24c0*/  FFMA R4, R15, UR25, R4 ;  /* 0x000000190f047c23 */ /* 0x000fe40008000004 */
[----:B------:R-:W-:Y:S02]  /*24d0*/  FFMA R28, R13, UR25, R28 ;  /* 0x000000190d1c7c23 */ /* 0x000fe4000800001c */
[----:B------:R-:W-:Y:S02]  /*24e0*/  FMUL R3, R4, UR22 ;  /* 0x0000001604037c20 */ /* 0x000fe40008400000 */
[----:B------:R-:W-:Y:S01]  /*24f0*/  FMUL R21, R28, UR22 ;  /* 0x000000161c157c20 */ /* 0x000fe20008400000 */
[----:B------:R-:W-:Y:S01]  /*2500*/  FFMA R7, R7, UR26, R2 ;  /* 0x0000001a07077c23 */ /* 0x000fe20008000002 */
        /* <DEDUP_REMOVED lines=24> */
[----:B------:R-:W-:Y:S05]  /*2690*/  CALL.REL.NOINC `($__internal_123_$__cuda_sm3x_div_rn_noftz_f32_slowpath) ;  /* 0x0000001000a87944 */ /* 0x000fea0003c00000 */
.L_x_5709:
[----:B------:R-:W-:Y:S05]  /*26a0*/  BSYNC.RECONVERGENT B3 ;  /* 0x0000000000037941 */ /* 0x000fea0003800200 */
.L_x_5708:
[----:B------:R-:W-:Y:S01]  /*26b0*/  IADD3 R2, PT, PT, R3, -0xd000000, RZ ;  /* 0xf300000003027810 */ /* 0x000fe20007ffe0ff */
[----:B------:R0:W1:Y:S01]  /*26c0*/  MUFU.RSQ R4, R3 ;  /* 0x0000000300047308 */ /* 0x0000620000001400 */
[----:B------:R-:W-:Y:S02]  /*26d0*/  BSSY.RECONVERGENT B0, `(.L_x_5710) ;  /* 0x000000a000007945 */ /* 0x000fe40003800200 */
[----:B------:R-:W-:-:S13]  /*26e0*/  ISETP.GT.U32.AND P0, PT, R2, 0x727fffff, PT ;  /* 0x727fffff0200780c */ /* 0x000fda0003f04070 */
[----:B0-----:R-:W-:Y:S05]  /*26f0*/  @!P0 BRA `(.L_x_5711) ;  /* 0x00000000000c8947 */ /* 0x001fea0003800000 */
[----:B-1----:R-:W-:-:S07]  /*2700*/  MOV R4, 0x2720 ;  /* 0x0000272000047802 */ /* 0x002fce0000000f00 */
[----:B------:R-:W-:Y:S05]  /*2710*/  CALL.REL.NOINC `($__internal_122_$__cuda_sm20_sqrt_rn_f32_slowpath) ;  /* 0x0000001000307944 */ /* 0x000fea0003c00000 */
[----:B------:R-:W-:Y:S05]  /*2720*/  BRA `(.L_x_5712) ;  /* 0x0000000000107947 */ /* 0x000fea0003800000 */
.L_x_5711:
[C---:B-1----:R-:W-:Y:S01]  /*2730*/  FMUL.FTZ R2, R4.reuse, R3 ;  /* 0x0000000304027220 */ /* 0x042fe20000410000 */
[----:B------:R-:W-:-:S03]  /*2740*/  FMUL.FTZ R33, R4, 0.5 ;  /* 0x3f00000004217820 */ /* 0x000fc60000410000 */
[----:B------:R-:W-:-:S04]  /*2750*/  FFMA R3, -R2, R2, R3 ;  /* 0x0000000202037223 */ /* 0x000fc80000000103 */
[----:B------:R-:W-:-:S07]  /*2760*/  FFMA R33, R3, R33, R2 ;  /* 0x0000002103217223 */ /* 0x000fce0000000002 */
.L_x_5712:
[----:B------:R-:W-:Y:S05]  /*2770*/  BSYNC.RECONVERGENT B0 ;  /* 0x0000000000007941 */ /* 0x000fea0003800200 */
.L_x_5710:
        /* <DEDUP_REMOVED lines=17> */
.L_x_5714:
[----:B------:R-:W-:Y:S05]  /*2890*/  BSYNC.RECONVERGENT B3 ;  /* 0x0000000000037941 */ /* 0x000fea0003800200 */
.L_x_5713:
        /* <DEDUP_REMOVED lines=11> */
[----:B------:R-:W-:Y:S05]  /*2950*/  CALL.REL.NOINC `($__internal_123_$__cuda_sm3x_div_rn_noftz_f32_slowpath) ;  /* 0x0000000c00f87944 */ /* 0x000fea0003c00000 */
.L_x_5716:
[----:B------:R-:W-:Y:S05]  /*2960*/  BSYNC.RECONVERGENT B3 ;  /* 0x0000000000037941 */ /* 0x000fea0003800200 */
.L_x_5715:
        /* <DEDUP_REMOVED lines=12> */
.L_x_5707:
[----:B------:R-:W-:Y:S05]  /*2a30*/  BSYNC.RECONVERGENT B2 ;  /* 0x0000000000027941 */ /* 0x000fea0003800200 */
.L_x_5706:
        /* <DEDUP_REMOVED lines=17> */
.L_x_5720:
[----:B------:R-:W-:Y:S05]  /*2b50*/  BSYNC.RECONVERGENT B3 ;  /* 0x0000000000037941 */ /* 0x000fea0003800200 */
.L_x_5719:
        /* <DEDUP_REMOVED lines=8> */
.L_x_5722:
[C---:B-1----:R-:W-:Y:S01]  /*2be0*/  FMUL.FTZ R2, R4.reuse, R3 ;  /* 0x0000000304027220 */ /* 0x042fe20000410000 */
[----:B------:R-:W-:-:S03]  /*2bf0*/  FMUL.FTZ R33, R4, 0.5 ;  /* 0x3f00000004217820 */ /* 0x000fc60000410000 */
[----:B------:R-:W-:-:S04]  /*2c00*/  FFMA R3, -R2, R2, R3 ;  /* 0x0000000202037223 */ /* 0x000fc80000000103 */
[----:B------:R-:W-:-:S07]  /*2c10*/  FFMA R33, R3, R33, R2 ;  /* 0x0000002103217223 */ /* 0x000fce0000000002 */
.L_x_5723:
[----:B------:R-:W-:Y:S05]  /*2c20*/  BSYNC.RECONVERGENT B0 ;  /* 0x0000000000007941 */ /* 0x000fea0003800200 */
.L_x_5721:
        /* <DEDUP_REMOVED lines=15> */
[----:B------:R-:W-:Y:S05]  /*2d20*/  CALL.REL.NOINC `($__internal_123_$__cuda_sm3x_div_rn_noftz_f32_slowpath) ;  /* 0x0000000c00047944 */ /* 0x000fea0003c00000 */
[----:B------:R-:W-:-:S07]  /*2d30*/  MOV R4, R3 ;  /* 0x0000000300047202 */ /* 0x000fce0000000f00 */
.L_x_5725:
[----:B------:R-:W-:Y:S05]  /*2d40*/  BSYNC.RECONVERGENT B3 ;  /* 0x0000000000037941 */ /* 0x000fea0003800200 */
.L_x_5724:
        /* <DEDUP_REMOVED lines=11> */
[----:B------:R-:W-:Y:S05]  /*2e00*/  CALL.REL.NOINC `($__internal_123_$__cuda_sm3x_div_rn_noftz_f32_slowpath) ;  /* 0x0000000800cc7944 */ /* 0x000fea0003c00000 */
.L_x_5727:
[----:B------:R-:W-:Y:S05]  /*2e10*/  BSYNC.RECONVERGENT B3 ;  /* 0x0000000000037941 */ /* 0x000fea0003800200 */
.L_x_5726:
[----:B------:R-:W-:Y:S02]  /*2e20*/  HFMA2 R2, -RZ, RZ, 0, 2.384185791015625e-07 ;  /* 0x00000004ff027431 */ /* 0x000fe400000001ff */
[----:B------:R-:W-:-:S05]  /*2e30*/  FFMA R15, -R3, UR29, R15 ;  /* 0x0000001d030f7c23 */ /* 0x000fca000800010f */
[----:B------:R1:W-:Y:S01]  /*2e40*/  STG.E desc[UR16][R40.64], R15 ;  /* 0x0000000f28007986 */ /* 0x0003e2000c101910 */
[----:B------:R-:W-:-:S03]  /*2e50*/  IMAD.WIDE R2, R17, R2, UR6 ;  /* 0x0000000611027e25 */ /* 0x000fc6000f8e0202 */
[----:B------:R1:W-:Y:S04]  /*2e60*/  STG.E desc[UR16][R38.64], R9 ;  /* 0x0000000926007986 */ /* 0x0003e8000c101910 */
[----:B------:R1:W-:Y:S02]  /*2e70*/  STG.E desc[UR16][R2.64], R8 ;  /* 0x0000000802007986 */ /* 0x0003e4000c101910 */
.L_x_5718:
[----:B------:R-:W-:Y:S05]  /*2e80*/  BSYNC.RECONVERGENT B2 ;  /* 0x0000000000027941 */ /* 0x000fea0003800200 */
.L_x_5717:
        /* <DEDUP_REMOVED lines=17> */
[----:B0-----:R-:W-:Y:S05]  /*2fa0*/  CALL.REL.NOINC `($__internal_123_$__cuda_sm3x_div_rn_noftz_f32_slowpath) ;  /* 0x0000000800647944 */ /* 0x001fea0003c00000 */
.L_x_5731:
[----:B------:R-:W-:Y:S05]  /*2fb0*/  BSYNC.RECONVERGENT B3 ;  /* 0x0000000000037941 */ /* 0x000fea0003800200 */
.L_x_5730:
[----:B------:R-:W-:Y:S01]  /*2fc0*/  VIADD R4, R3, 0xf3000000 ;  /* 0xf300000003047836 */ /* 0x000fe20000000000 */
[----:B------:R1:W2:Y:S01]  /*2fd0*/  MUFU.RSQ R8, R3 ;  /* 0x0000000300087308 */ /* 0x0002a20000001400 */
[----:B------:R-:W-:Y:S03]  /*2fe0*/  BSSY.RECONVERGENT B0, `(.L_x_5732) ;  /* 0x000000a000007945 */ /* 0x000fe60003800200 */
[----:B------:R-:W-:-:S13]  /*2ff0*/  ISETP.GT.U32.AND P0, PT, R4, 0x727fffff, PT ;  /* 0x727fffff0400780c */ /* 0x000fda0003f04070 */
[----:B-12---:R-:W-:Y:S05]  /*3000*/  @!P0 BRA `(.L_x_5733) ;  /* 0x00000000000c8947 */ /* 0x006fea0003800000 */
[----:B------:R-:W-:-:S07]  /*3010*/  MOV R4, 0x3030 ;  /* 0x0000303000047802 */ /* 0x000fce0000000f00 */
[----:B0-----:R-:W-:Y:S05]  /*3020*/  CALL.REL.NOINC `($__internal_122_$__cuda_sm20_sqrt_rn_f32_slowpath) ;  /* 0x0000000400ec7944 */ /* 0x001fea0003c00000 */
[----:B------:R-:W-:Y:S05]  /*3030*/  BRA `(.L_x_5734) ;  /* 0x0000000000107947 */ /* 0x000fea0003800000 */
.L_x_5733:
[C---:B------:R-:W-:Y:S01]  /*3040*/  FMUL.FTZ R4, R8.reuse, R3 ;  /* 0x0000000308047220 */ /* 0x040fe20000410000 */
[----:B------:R-:W-:-:S03]  /*3050*/  FMUL.FTZ R33, R8, 0.5 ;  /* 0x3f00000008217820 */ /* 0x000fc60000410000 */
[----:B------:R-:W-:-:S04]  /*3060*/  FFMA R3, -R4, R4, R3 ;  /* 0x0000000404037223 */ /* 0x000fc80000000103 */
[----:B------:R-:W-:-:S07]  /*3070*/  FFMA R33, R3, R33, R4 ;  /* 0x0000002103217223 */ /* 0x000fce0000000004 */
.L_x_5734:
[----:B------:R-:W-:Y:S05]  /*3080*/  BSYNC.RECONVERGENT B0 ;  /* 0x0000000000007941 */ /* 0x000fea0003800200 */
.L_x_5732:
        /* <DEDUP_REMOVED lines=16> */
.L_x_5736:
[----:B------:R-:W-:Y:S05]  /*3190*/  BSYNC.RECONVERGENT B3 ;  /* 0x0000000000037941 */ /* 0x000fea0003800200 */
.L_x_5735:
        /* <DEDUP_REMOVED lines=12> */
.L_x_5738:
[----:B------:R-:W-:Y:S05]  /*3260*/  BSYNC.RECONVERGENT B3 ;  /* 0x0000000000037941 */ /* 0x000fea0003800200 */
.L_x_5737:
[----:B------:R-:W-:Y:S02]  /*3270*/  HFMA2 R15, -RZ, RZ, 0, 2.384185791015625e-07 ;  /* 0x00000004ff0f7431 */ /* 0x000fe400000001ff */
[----:B------:R-:W-:Y:S01]  /*3280*/  IMAD.MOV.U32 R29, RZ, RZ, 0x4 ;  /* 0x00000004ff1d7424 */ /* 0x000fe200078e00ff */
[----:B------:R-:W-:Y:S01]  /*3290*/  MOV R11, 0x4 ;  /* 0x00000004000b7802 */ /* 0x000fe20000000f00 */
[----:B------:R-:W-:Y:S02]  /*32a0*/  FFMA R3, -R3, UR29, R14 ;  /* 0x0000001d03037c23 */ /* 0x000fe4000800010e */
[----:B------:R-:W-:-:S04]  /*32b0*/  IMAD.WIDE R28, R20, R29, UR20 ;  /* 0x00000014141c7e25 */ /* 0x000fc8000f8e021d */
[----:B------:R-:W-:-:S04]  /*32c0*/  IMAD.WIDE R10, R20, R11, UR6 ;  /* 0x00000006140a7e25 */ /* 0x000fc8000f8e020b */
[----:B------:R-:W-:-:S05]  /*32d0*/  IMAD.WIDE R14, R20, R15, UR18 ;  /* 0x00000012140e7e25 */ /* 0x000fca000f8e020f */
[----:B------:R2:W-:Y:S04]  /*32e0*/  STG.E desc[UR16][R14.64], R3 ;  /* 0x000000030e007986 */ /* 0x0005e8000c101910 */
[----:B------:R2:W-:Y:S04]  /*32f0*/  STG.E desc[UR16][R28.64], R7 ;  /* 0x000000071c007986 */ /* 0x0005e8000c101910 */
[----:B------:R2:W-:Y:S02]  /*3300*/  STG.E desc[UR16][R10.64], R6 ;  /* 0x000000060a007986 */ /* 0x0005e4000c101910 */
.L_x_5729:
[----:B------:R-:W-:Y:S05]  /*3310*/  BSYNC.RECONVERGENT B2 ;  /* 0x0000000000027941 */ /* 0x000fea0003800200 */
.L_x_5728:
        /* <DEDUP_REMOVED lines=15> */
[----:B0-----:R-:W-:Y:S05]  /*3410*/  CALL.REL.NOINC `($__internal_123_$__cuda_sm3x_div_rn_noftz_f32_slowpath) ;  /* 0x0000000400487944 */ /* 0x001fea0003c00000 */
.L_x_5742:
[----:B------:R-:W-:Y:S05]  /*3420*/  BSYNC.RECONVERGENT B3 ;  /* 0x0000000000037941 */ /* 0x000fea0003800200 */
.L_x_5741:
[----:B------:R-:W-:Y:S01]  /*3430*/  IADD3 R4, PT, PT, R3, -0xd000000, RZ ;  /* 0xf300000003047810 */ /* 0x000fe20007ffe0ff */
[----:B------:R1:W2:Y:S01]  /*3440*/  MUFU.RSQ R6, R3 ;  /* 0x0000000300067308 */ /* 0x0002a20000001400 */
[----:B------:R-:W-:Y:S02]  /*3450*/  BSSY.RECONVERGENT B0, `(.L_x_5743) ;  /* 0x000000a000007945 */ /* 0x000fe40003800200 */
[----:B------:R-:W-:-:S13]  /*3460*/  ISETP.GT.U32.AND P0, PT, R4, 0x727fffff, PT ;  /* 0x727fffff0400780c */ /* 0x000fda0003f04070 */
[----:B-1----:R-:W-:Y:S05]  /*3470*/  @!P0 BRA `(.L_x_5744) ;  /* 0x00000000000c8947 */ /* 0x002fea0003800000 */
[----:B------:R-:W-:-:S07]  /*3480*/  MOV R4, 0x34a0 ;  /* 0x000034a000047802 */ /* 0x000fce0000000f00 */
[----:B0-2---:R-:W-:Y:S05]  /*3490*/  CALL.REL.NOINC `($__internal_122_$__cuda_sm20_sqrt_rn_f32_slowpath) ;  /* 0x0000000000d07944 */ /* 0x005fea0003c00000 */
[----:B------:R-:W-:Y:S05]  /*34a0*/  BRA `(.L_x_5745) ;  /* 0x0000000000107947 */ /* 0x000fea0003800000 */
.L_x_5744:
[C---:B--2---:R-:W-:Y:S01]  /*34b0*/  FMUL.FTZ R4, R6.reuse, R3 ;  /* 0x0000000306047220 */ /* 0x044fe20000410000 */
[----:B------:R-:W-:-:S03]  /*34c0*/  FMUL.FTZ R33, R6, 0.5 ;  /* 0x3f00000006217820 */ /* 0x000fc60000410000 */
[----:B------:R-:W-:-:S04]  /*34d0*/  FFMA R3, -R4, R4, R3 ;  /* 0x0000000404037223 */ /* 0x000fc80000000103 */
[----:B------:R-:W-:-:S07]  /*34e0*/  FFMA R33, R3, R33, R4 ;  /* 0x0000002103217223 */ /* 0x000fce0000000004 */
.L_x_5745:
[----:B------:R-:W-:Y:S05]  /*34f0*/  BSYNC.RECONVERGENT B0 ;  /* 0x0000000000007941 */ /* 0x000fea0003800200 */
.L_x_5743:
        /* <DEDUP_REMOVED lines=15> */
.L_x_5747:
[----:B------:R-:W-:Y:S05]  /*35f0*/  BSYNC.RECONVERGENT B3 ;  /* 0x0000000000037941 */ /* 0x000fea0003800200 */
.L_x_5746:
        /* <DEDUP_REMOVED lines=14> */
.L_x_5749:
[----:B------:R-:W-:Y:S05]  /*36e0*/  BSYNC.RECONVERGENT B3 ;  /* 0x0000000000037941 */ /* 0x000fea0003800200 */
.L_x_5748:
[----:B------:R-:W-:-:S05]  /*36f0*/  FFMA R13, -R2, UR29, R13 ;  /* 0x0000001d020d7c23 */ /* 0x000fca000800010d */
[----:B------:R3:W-:Y:S04]  /*3700*/  STG.E desc[UR16][R26.64], R13 ;  /* 0x0000000d1a007986 */ /* 0x0007e8000c101910 */
[----:B------:R3:W-:Y:S04]  /*3710*/  STG.E desc[UR16][R24.64], R5 ;  /* 0x0000000518007986 */ /* 0x0007e8000c101910 */
[----:B------:R3:W-:Y:S02]  /*3720*/  STG.E desc[UR16][R22.64], R0 ;  /* 0x0000000016007986 */ /* 0x0007e4000c101910 */
.L_x_5740:
[----:B------:R-:W-:Y:S05]  /*3730*/  BSYNC.RECONVERGENT B2 ;  /* 0x0000000000027941 */ /* 0x000fea0003800200 */
.L_x_5739:
        /* <DEDUP_REMOVED lines=10> */
        .weak           $__internal_122_$__cuda_sm20_sqrt_rn_f32_slowpath
        .type           $__internal_122_$__cuda_sm20_sqrt_rn_f32_slowpath,@function
        .size           $__internal_122_$__cuda_sm20_sqrt_rn_f32_slowpath,($__internal_123_$__cuda_sm3x_div_rn_noftz_f32_slowpath - $__internal_122_$__cuda_sm20_sqrt_rn_f32_slowpath)
$__internal_122_$__cuda_sm20_sqrt_rn_f32_slowpath:
        /* <DEDUP_REMOVED lines=19> */
.L_x_5751:
[----:B------:R-:W-:Y:S01]  /*3910*/  MOV R28, R4 ;  /* 0x00000004001c7202 */ /* 0x000fe20000000f00 */
[----:B------:R-:W-:-:S04]  /*3920*/  IMAD.MOV.U32 R29, RZ, RZ, 0x0 ;  /* 0x00000000ff1d7424 */ /* 0x000fc800078e00ff */
[----:B------:R-:W-:Y:S05]  /*3930*/  RET.REL.NODEC R28 `(_Z25multi_tensor_apply_kernelI18TensorListMetadataILi4ELb0EEN18transformer_engine17multi_tensor_adam11AdamFunctorIf6__halfflEEJffffffNS3_10adamMode_tEfEEvlPViT_T0_DpT1_) ;  /* 0xffffffc41cb07950 */ /* 0x000fea0003c3ffff */
        .weak           $__internal_123_$__cuda_sm3x_div_rn_noftz_f32_slowpath
        .type           $__internal_123_$__cuda_sm3x_div_rn_noftz_f32_slowpath,@function
        .size           $__internal_123_$__cuda_sm3x_div_rn_noftz_f32_slowpath,(.L_x_5991 - $__internal_123_$__cuda_sm3x_div_rn_noftz_f32_slowpath)
$__internal_123_$__cuda_sm3x_div_rn_noftz_f32_slowpath:
        /* <DEDUP_REMOVED lines=35> */
.L_x_5753:
        /* <DEDUP_REMOVED lines=51> */
.L_x_5760:
[----:B------:R-:W-:-:S04]  /*3ea0*/  LOP3.LUT R32, R32, 0x80000000, RZ, 0xc0, !PT ;  /* 0x8000000020207812 */ /* 0x000fc800078ec0ff */
[----:B------:R-:W-:Y:S01]  /*3eb0*/  LOP3.LUT R32, R32, 0x7f800000, RZ, 0xfc, !PT ;  /* 0x7f80000020207812 */ /* 0x000fe200078efcff */
[----:B------:R-:W-:Y:S06]  /*3ec0*/  BRA `(.L_x_5761) ;  /* 0x0000000000047947 */ /* 0x000fec0003800000 */
.L_x_5759:
[----:B------:R-:W-:-:S07]  /*3ed0*/  LEA R32, R31, R32, 0x17 ;  /* 0x000000201f207211 */ /* 0x000fce00078eb8ff */
.L_x_5761:
[----:B------:R-:W-:Y:S05]  /*3ee0*/  BSYNC.RECONVERGENT B1 ;  /* 0x0000000000017941 */ /* 0x000fea0003800200 */
.L_x_5758:
[----:B------:R-:W-:Y:S01]  /*3ef0*/  MOV R3, R32 ;  /* 0x0000002000037202 */ /* 0x000fe20000000f00 */
[----:B------:R-:W-:Y:S06]  /*3f00*/  BRA `(.L_x_5762) ;  /* 0x0000000000207947 */ /* 0x000fec0003800000 */
.L_x_5757:
[----:B------:R-:W-:-:S04]  /*3f10*/  LOP3.LUT R3, R3, 0x80000000, R4, 0x48, !PT ;  /* 0x8000000003037812 */ /* 0x000fc800078e4804 */
[----:B------:R-:W-:Y:S01]  /*3f20*/  LOP3.LUT R3, R3, 0x7f800000, RZ, 0xfc, !PT ;  /* 0x7f80000003037812 */ /* 0x000fe200078efcff */
[----:B------:R-:W-:Y:S06]  /*3f30*/  BRA `(.L_x_5762) ;  /* 0x0000000000147947 */ /* 0x000fec0003800000 */
.L_x_5756:
[----:B------:R-:W-:Y:S01]  /*3f40*/  LOP3.LUT R3, R3, 0x80000000, R4, 0x48, !PT ;  /* 0x8000000003037812 */ /* 0x000fe200078e4804 */
[----:B------:R-:W-:Y:S06]  /*3f50*/  BRA `(.L_x_5762) ;  /* 0x00000000000c7947 */ /* 0x000fec0003800000 */
.L_x_5755:
[----:B------:R-:W0:Y:S01]  /*3f60*/  MUFU.RSQ R3, -QNAN ;  /* 0xffc0000000037908 */ /* 0x000e220000001400 */
[----:B------:R-:W-:Y:S05]  /*3f70*/  BRA `(.L_x_5762) ;  /* 0x0000000000047947 */ /* 0x000fea0003800000 */
.L_x_5754:
[----:B------:R-:W-:-:S07]  /*3f80*/  FADD.FTZ R3, R4, R3 ;  /* 0x0000000304037221 */ /* 0x000fce0000010000 */
.L_x_5762:
[----:B------:R-:W-:Y:S05]  /*3f90*/  BSYNC.RECONVERGENT B0 ;  /* 0x0000000000007941 */ /* 0x000fea0003800200 */
.L_x_5752:
[----:B------:R-:W-:-:S04]  /*3fa0*/  HFMA2 R29, -RZ, RZ, 0, 0 ;  /* 0x00000000ff1d7431 */ /* 0x000fc800000001ff */
[----:B0-----:R-:W-:Y:S05]  /*3fb0*/  RET.REL.NODEC R28 `(_Z25multi_tensor_apply_kernelI18TensorListMetadataILi4ELb0EEN18transformer_engine17multi_tensor_adam11AdamFunctorIf6__halfflEEJffffffNS3_10adamMode_tEfEEvlPViT_T0_DpT1_) ;  /* 0xffffffc01c107950 */ /* 0x001fea0003c3ffff */
.L_x_5763:
        /* <DEDUP_REMOVED lines=12> */
.L_x_5991:


//--------------------- .text._Z25multi_tensor_apply_kernelI18TensorListMetadataILi4ELb0EEN18transformer_engine17multi_tensor_adam11AdamFunctorIffflEEJffffffNS3_10adamMode_tEfEEvlPViT_T0_DpT1_ --------------------------
	.section	.text._Z25multi_tensor_apply_kernelI18TensorListMetadataILi4ELb0EEN18transformer_engine17multi_tensor_adam11AdamFunctorIffflEEJffffffNS3_10adamMode_tEfEEvlPViT_T0_DpT1_,"ax",@progbits
	.align	128
        .global         _Z25multi_tensor_apply_kernelI18TensorListMetadataILi4ELb0EEN18transformer_engine17multi_tensor_adam11AdamFunctorIffflEEJffffffNS3_10adamMode_tEfEEvlPViT_T0_DpT1_
        .type           _Z25multi_tensor_apply_kernelI18TensorListMetadataILi4ELb0EEN18transformer_engine17multi_tensor_adam11AdamFunctorIffflEEJffffffNS3_10adamMode_tEfEEvlPViT_T0_DpT1_,@function
        .size           _Z25multi_tensor_apply_kernelI18TensorListMetadataILi4ELb0EEN18transformer_engine17multi_tensor_adam11AdamFunctorIffflEEJffffffNS3_10adamMode_tEfEEvlPViT_T0_DpT1_,(.L_x_5993 - _Z25multi_tensor_apply_kernelI18TensorListMetadataILi4ELb0EEN18transformer_engine17multi_tensor_adam11AdamFunctorIffflEEJffffffNS3_10adamMode_tEfEEvlPViT_T0_DpT1_)
        .other          _Z25multi_tensor_apply_kernelI18TensorListMetadataILi4ELb0EEN18transformer_engine17multi_tensor_adam11AdamFunctorIffflEEJffffffNS3_10adamMode_tEfEEvlPViT_T0_DpT1_,@"STO_CUDA_ENTRY STV_DEFAULT"
_Z25multi_tensor_apply_kernelI18TensorListMetadataILi4ELb0EEN18transformer_engine17multi_tensor_adam11AdamFunctorIffflEEJffffffNS3_10adamMode_tEfEEvlPViT_T0_DpT1_:
.text._Z25multi_tensor_apply_kernelI18TensorListMetadataILi4ELb0EEN18transformer_engine17multi_tensor_adam11AdamFunctorIffflEEJffffffNS3_10adamMode_tEfEEvlPViT_T0_DpT1_:
        /* <DEDUP_REMOVED lines=66> */
.L_x_5803:
[----:B------:R-:W-:Y:S01]  /*0420*/  ISETP.LT.U32.AND P4, PT, R16, UR8, PT ;  /* 0x0000000810007c0c */ /* 0x000fe2000bf81070 */
[----:B0-----:R-:W-:Y:S01]  /*0430*/  IMAD.U32 R3, RZ, RZ, UR9 ;  /* 0x00000009ff037e24 */ /* 0x001fe2000f8e00ff */
[----:B------:R-:W-:Y:S01]  /*0440*/  SHF.R.S32.HI R5, RZ, 0x1f, R16 ;  /* 0x0000001fff057819 */ /* 0x000fe20000011410 */
[----:B------:R-:W-:Y:S01]  /*0450*/  HFMA2 R2, -RZ, RZ, 0, 2.384185791015625e-07 ;  /* 0x00000004ff027431 */ /* 0x000fe200000001ff */
[----:B------:R-:W-:Y:S01]  /*0460*/  MOV R0, UR9 ;  /* 0x0000000900007c02 */ /* 0x000fe20008000f00 */
[----:B------:R-:W-:Y:S01]  /*0470*/  IMAD.MOV.U32 R10, RZ, RZ, 0x4 ;  /* 0x00000004ff0a7424 */ /* 0x000fe200078e00ff */
[----:B------:R-:W-:Y:S02]  /*0480*/  ISETP.LT.U32.AND P6, PT, R19, UR8, PT ;  /* 0x0000000813007c0c */ /* 0x000fe4000bfc1070 */
[----:B------:R-:W-:Y:S02]  /*0490*/  CS2R R30, SRZ ;  /* 0x00000000001e7805 */ /* 0x000fe4000001ff00 */
[----:B------:R-:W-:-:S02]  /*04a0*/  SHF.R.S32.HI R14, RZ, 0x1f, R19 ;  /* 0x0000001fff0e7819 */ /* 0x000fc40000011413 */
[----:B------:R-:W-:Y:S02]  /*04b0*/  CS2R R26, SRZ ;  /* 0x00000000001a7805 */ /* 0x000fe4000001ff00 */
[----:B------:R-:W-:Y:S01]  /*04c0*/  ISETP.GT.AND.EX P4, PT, R0, R5, PT, P4 ;  /* 0x000000050000720c */ /* 0x000fe20003f84340 */
[----:B------:R-:W-:Y:S01]  /*04d0*/  IMAD.WIDE R10, R19, R10, UR6 ;  /* 0x00000006130a7e25 */ /* 0x000fe2000f8e020a */
[----:B------:R-:W-:-:S03]  /*04e0*/  ISETP.GT.AND.EX P6, PT, R3, R14, PT, P6 ;  /* 0x0000000e0300720c */ /* 0x000fc60003fc4360 */
[----:B------:R-:W-:Y:S01]  /*04f0*/  HFMA2 R6, -RZ, RZ, 0, 2.384185791015625e-07 ;  /* 0x00000004ff067431 */ /* 0x000fe200000001ff */
[----:B------:R-:W-:Y:S01]  /*0500*/  ISETP.LT.U32.AND P3, PT, R17, UR8, PT ;  /* 0x0000000811007c0c */ /* 0x000fe2000bf61070 */
[----:B------:R-:W-:Y:S01]  /*0510*/  IMAD.WIDE R2, R19, R2, UR18 ;  /* 0x0000001213027e25 */ /* 0x000fe2000f8e0202 */
[----:B------:R-:W-:Y:S02]  /*0520*/  SHF.R.S32.HI R4, RZ, 0x1f, R17 ;  /* 0x0000001fff047819 */ /* 0x000fe40000011411 */
[----:B------:R-:W-:Y:S02]  /*0530*/  MOV R7, UR9 ;  /* 0x0000000900077c02 */ /* 0x000fe40008000f00 */
[----:B------:R-:W-:Y:S02]  /*0540*/  ISETP.LT.U32.AND P2, PT, R15, UR8, PT ;  /* 0x000000080f007c0c */ /* 0x000fe4000bf41070 */
[----:B------:R-:W-:Y:S02]  /*0550*/  CS2R R12, SRZ ;  /* 0x00000000000c7805 */ /* 0x000fe4000001ff00 */
[----:B------:R-:W-:-:S02]  /*0560*/  SHF.R.S32.HI R8, RZ, 0x1f, R15 ;  /* 0x0000001fff087819 */ /* 0x000fc4000001140f */
[----:B------:R-:W-:Y:S01]  /*0570*/  MOV R9, UR9 ;  /* 0x0000000900097c02 */ /* 0x000fe20008000f00 */
[----:B------:R0:W2:Y:S01]  /*0580*/  @P6 LDG.E R31, desc[UR16][R10.64] ;  /* 0x000000100a1f6981 */ /* 0x0000a2000c1e1900 */
[----:B------:R-:W-:Y:S01]  /*0590*/  ISETP.GT.AND.EX P3, PT, R7, R4, PT, P3 ;  /* 0x000000040700720c */ /* 0x000fe20003f64330 */
[----:B------:R-:W-:Y:S01]  /*05a0*/  HFMA2 R22, -RZ, RZ, 0, 2.384185791015625e-07 ;  /* 0x00000004ff167431 */ /* 0x000fe200000001ff */
[----:B------:R-:W-:Y:S01]  /*05b0*/  ISETP.GT.AND.EX P2, PT, R9, R8, PT, P2 ;  /* 0x000000080900720c */ /* 0x000fe20003f44320 */
[----:B------:R1:W5:Y:S01]  /*05c0*/  @P6 LDG.E R26, desc[UR16][R2.64] ;  /* 0x00000010021a6981 */ /* 0x000362000c1e1900 */
[----:B------:R-:W-:Y:S01]  /*05d0*/  @P4 IADD3 R9, P0, PT, R16, UR14, RZ ;  /* 0x0000000e10094c10 */ /* 0x000fe2000ff1e0ff */
[----:B------:R-:W-:Y:S01]  /*05e0*/  IMAD.WIDE R6, R19, R6, UR20 ;  /* 0x0000001413067e25 */ /* 0x000fe2000f8e0206 */
[----:B------:R-:W-:Y:S02]  /*05f0*/  MOV R0, RZ ;  /* 0x000000ff00007202 */ /* 0x000fe40000000f00 */
[----:B------:R-:W-:-:S02]  /*0600*/  MOV R20, 0x4 ;  /* 0x0000000400147802 */ /* 0x000fc40000000f00 */
[----:B0-----:R-:W-:Y:S01]  /*0610*/  @P4 IADD3.X R10, PT, PT, R5, UR10, RZ, P0, !PT ;  /* 0x0000000a050a4c10 */ /* 0x001fe200087fe4ff */
[----:B------:R-:W-:Y:S01]  /*0620*/  IMAD.MOV.U32 R18, RZ, RZ, 0x4 ;  /* 0x00000004ff127424 */ /* 0x000fe200078e00ff */
[----:B------:R0:W3:Y:S01]  /*0630*/  @P6 LDG.E R0, desc[UR16][R6.64] ;  /* 0x0000001006006981 */ /* 0x0000e2000c1e1900 */
[----:B-1----:R-:W-:Y:S01]  /*0640*/  @P4 LEA R2, P0, R9, UR12, 0x2 ;  /* 0x0000000c09024c11 */ /* 0x002fe2000f8010ff */
[----:B------:R-:W-:-:S03]  /*0650*/  IMAD.WIDE R22, R17, R22, UR20 ;  /* 0x0000001411167e25 */ /* 0x000fc6000f8e0216 */
[----:B------:R-:W-:Y:S01]  /*0660*/  @P4 LEA.HI.X R3, R9, UR13, R10, 0x2, P0 ;  /* 0x0000000d09034c11 */ /* 0x000fe200080f140a */
[C---:B------:R-:W-:Y:S01]  /*0670*/  IMAD.WIDE R20, R17.reuse, R20, UR18 ;  /* 0x0000001211147e25 */ /* 0x040fe2000f8e0214 */
[----:B------:R-:W-:Y:S01]  /*0680*/  @P3 IADD3 R9, P1, PT, R17, UR14, RZ ;  /* 0x0000000e11093c10 */ /* 0x000fe2000ff3e0ff */
[----:B------:R1:W5:Y:S01]  /*0690*/  @P3 LDG.E R30, desc[UR16][R22.64] ;  /* 0x00000010161e3981 */ /* 0x000362000c1e1900 */
[----:B------:R-:W-:Y:S01]  /*06a0*/  @P6 IADD3 R10, P0, PT, R19, UR14, RZ ;  /* 0x0000000e130a6c10 */ /* 0x000fe2000ff1e0ff */
[----:B0-----:R-:W-:Y:S01]  /*06b0*/  IMAD.WIDE R6, R17, R18, UR6 ;  /* 0x0000000611067e25 */ /* 0x001fe2000f8e0212 */
[----:B------:R-:W-:Y:S01]  /*06c0*/  @P3 IADD3.X R4, PT, PT, R4, UR10, RZ, P1, !PT ;  /* 0x0000000a04043c10 */ /* 0x000fe20008ffe4ff */
[----:B------:R-:W5:Y:S01]  /*06d0*/  @P3 LDG.E R13, desc[UR16][R20.64] ;  /* 0x00000010140d3981 */ /* 0x000f62000c1e1900 */
[----:B------:R-:W-:-:S03]  /*06e0*/  @P3 LEA R32, P1, R9, UR12, 0x2 ;  /* 0x0000000c09203c11 */ /* 0x000fc6000f8210ff */
[----:B------:R0:W5:Y:S01]  /*06f0*/  @P3 LDG.E R27, desc[UR16][R6.64] ;  /* 0x00000010061b3981 */ /* 0x000162000c1e1900 */
[----:B------:R-:W-:Y:S01]  /*0700*/  @P3 LEA.HI.X R33, R9, UR13, R4, 0x2, P1 ;  /* 0x0000000d09213c11 */ /* 0x000fe200088f1404 */
[----:B------:R-:W-:Y:S01]  /*0710*/  HFMA2 R4, -RZ, RZ, 0, 0 ;  /* 0x00000000ff047431 */ /* 0x000fe200000001ff */
[----:B-1----:R-:W-:Y:S02]  /*0720*/  @P6 IADD3.X R23, PT, PT, R14, UR10, RZ, P0, !PT ;  /* 0x0000000a0e176c10 */ /* 0x002fe400087fe4ff */
[----:B0-----:R-:W-:Y:S01]  /*0730*/  @P6 LEA R6, P0, R10, UR12, 0x2 ;  /* 0x0000000c0a066c11 */ /* 0x001fe2000f8010ff */
[----:B------:R-:W-:-:S03]  /*0740*/  HFMA2 R21, -RZ, RZ, 0, 2.384185791015625e-07 ;  /* 0x00000004ff157431 */ /* 0x000fc600000001ff */
[----:B------:R-:W-:-:S05]  /*0750*/  @P6 LEA.HI.X R7, R10, UR13, R23, 0x2, P0 ;  /* 0x0000000d0a076c11 */ /* 0x000fca00080f1417 */
[----:B------:R-:W4:Y:S01]  /*0760*/  @P6 LDG.E R4, desc[UR16][R6.64] ;  /* 0x0000001006046981 */ /* 0x000f22000c1e1900 */
[----:B------:R-:W-:Y:S01]  /*0770*/  MOV R25, 0x4 ;  /* 0x0000000400197802 */ /* 0x000fe20000000f00 */
[----:B------:R-:W-:Y:S01]  /*0780*/  IMAD.WIDE R20, R16, R21, UR6 ;  /* 0x0000000610147e25 */ /* 0x000fe2000f8e0215 */
[----:B------:R-:W-:-:S03]  /*0790*/  MOV R11, RZ ;  /* 0x000000ff000b7202 */ /* 0x000fc60000000f00 */
[----:B------:R-:W-:Y:S01]  /*07a0*/  HFMA2 R34, -RZ, RZ, 0, 2.384185791015625e-07 ;  /* 0x00000004ff227431 */ /* 0x000fe200000001ff */
[C---:B------:R-:W-:Y:S01]  /*07b0*/  @P4 LEA R22, P0, R16.reuse, UR18, 0x2 ;  /* 0x0000001210164c11 */ /* 0x040fe2000f8010ff */
[C---:B------:R-:W-:Y:S01]  /*07c0*/  IMAD.WIDE R24, R16.reuse, R25, UR20 ;  /* 0x0000001410187e25 */ /* 0x040fe2000f8e0219 */
[----:B------:R0:W5:Y:S03]  /*07d0*/  @P4 LDG.E R11, desc[UR16][R20.64] ;  /* 0x00000010140b4981 */ /* 0x000166000c1e1900 */
[----:B------:R-:W-:Y:S01]  /*07e0*/  IMAD.MOV.U32 R10, RZ, RZ, RZ ;  /* 0x000000ffff0a7224 */ /* 0x000fe200078e00ff */
[----:B------:R-:W-:Y:S01]  /*07f0*/  @P4 LEA.HI.X R23, R16, UR19, R5, 0x2, P0 ;  /* 0x0000001310174c11 */ /* 0x000fe200080f1405 */
[----:B------:R1:W5:Y:S01]  /*0800*/  @P4 LDG.E R12, desc[UR16][R24.64] ;  /* 0x00000010180c4981 */ /* 0x000362000c1e1900 */
[----:B0-----:R-:W-:-:S03]  /*0810*/  HFMA2 R20, -RZ, RZ, 0, 2.384185791015625e-07 ;  /* 0x00000004ff147431 */ /* 0x001fc600000001ff */
[----:B------:R0:W5:Y:S01]  /*0820*/  @P4 LDG.E R10, desc[UR16][R22.64] ;  /* 0x00000010160a4981 */ /* 0x000162000c1e1900 */
[----:B-1----:R-:W-:Y:S02]  /*0830*/  MOV R24, 0x4 ;  /* 0x0000000400187802 */ /* 0x002fe40000000f00 */
[----:B------:R-:W-:Y:S01]  /*0840*/  CS2R R6, SRZ ;  /* 0x0000000000067805 */ /* 0x000fe2000001ff00 */
[----:B------:R-:W-:Y:S02]  /*0850*/  IMAD.MOV.U32 R5, RZ, RZ, RZ ;  /* 0x000000ffff057224 */ /* 0x000fe400078e00ff */
[----:B------:R-:W-:-:S04]  /*0860*/  IMAD.WIDE R20, R15, R20, UR18 ;  /* 0x000000120f147e25 */ /* 0x000fc8000f8e0214 */
[C---:B0-----:R-:W-:Y:S01]  /*0870*/  IMAD.WIDE R22, R15.reuse, R24, UR20 ;  /* 0x000000140f167e25 */ /* 0x041fe2000f8e0218 */
[----:B------:R-:W5:Y:S03]  /*0880*/  @P2 LDG.E R7, desc[UR16][R20.64] ;  /* 0x0000001014072981 */ /* 0x000f66000c1e1900 */
[C---:B------:R-:W-:Y:S01]  /*0890*/  IMAD.WIDE R24, R15.reuse, R34, UR6 ;  /* 0x000000060f187e25 */ /* 0x040fe2000f8e0222 */
[----:B------:R-:W5:Y:S04]  /*08a0*/  @P2 LDG.E R6, desc[UR16][R22.64] ;  /* 0x0000001016062981 */ /* 0x000f68000c1e1900 */
[----:B------:R-:W5:Y:S01]  /*08b0*/  @P2 LDG.E R5, desc[UR16][R24.64] ;  /* 0x0000001018052981 */ /* 0x000f62000c1e1900 */
[----:B------:R-:W-:-:S04]  /*08c0*/  @P2 IADD3 R9, P1, PT, R15, UR14, RZ ;  /* 0x0000000e0f092c10 */ /* 0x000fc8000ff3e0ff */
[----:B------:R-:W-:Y:S02]  /*08d0*/  @P2 IADD3.X R8, PT, PT, R8, UR10, RZ, P1, !PT ;  /* 0x0000000a08082c10 */ /* 0x000fe40008ffe4ff */
[----:B------:R-:W-:-:S04]  /*08e0*/  @P2 LEA R28, P1, R9, UR12, 0x2 ;  /* 0x0000000c091c2c11 */ /* 0x000fc8000f8210ff */
[----:B------:R-:W-:Y:S02]  /*08f0*/  @P2 LEA.HI.X R29, R9, UR13, R8, 0x2, P1 ;  /* 0x0000000d091d2c11 */ /* 0x000fe400088f1408 */
[----:B------:R-:W-:-:S06]  /*0900*/  CS2R R8, SRZ ;  /* 0x0000000000087805 */ /* 0x000fcc000001ff00 */
[----:B------:R0:W5:Y:S01]  /*0910*/  @P4 LDG.E R9, desc[UR16][R2.64] ;  /* 0x0000001002094981 */ /* 0x000162000c1e1900 */
[----:B------:R-:W-:-:S03]  /*0920*/  MOV R18, RZ ;  /* 0x000000ff00127202 */ /* 0x000fc60000000f00 */
[----:B------:R-:W5:Y:S04]  /*0930*/  @P2 LDG.E R8, desc[UR16][R28.64] ;  /* 0x000000101c082981 */ /* 0x000f68000c1e1900 */
[----:B------:R1:W5:Y:S01]  /*0940*/  @P3 LDG.E R18, desc[UR16][R32.64] ;  /* 0x0000001020123981 */ /* 0x000362000c1e1900 */
[----:B0-----:R-:W1:Y:S02]  /*0950*/  LDC.64 R2, c[0x0][0xef0] ;  /* 0x0003bc00ff027b82 */ /* 0x001e640000000a00 */
[----:B-1----:R-:W0:Y:S01]  /*0960*/  MUFU.RCP R32, R3 ;  /* 0x0000000300207308 */ /* 0x002e220000001000 */
[----:B------:R-:W-:Y:S01]  /*0970*/  BSSY.RECONVERGENT B2, `(.L_x_5765) ;  /* 0x0000013000027945 */ /* 0x000fe20003800200 */
[----:B0-----:R-:W-:-:S04]  /*0980*/  FFMA R35, R32, -R3, 1 ;  /* 0x3f80000020237423 */ /* 0x001fc80000000803 */
[----:B------:R-:W-:Y:S01]  /*0990*/  FFMA R35, R32, R35, R32 ;  /* 0x0000002320237223 */ /* 0x000fe20000000020 */
[----:B----4-:R-:W-:-:S04]  /*09a0*/  FMUL R33, R4, UR11 ;  /* 0x0000000b04217c20 */ /* 0x010fc80008400000 */
[----:B---3--:R-:W-:-:S04]  /*09b0*/  FFMA R0, R0, UR28, R33 ;  /* 0x0000001c00007c23 */ /* 0x008fc80008000021 */
[----:B------:R-:W0:Y:S01]  /*09c0*/  FCHK P0, R0, R3 ;  /* 0x0000000300007302 */ /* 0x000e220000000000 */
[----:B------:R-:W-:Y:S01]  /*09d0*/  FMUL R33, R4, UR22 ;  /* 0x0000001604217c20 */ /* 0x000fe20008400000 */
[----:B------:R-:W-:-:S03]  /*09e0*/  FFMA R28, R0, R35, RZ ;  /* 0x00000023001c7223 */ /* 0x000fc600000000ff */
[----:B------:R-:W-:Y:S01]  /*09f0*/  FMUL R4, R33, R4 ;  /* 0x0000000421047220 */ /* 0x000fe20000400000 */
[----:B------:R-:W-:-:S03]  /*0a00*/  FFMA R29, R28, -R3, R0 ;  /* 0x800000031c1d7223 */ /* 0x000fc60000000000 */
[----:B--2---:R-:W-:Y:S01]  /*0a10*/  FFMA R2, R31, R2, R4 ;  /* 0x000000021f027223 */ /* 0x004fe20000000004 */
[----:B------:R-:W-:Y:S01]  /*0a20*/  FFMA R35, R35, R29, R28 ;  /* 0x0000001d23237223 */ /* 0x000fe2000000001c */
[----:B0-----:R-:W-:Y:S06]  /*0a30*/  @!P0 BRA `(.L_x_5766) ;  /* 0x0000000000188947 */ /* 0x001fec0003800000 */
[----:B------:R-:W0:Y:S01]  /*0a40*/  LDCU UR24, c[0x0][0xef4] ;  /* 0x0001de80ff1877ac */ /* 0x000e220008000800 */
[----:B------:R-:W-:Y:S02]  /*0a50*/  MOV R4, R0 ;  /* 0x0000000000047202 */ /* 0x000fe40000000f00 */
[----:B------:R-:W-:Y:S02]  /*0a60*/  MOV R28, 0xa90 ;  /* 0x00000a90001c7802 */ /* 0x000fe40000000f00 */
[----:B0-----:R-:W-:-:S07]  /*0a70*/  MOV R3, UR24 ;  /* 0x0000001800037c02 */ /* 0x001fce0008000f00 */
[----:B-----5:R-:W-:Y:S05]  /*0a80*/  CALL.REL.NOINC `($__internal_125_$__cuda_sm3x_div_rn_noftz_f32_slowpath) ;  /* 0x0000002c00887944 */ /* 0x020fea0003c00000 */
[----:B------:R-:W-:-:S07]  /*0a90*/  MOV R35, R3 ;  /* 0x0000000300237202 */ /* 0x000fce0000000f00 */
.L_x_5766:
[----:B------:R-:W-:Y:S05]  /*0aa0*/  BSYNC.RECONVERGENT B2 ;  /* 0x0000000000027941 */ /* 0x000fea0003800200 */
.L_x_5765:
        /* <DEDUP_REMOVED lines=14> */
[----:B-----5:R-:W-:Y:S05]  /*0b90*/  CALL.REL.NOINC `($__internal_125_$__cuda_sm3x_div_rn_noftz_f32_slowpath) ;  /* 0x0000002c00447944 */ /* 0x020fea0003c00000 */
.L_x_5768:
[----:B------:R-:W-:Y:S05]  /*0ba0*/  BSYNC.RECONVERGENT B2 ;  /* 0x0000000000027941 */ /* 0x000fea0003800200 */
.L_x_5767:
[----:B------:R-:W-:Y:S01]  /*0bb0*/  IADD3 R4, PT, PT, R3, -0xd000000, RZ ;  /* 0xf300000003047810 */ /* 0x000fe20007ffe0ff */
[----:B------:R0:W1:Y:S01]  /*0bc0*/  MUFU.RSQ R28, R3 ;  /* 0x00000003001c7308 */ /* 0x0000620000001400 */
[----:B------:R-:W-:Y:S02]  /*0bd0*/  BSSY.RECONVERGENT B0, `(.L_x_5769) ;  /* 0x000000a000007945 */ /* 0x000fe40003800200 */
[----:B------:R-:W-:-:S13]  /*0be0*/  ISETP.GT.U32.AND P0, PT, R4, 0x727fffff, PT ;  /* 0x727fffff0400780c */ /* 0x000fda0003f04070 */
[----:B0-----:R-:W-:Y:S05]  /*0bf0*/  @!P0 BRA `(.L_x_5770) ;  /* 0x00000000000c8947 */ /* 0x001fea0003800000 */
[----:B------:R-:W-:-:S07]  /*0c00*/  MOV R4, 0xc20 ;  /* 0x00000c2000047802 */ /* 0x000fce0000000f00 */
[----:B-1---5:R-:W-:Y:S05]  /*0c10*/  CALL.REL.NOINC `($__internal_124_$__cuda_sm20_sqrt_rn_f32_slowpath) ;  /* 0x0000002800cc7944 */ /* 0x022fea0003c00000 */
[----:B------:R-:W-:Y:S05]  /*0c20*/  BRA `(.L_x_5771) ;  /* 0x0000000000107947 */ /* 0x000fea0003800000 */
.L_x_5770:
[C---:B-1----:R-:W-:Y:S01]  /*0c30*/  FMUL.FTZ R4, R28.reuse, R3 ;  /* 0x000000031c047220 */ /* 0x042fe20000410000 */
[----:B------:R-:W-:-:S03]  /*0c40*/  FMUL.FTZ R33, R28, 0.5 ;  /* 0x3f0000001c217820 */ /* 0x000fc60000410000 */
[----:B------:R-:W-:-:S04]  /*0c50*/  FFMA R3, -R4, R4, R3 ;  /* 0x0000000404037223 */ /* 0x000fc80000000103 */
[----:B------:R-:W-:-:S07]  /*0c60*/  FFMA R33, R3, R33, R4 ;  /* 0x0000002103217223 */ /* 0x000fce0000000004 */
.L_x_5771:
[----:B------:R-:W-:Y:S05]  /*0c70*/  BSYNC.RECONVERGENT B0 ;  /* 0x0000000000007941 */ /* 0x000fea0003800200 */
.L_x_5769:
        /* <DEDUP_REMOVED lines=13> */
[----:B-----5:R-:W-:Y:S05]  /*0d50*/  CALL.REL.NOINC `($__internal_125_$__cuda_sm3x_div_rn_noftz_f32_slowpath) ;  /* 0x0000002800d47944 */ /* 0x020fea0003c00000 */
[----:B------:R-:W-:-:S07]  /*0d60*/  MOV R31, R3 ;  /* 0x00000003001f7202 */ /* 0x000fce0000000f00 */
.L_x_5773:
[----:B------:R-:W-:Y:S05]  /*0d70*/  BSYNC.RECONVERGENT B2 ;  /* 0x0000000000027941 */ /* 0x000fea0003800200 */
.L_x_5772:
        /* <DEDUP_REMOVED lines=21> */
[----:B------:R-:W-:Y:S05]  /*0ed0*/  CALL.REL.NOINC `($__internal_125_$__cuda_sm3x_div_rn_noftz_f32_slowpath) ;  /* 0x0000002800747944 */ /* 0x000fea0003c00000 */
[----:B------:R-:W-:-:S07]  /*0ee0*/  MOV R18, R3 ;  /* 0x0000000300127202 */ /* 0x000fce0000000f00 */
.L_x_5775:
[----:B------:R-:W-:Y:S05]  /*0ef0*/  BSYNC.RECONVERGENT B2 ;  /* 0x0000000000027941 */ /* 0x000fea0003800200 */
.L_x_5774:
        /* <DEDUP_REMOVED lines=14> */
[----:B------:R-:W-:Y:S05]  /*0fe0*/  CALL.REL.NOINC `($__internal_125_$__cuda_sm3x_div_rn_noftz_f32_slowpath) ;  /* 0x0000002800307944 */ /* 0x000fea0003c00000 */
.L_x_5777:
[----:B------:R-:W-:Y:S05]  /*0ff0*/  BSYNC.RECONVERGENT B2 ;  /* 0x0000000000027941 */ /* 0x000fea0003800200 */
.L_x_5776:
[----:B------:R-:W-:Y:S01]  /*1000*/  VIADD R4, R3, 0xf3000000 ;  /* 0xf300000003047836 */ /* 0x000fe20000000000 */
[----:B------:R0:W1:Y:S01]  /*1010*/  MUFU.RSQ R28, R3 ;  /* 0x00000003001c7308 */ /* 0x0000620000001400 */
[----:B------:R-:W-:Y:S03]  /*1020*/  BSSY.RECONVERGENT B0, `(.L_x_5778) ;  /* 0x000000a000007945 */ /* 0x000fe60003800200 */
[----:B------:R-:W-:-:S13]  /*1030*/  ISETP.GT.U32.AND P0, PT, R4, 0x727fffff, PT ;  /* 0x727fffff0400780c */ /* 0x000fda0003f04070 */
[----:B01----:R-:W-:Y:S05]  /*1040*/  @!P0 BRA `(.L_x_5779) ;  /* 0x00000000000c8947 */ /* 0x003fea0003800000 */
[----:B------:R-:W-:-:S07]  /*1050*/  MOV R4, 0x1070 ;  /* 0x0000107000047802 */ /* 0x000fce0000000f00 */
[----:B------:R-:W-:Y:S05]  /*1060*/  CALL.REL.NOINC `($__internal_124_$__cuda_sm20_sqrt_rn_f32_slowpath) ;  /* 0x0000002400b87944 */ /* 0x000fea0003c00000 */
[----:B------:R-:W-:Y:S05]  /*1070*/  BRA `(.L_x_5780) ;  /* 0x0000000000107947 */ /* 0x000fea0003800000 */
.L_x_5779:
[C---:B------:R-:W-:Y:S01]  /*1080*/  FMUL.FTZ R4, R28.reuse, R3 ;  /* 0x000000031c047220 */ /* 0x040fe20000410000 */
[----:B------:R-:W-:-:S03]  /*1090*/  FMUL.FTZ R33, R28, 0.5 ;  /* 0x3f0000001c217820 */ /* 0x000fc60000410000 */
[----:B------:R-:W-:-:S04]  /*10a0*/  FFMA R3, -R4, R4, R3 ;  /* 0x0000000404037223 */ /* 0x000fc80000000103 */
[----:B------:R-:W-:-:S07]  /*10b0*/  FFMA R33, R3, R33, R4 ;  /* 0x0000002103217223 */ /* 0x000fce0000000004 */
.L_x_5780:
[----:B------:R-:W-:Y:S05]  /*10c0*/  BSYNC.RECONVERGENT B0 ;  /* 0x0000000000007941 */ /* 0x000fea0003800200 */
.L_x_5778:
        /* <DEDUP_REMOVED lines=13> */
[----:B------:R-:W-:Y:S05]  /*11a0*/  CALL.REL.NOINC `($__internal_125_$__cuda_sm3x_div_rn_noftz_f32_slowpath) ;  /* 0x0000002400c07944 */ /* 0x000fea0003c00000 */
[----:B------:R-:W-:-:S07]  /*11b0*/  MOV R4, R3 ;  /* 0x0000000300047202 */ /* 0x000fce0000000f00 */
.L_x_5782:
[----:B------:R-:W-:Y:S05]  /*11c0*/  BSYNC.RECONVERGENT B2 ;  /* 0x0000000000027941 */ /* 0x000fea0003800200 */
.L_x_5781:
        /* <DEDUP_REMOVED lines=21> */
[----:B------:R-:W-:Y:S05]  /*1320*/  CALL.REL.NOINC `($__internal_125_$__cuda_sm3x_div_rn_noftz_f32_slowpath) ;  /* 0x0000002400607944 */ /* 0x000fea0003c00000 */
[----:B------:R-:W-:-:S07]  /*1330*/  MOV R9, R3 ;  /* 0x0000000300097202 */ /* 0x000fce0000000f00 */
.L_x_5784:
[----:B------:R-:W-:Y:S05]  /*1340*/  BSYNC.RECONVERGENT B2 ;  /* 0x0000000000027941 */ /* 0x000fea0003800200 */
.L_x_5783:
        /* <DEDUP_REMOVED lines=15> */
.L_x_5786:
[----:B------:R-:W-:Y:S05]  /*1440*/  BSYNC.RECONVERGENT B2 ;  /* 0x0000000000027941 */ /* 0x000fea0003800200 */
.L_x_5785:
[----:B------:R-:W-:Y:S01]  /*1450*/  IADD3 R4, PT, PT, R3, -0xd000000, RZ ;  /* 0xf300000003047810 */ /* 0x000fe20007ffe0ff */
[----:B------:R0:W1:Y:S01]  /*1460*/  MUFU.RSQ R18, R3 ;  /* 0x0000000300127308 */ /* 0x0000620000001400 */
[----:B------:R-:W-:Y:S02]  /*1470*/  BSSY.RECONVERGENT B0, `(.L_x_5787) ;  /* 0x000000a000007945 */ /* 0x000fe40003800200 */
[----:B------:R-:W-:-:S13]  /*1480*/  ISETP.GT.U32.AND P0, PT, R4, 0x727fffff, PT ;  /* 0x727fffff0400780c */ /* 0x000fda0003f04070 */
[----:B0-----:R-:W-:Y:S05]  /*1490*/  @!P0 BRA `(.L_x_5788) ;  /* 0x00000000000c8947 */ /* 0x001fea0003800000 */
[----:B------:R-:W-:-:S07]  /*14a0*/  MOV R4, 0x14c0 ;  /* 0x000014c000047802 */ /* 0x000fce0000000f00 */
[----:B-1----:R-:W-:Y:S05]  /*14b0*/  CALL.REL.NOINC `($__internal_124_$__cuda_sm20_sqrt_rn_f32_slowpath) ;  /* 0x0000002000a47944 */ /* 0x002fea0003c00000 */
[----:B------:R-:W-:Y:S05]  /*14c0*/  BRA `(.L_x_5789) ;  /* 0x0000000000107947 */ /* 0x000fea0003800000 */
.L_x_5788:
[C---:B-1----:R-:W-:Y:S01]  /*14d0*/  FMUL.FTZ R4, R18.reuse, R3 ;  /* 0x0000000312047220 */ /* 0x042fe20000410000 */
[----:B------:R-:W-:-:S03]  /*14e0*/  FMUL.FTZ R33, R18, 0.5 ;  /* 0x3f00000012217820 */ /* 0x000fc60000410000 */
[----:B------:R-:W-:-:S04]  /*14f0*/  FFMA R3, -R4, R4, R3 ;  /* 0x0000000404037223 */ /* 0x000fc80000000103 */
[----:B------:R-:W-:-:S07]  /*1500*/  FFMA R33, R3, R33, R4 ;  /* 0x0000002103217223 */ /* 0x000fce0000000004 */
.L_x_5789:
[----:B------:R-:W-:Y:S05]  /*1510*/  BSYNC.RECONVERGENT B0 ;  /* 0x0000000000007941 */ /* 0x000fea0003800200 */
.L_x_5787:
        /* <DEDUP_REMOVED lines=13> */
[----:B------:R-:W-:Y:S05]  /*15f0*/  CALL.REL.NOINC `($__internal_125_$__cuda_sm3x_div_rn_noftz_f32_slowpath) ;  /* 0x0000002000ac7944 */ /* 0x000fea0003c00000 */
[----:B------:R-:W-:-:S07]  /*1600*/  MOV R31, R3 ;  /* 0x00000003001f7202 */ /* 0x000fce0000000f00 */
.L_x_5791:
[----:B------:R-:W-:Y:S05]  /*1610*/  BSYNC.RECONVERGENT B2 ;  /* 0x0000000000027941 */ /* 0x000fea0003800200 */
.L_x_5790:
        /* <DEDUP_REMOVED lines=21> */
[----:B------:R-:W-:Y:S05]  /*1770*/  CALL.REL.NOINC `($__internal_125_$__cuda_sm3x_div_rn_noftz_f32_slowpath) ;  /* 0x00000020004c7944 */ /* 0x000fea0003c00000 */
[----:B------:R-:W-:-:S07]  /*1780*/  IMAD.MOV.U32 R8, RZ, RZ, R3 ;  /* 0x000000ffff087224 */ /* 0x000fce00078e0003 */
.L_x_5793:
[----:B------:R-:W-:Y:S05]  /*1790*/  BSYNC.RECONVERGENT B2 ;  /* 0x0000000000027941 */ /* 0x000fea0003800200 */
.L_x_5792:
        /* <DEDUP_REMOVED lines=15> */
.L_x_5795:
[----:B------:R-:W-:Y:S05]  /*1890*/  BSYNC.RECONVERGENT B2 ;  /* 0x0000000000027941 */ /* 0x000fea0003800200 */
.L_x_5794:
        /* <DEDUP_REMOVED lines=8> */
.L_x_5797:
[C---:B-1----:R-:W-:Y:S01]  /*1920*/  FMUL.FTZ R4, R18.reuse, R3 ;  /* 0x0000000312047220 */ /* 0x042fe20000410000 */
[----:B------:R-:W-:-:S03]  /*1930*/  FMUL.FTZ R33, R18, 0.5 ;  /* 0x3f00000012217820 */ /* 0x000fc60000410000 */
[----:B------:R-:W-:-:S04]  /*1940*/  FFMA R3, -R4, R4, R3 ;  /* 0x0000000404037223 */ /* 0x000fc80000000103 */
[----:B------:R-:W-:-:S07]  /*1950*/  FFMA R33, R3, R33, R4 ;  /* 0x0000002103217223 */ /* 0x000fce0000000004 */
.L_x_5798:
[----:B------:R-:W-:Y:S05]  /*1960*/  BSYNC.RECONVERGENT B0 ;  /* 0x0000000000007941 */ /* 0x000fea0003800200 */
.L_x_5796:
        /* <DEDUP_REMOVED lines=14> */
.L_x_5800:
[----:B------:R-:W-:Y:S05]  /*1a50*/  BSYNC.RECONVERGENT B2 ;  /* 0x0000000000027941 */ /* 0x000fea0003800200 */
.L_x_5799:
        /* <DEDUP_REMOVED lines=15> */
.L_x_5802:
[----:B------:R-:W-:Y:S05]  /*1b50*/  BSYNC.RECONVERGENT B0 ;  /* 0x0000000000007941 */ /* 0x000fea0003800200 */
.L_x_5801:
        /* <DEDUP_REMOVED lines=31> */
.L_x_5764:
        /* <DEDUP_REMOVED lines=11> */
.L_x_5848:
[----:B------:R-:W-:Y:S02]  /*1e00*/  ISETP.LT.U32.AND P0, PT, R19, UR8, PT ;  /* 0x0000000813007c0c */ /* 0x000fe4000bf01070 */
[----:B--2---:R-:W-:Y:S02]  /*1e10*/  CS2R R10, SRZ ;  /* 0x00000000000a7805 */ /* 0x004fe4000001ff00 */
[----:B------:R-:W-:Y:S01]  /*1e20*/  SHF.R.S32.HI R12, RZ, 0x1f, R19 ;  /* 0x0000001fff0c7819 */ /* 0x000fe20000011413 */
[----:B---3--:R-:W-:Y:S01]  /*1e30*/  IMAD.U32 R13, RZ, RZ, UR9 ;  /* 0x00000009ff0d7e24 */ /* 0x008fe2000f8e00ff */
[----:B------:R-:W-:Y:S01]  /*1e40*/  MOV R3, UR9 ;  /* 0x0000000900037c02 */ /* 0x000fe20008000f00 */
[----:B------:R-:W-:Y:S01]  /*1e50*/  HFMA2 R16, -RZ, RZ, 0, 0 ;  /* 0x00000000ff107431 */ /* 0x000fe200000001ff */
[----:B------:R-:W-:Y:S01]  /*1e60*/  MOV R4, 0x4 ;  /* 0x0000000400047802 */ /* 0x000fe20000000f00 */
[----:B0-----:R-:W-:Y:S01]  /*1e70*/  IMAD.MOV.U32 R2, RZ, RZ, 0x4 ;  /* 0x00000004ff027424 */ /* 0x001fe200078e00ff */
[----:B------:R-:W-:-:S02]  /*1e80*/  ISETP.GT.AND.EX P0, PT, R3, R12, PT, P0 ;  /* 0x0000000c0300720c */ /* 0x000fc40003f04300 */
[----:B------:R-:W-:Y:S01]  /*1e90*/  ISETP.LT.U32.AND P4, PT, R20, UR8, PT ;  /* 0x0000000814007c0c */ /* 0x000fe2000bf81070 */
[C---:B------:R-:W-:Y:S01]  /*1ea0*/  IMAD.WIDE R4, R19.reuse, R4, UR20 ;  /* 0x0000001413047e25 */ /* 0x040fe2000f8e0204 */
[----:B-1----:R-:W-:Y:S02]  /*1eb0*/  SHF.R.S32.HI R9, RZ, 0x1f, R20 ;  /* 0x0000001fff097819 */ /* 0x002fe40000011414 */
[----:B------:R-:W-:Y:S01]  /*1ec0*/  MOV R6, UR9 ;  /* 0x0000000900067c02 */ /* 0x000fe20008000f00 */
[----:B------:R-:W-:Y:S01]  /*1ed0*/  HFMA2 R24, -RZ, RZ, 0, 2.384185791015625e-07 ;  /* 0x00000004ff187431 */ /* 0x000fe200000001ff */
[----:B------:R-:W-:Y:S01]  /*1ee0*/  ISETP.LT.U32.AND P2, PT, R18, UR8, PT ;  /* 0x0000000812007c0c */ /* 0x000fe2000bf41070 */
[C---:B------:R-:W-:Y:S01]  /*1ef0*/  IMAD.WIDE R2, R19.reuse, R2, UR18 ;  /* 0x0000001213027e25 */ /* 0x040fe2000f8e0202 */
[----:B------:R-:W-:Y:S02]  /*1f00*/  ISETP.GT.AND.EX P4, PT, R6, R9, PT, P4 ;  /* 0x000000090600720c */ /* 0x000fe40003f84340 */
[----:B------:R-:W-:Y:S01]  /*1f10*/  SHF.R.S32.HI R0, RZ, 0x1f, R18 ;  /* 0x0000001fff007819 */ /* 0x000fe20000011412 */
[----:B------:R0:W2:Y:S01]  /*1f20*/  @P0 LDG.E R11, desc[UR16][R4.64] ;  /* 0x00000010040b0981 */ /* 0x0000a2000c1e1900 */
[----:B------:R-:W-:-:S02]  /*1f30*/  @P0 IADD3 R6, P1, PT, R19, UR14, RZ ;  /* 0x0000000e13060c10 */ /* 0x000fc4000ff3e0ff */
[----:B------:R-:W-:Y:S01]  /*1f40*/  ISETP.LT.U32.AND P3, PT, R17, UR8, PT ;  /* 0x0000000811007c0c */ /* 0x000fe2000bf61070 */
[----:B------:R1:W3:Y:S01]  /*1f50*/  @P0 LDG.E R16, desc[UR16][R2.64] ;  /* 0x0000001002100981 */ /* 0x0002e2000c1e1900 */
[----:B------:R-:W-:Y:S02]  /*1f60*/  SHF.R.S32.HI R30, RZ, 0x1f, R17 ;  /* 0x0000001fff1e7819 */ /* 0x000fe40000011411 */
[----:B------:R-:W-:Y:S02]  /*1f70*/  MOV R7, UR9 ;  /* 0x0000000900077c02 */ /* 0x000fe40008000f00 */
[----:B------:R-:W-:Y:S02]  /*1f80*/  ISETP.GT.AND.EX P2, PT, R13, R0, PT, P2 ;  /* 0x000000000d00720c */ /* 0x000fe40003f44320 */
[----:B0-----:R-:W-:Y:S02]  /*1f90*/  @P0 IADD3.X R5, PT, PT, R12, UR10, RZ, P1, !PT ;  /* 0x0000000a0c050c10 */ /* 0x001fe40008ffe4ff */
[----:B------:R-:W-:Y:S01]  /*1fa0*/  @P0 LEA R22, P1, R6, UR12, 0x2 ;  /* 0x0000000c06160c11 */ /* 0x000fe2000f8210ff */
[----:B------:R-:W-:Y:S01]  /*1fb0*/  HFMA2 R13, -RZ, RZ, 0, 2.384185791015625e-07 ;  /* 0x00000004ff0d7431 */ /* 0x000fe200000001ff */
[----:B------:R-:W-:-:S02]  /*1fc0*/  MOV R21, RZ ;  /* 0x000000ff00157202 */ /* 0x000fc40000000f00 */
[----:B------:R-:W-:Y:S02]  /*1fd0*/  ISETP.GT.AND.EX P3, PT, R7, R30, PT, P3 ;  /* 0x0000001e0700720c */ /* 0x000fe40003f64330 */
[----:B------:R-:W-:Y:S02]  /*1fe0*/  @P0 LEA.HI.X R23, R6, UR13, R5, 0x2, P1 ;  /* 0x0000000d06170c11 */ /* 0x000fe400088f1405 */
[----:B------:R-:W-:Y:S01]  /*1ff0*/  MOV R29, 0x4 ;  /* 0x00000004001d7802 */ /* 0x000fe20000000f00 */
[----:B------:R-:W-:Y:S01]  /*2000*/  IMAD.WIDE R24, R19, R24, UR6 ;  /* 0x0000000613187e25 */ /* 0x000fe2000f8e0218 */
[C---:B------:R-:W-:Y:S01]  /*2010*/  @P4 IADD3 R5, P5, PT, R20.reuse, UR14, RZ ;  /* 0x0000000e14054c10 */ /* 0x040fe2000ffbe0ff */
[----:B------:R-:W3:Y:S01]  /*2020*/  @P0 LDG.E R21, desc[UR16][R22.64] ;  /* 0x0000001016150981 */ /* 0x000ee2000c1e1900 */
[----:B------:R-:W-:Y:S01]  /*2030*/  CS2R R14, SRZ ;  /* 0x00000000000e7805 */ /* 0x000fe2000001ff00 */
[----:B------:R-:W-:Y:S01]  /*2040*/  IMAD.WIDE R28, R20, R29, UR18 ;  /* 0x00000012141c7e25 */ /* 0x000fe2000f8e021d */
[----:B------:R-:W-:Y:S01]  /*2050*/  MOV R7, RZ ;  /* 0x000000ff00077202 */ /* 0x000fe20000000f00 */
[----:B------:R0:W4:Y:S02]  /*2060*/  @P0 LDG.E R10, desc[UR16][R24.64] ;  /* 0x00000010180a0981 */ /* 0x000124000c1e1900 */
[----:B------:R-:W-:-:S02]  /*2070*/  HFMA2 R8, -RZ, RZ, 0, 0 ;  /* 0x00000000ff087431 */ /* 0x000fc400000001ff */
[----:B-1----:R-:W-:Y:S01]  /*2080*/  IMAD.WIDE R2, R20, R13, UR20 ;  /* 0x0000001414027e25 */ /* 0x002fe2000f8e020d */
[----:B------:R-:W-:Y:S01]  /*2090*/  @P4 IADD3.X R6, PT, PT, R9, UR10, RZ, P5, !PT ;  /* 0x0000000a09064c10 */ /* 0x000fe2000affe4ff */
[----:B------:R1:W5:Y:S02]  /*20a0*/  @P4 LDG.E R14, desc[UR16][R28.64] ;  /* 0x000000101c0e4981 */ /* 0x000364000c1e1900 */
[----:B------:R-:W-:Y:S01]  /*20b0*/  IMAD.MOV.U32 R26, RZ, RZ, 0x4 ;  /* 0x00000004ff1a7424 */ /* 0x000fe200078e00ff */
[----:B------:R-:W-:Y:S01]  /*20c0*/  @P3 IADD3 R13, P1, PT, R17, UR14, RZ ;  /* 0x0000000e110d3c10 */ /* 0x000fe2000ff3e0ff */
[----:B------:R1:W5:Y:S01]  /*20d0*/  @P4 LDG.E R7, desc[UR16][R2.64] ;  /* 0x0000001002074981 */ /* 0x000362000c1e1900 */
[----:B0-----:R-:W-:Y:S01]  /*20e0*/  @P4 LEA R24, P5, R5, UR12, 0x2 ;  /* 0x0000000c05184c11 */ /* 0x001fe2000f8a10ff */
[----:B------:R-:W-:Y:S01]  /*20f0*/  IMAD.WIDE R26, R17, R26, UR6 ;  /* 0x00000006111a7e25 */ /* 0x000fe2000f8e021a */
[----:B-1----:R-:W-:Y:S02]  /*2100*/  CS2R R28, SRZ ;  /* 0x00000000001c7805 */ /* 0x002fe4000001ff00 */
[----:B------:R-:W-:-:S02]  /*2110*/  @P4 LEA.HI.X R25, R5, UR13, R6, 0x2, P5 ;  /* 0x0000000d05194c11 */ /* 0x000fc4000a8f1406 */
[----:B------:R0:W5:Y:S01]  /*2120*/  @P3 LDG.E R8, desc[UR16][R26.64] ;  /* 0x000000101a083981 */ /* 0x000162000c1e1900 */
[----:B------:R-:W-:Y:S02]  /*2130*/  @P3 IADD3.X R30, PT, PT, R30, UR10, RZ, P1, !PT ;  /* 0x0000000a1e1e3c10 */ /* 0x000fe40008ffe4ff */
[----:B------:R-:W-:Y:S01]  /*2140*/  @P2 IADD3 R3, P5, PT, R18, UR14, RZ ;  /* 0x0000000e12032c10 */ /* 0x000fe2000ffbe0ff */
[----:B------:R1:W5:Y:S01]  /*2150*/  @P4 LDG.E R29, desc[UR16][R24.64] ;  /* 0x00000010181d4981 */ /* 0x000362000c1e1900 */
[----:B------:R-:W-:Y:S01]  /*2160*/  @P3 LEA R4, P1, R13, UR12, 0x2 ;  /* 0x0000000c0d043c11 */ /* 0x000fe2000f8210ff */
[----:B------:R-:W-:Y:S01]  /*2170*/  HFMA2 R32, -RZ, RZ, 0, 0 ;  /* 0x00000000ff207431 */ /* 0x000fe200000001ff */
[----:B------:R-:W-:Y:S02]  /*2180*/  MOV R40, 0x4 ;  /* 0x0000000400287802 */ /* 0x000fe40000000f00 */
[----:B------:R-:W-:Y:S01]  /*2190*/  @P2 IADD3.X R0, PT, PT, R0, UR10, RZ, P5, !PT ;  /* 0x0000000a00002c10 */ /* 0x000fe2000affe4ff */
[----:B0-----:R-:W-:Y:S01]  /*21a0*/  IMAD.MOV.U32 R27, RZ, RZ, 0x4 ;  /* 0x00000004ff1b7424 */ /* 0x001fe200078e00ff */
[----:B------:R-:W-:Y:S01]  /*21b0*/  @P2 LEA R2, P5, R3, UR12, 0x2 ;  /* 0x0000000c03022c11 */ /* 0x000fe2000f8a10ff */
[----:B------:R-:W-:Y:S01]  /*21c0*/  HFMA2 R6, -RZ, RZ, 0, 0 ;  /* 0x00000000ff067431 */ /* 0x000fe200000001ff */
[----:B------:R-:W-:Y:S01]  /*21d0*/  @P3 LEA.HI.X R5, R13, UR13, R30, 0x2, P1 ;  /* 0x0000000d0d053c11 */ /* 0x000fe200088f141e */
[----:B------:R-:W-:Y:S01]  /*21e0*/  IMAD.WIDE R40, R17, R40, UR18 ;  /* 0x0000001211287e25 */ /* 0x000fe2000f8e0228 */
[----:B------:R-:W-:-:S02]  /*21f0*/  @P4 LEA R30, P1, R20, UR6, 0x2 ;  /* 0x00000006141e4c11 */ /* 0x000fc4000f8210ff */
[----:B------:R-:W-:Y:S01]  /*2200*/  MOV R13, RZ ;  /* 0x000000ff000d7202 */ /* 0x000fe20000000f00 */
[----:B------:R-:W-:Y:S01]  /*2210*/  IMAD.WIDE R26, R18, R27, UR18 ;  /* 0x00000012121a7e25 */ /* 0x000fe2000f8e021b */
[----:B------:R-:W-:-:S03]  /*2220*/  @P2 LEA.HI.X R3, R3, UR13, R0, 0x2, P5 ;  /* 0x0000000d03032c11 */ /* 0x000fc6000a8f1400 */
[----:B------:R-:W-:Y:S01]  /*2230*/  HFMA2 R38, -RZ, RZ, 0, 2.384185791015625e-07 ;  /* 0x00000004ff267431 */ /* 0x000fe200000001ff */
[----:B------:R-:W-:Y:S01]  /*2240*/  @P4 LEA.HI.X R31, R20, UR7, R9, 0x2, P1 ;  /* 0x00000007141f4c11 */ /* 0x000fe200088f1409 */
[----:B------:R-:W-:Y:S01]  /*2250*/  HFMA2 R23, -RZ, RZ, 0, 2.384185791015625e-07 ;  /* 0x00000004ff177431 */ /* 0x000fe200000001ff */
[----:B------:R0:W5:Y:S01]  /*2260*/  @P3 LDG.E R28, desc[UR16][R4.64] ;  /* 0x00000010041c3981 */ /* 0x000162000c1e1900 */
[----:B------:R-:W-:-:S03]  /*2270*/  HFMA2 R0, -RZ, RZ, 0, 0 ;  /* 0x00000000ff007431 */ /* 0x000fc600000001ff */
[----:B------:R-:W5:Y:S01]  /*2280*/  @P3 LDG.E R15, desc[UR16][R40.64] ;  /* 0x00000010280f3981 */ /* 0x000f62000c1e1900 */
[----:B-1----:R-:W-:-:S03]  /*2290*/  IMAD.MOV.U32 R25, RZ, RZ, 0x4 ;  /* 0x00000004ff197424 */ /* 0x002fc600078e00ff */
[----:B------:R1:W5:Y:S04]  /*22a0*/  @P2 LDG.E R32, desc[UR16][R2.64] ;  /* 0x0000001002202981 */ /* 0x000368000c1e1900 */
[----:B------:R-:W5:Y:S04]  /*22b0*/  @P2 LDG.E R13, desc[UR16][R26.64] ;  /* 0x000000101a0d2981 */ /* 0x000f68000c1e1900 */
[----:B------:R-:W5:Y:S01]  /*22c0*/  @P4 LDG.E R6, desc[UR16][R30.64] ;  /* 0x000000101e064981 */ /* 0x000f62000c1e1900 */
[----:B------:R-:W-:Y:S01]  /*22d0*/  MOV R9, RZ ;  /* 0x000000ff00097202 */ /* 0x000fe20000000f00 */
[----:B------:R-:W-:Y:S01]  /*22e0*/  IMAD.WIDE R38, R17, R38, UR20 ;  /* 0x0000001411267e25 */ /* 0x000fe2000f8e0226 */
[----:B0-----:R-:W-:-:S03]  /*22f0*/  MOV R5, RZ ;  /* 0x000000ff00057202 */ /* 0x001fc60000000f00 */
[C---:B------:R-:W-:Y:S01]  /*2300*/  IMAD.WIDE R24, R18.reuse, R25, UR20 ;  /* 0x0000001412187e25 */ /* 0x040fe2000f8e0219 */
[----:B------:R-:W5:Y:S03]  /*2310*/  @P3 LDG.E R9, desc[UR16][R38.64] ;  /* 0x0000001026093981 */ /* 0x000f66000c1e1900 */
[----:B------:R-:W-:Y:S01]  /*2320*/  IMAD.WIDE R22, R18, R23, UR6 ;  /* 0x0000000612167e25 */ /* 0x000fe2000f8e0217 */
[----:B------:R-:W5:Y:S04]  /*2330*/  @P2 LDG.E R5, desc[UR16][R24.64] ;  /* 0x0000001018052981 */ /* 0x000f68000c1e1900 */
[----:B------:R-:W5:Y:S01]  /*2340*/  @P2 LDG.E R0, desc[UR16][R22.64] ;  /* 0x0000001016002981 */ /* 0x000f62000c1e1900 */
[----:B------:R-:W-:Y:S01]  /*2350*/  ISETP.LT.U32.AND P0, PT, R19, UR8, PT ;  /* 0x0000000813007c0c */ /* 0x000fe2000bf01070 */
[----:B------:R-:W-:Y:S01]  /*2360*/  BSSY.RECONVERGENT B2, `(.L_x_5804) ;  /* 0x0000064000027945 */ /* 0x000fe20003800200 */
[----:B---3--:R-:W-:-:S04]  /*2370*/  FFMA R21, R16, UR25, R21 ;  /* 0x0000001910157c23 */ /* 0x008fc80008000015 */
[----:B-1----:R-:W-:-:S04]  /*2380*/  FMUL R2, R21, UR11 ;  /* 0x0000000b15027c20 */ /* 0x002fc80008400000 */
[----:B--2---:R-:W-:Y:S01]  /*2390*/  FFMA R11, R11, UR26, R2 ;  /* 0x0000001a0b0b7c23 */ /* 0x004fe20008000002 */
[----:B------:R-:W-:-:S04]  /*23a0*/  FMUL R2, R21, UR22 ;  /* 0x0000001615027c20 */ /* 0x000fc80008400000 */
[----:B------:R-:W-:-:S04]  /*23b0*/  FMUL R21, R21, R2 ;  /* 0x0000000215157220 */ /* 0x000fc80000400000 */
[----:B----4-:R-:W-:Y:S01]  /*23c0*/  FFMA R10, R10, UR27, R21 ;  /* 0x0000001b0a0a7c23 */ /* 0x010fe20008000015 */
[----:B------:R-:W-:Y:S01]  /*23d0*/  MOV R21, UR9 ;  /* 0x0000000900157c02 */ /* 0x000fe20008000f00 */
[----:B-----5:R-:W-:-:S03]  /*23e0*/  FFMA R29, R14, UR25, R29 ;  /* 0x000000190e1d7c23 */ /* 0x020fc6000800001d */
[----:B------:R-:W-:Y:S01]  /*23f0*/  ISETP.GT.AND.EX P0, PT, R21, R12, PT, P0 ;  /* 0x0000000c1500720c */ /* 0x000fe20003f04300 */
[----:B------:R-:W-:-:S04]  /*2400*/  FMUL R4, R29, UR22 ;  /* 0x000000161d047c20 */ /* 0x000fc80008400000 */
[C---:B------:R-:W-:Y:S01]  /*2410*/  FMUL R3, R29.reuse, R4 ;  /* 0x000000041d037220 */ /* 0x040fe20000400000 */
[----:B------:R-:W-:-:S04]  /*2420*/  FMUL R2, R29, UR11 ;  /* 0x0000000b1d027c20 */ /* 0x000fc80008400000 */
[----:B------:R-:W-:Y:S01]  /*2430*/  FFMA R7, R7, UR26, R2 ;  /* 0x0000001a07077c23 */ /* 0x000fe20008000002 */
[----:B------:R-:W-:Y:S01]  /*2440*/  FFMA R28, R15, UR25, R28 ;  /* 0x000000190f1c7c23 */ /* 0x000fe2000800001c */
[----:B------:R-:W-:Y:S01]  /*2450*/  FFMA R32, R13, UR25, R32 ;  /* 0x000000190d207c23 */ /* 0x000fe20008000020 */
[----:B------:R-:W-:Y:S02]  /*2460*/  FFMA R6, R6, UR27, R3 ;  /* 0x0000001b06067c23 */ /* 0x000fe40008000003 */
[----:B------:R-:W-:Y:S01]  /*2470*/  FMUL R3, R28, UR22 ;  /* 0x000000161c037c20 */ /* 0x000fe20008400000 */
[C---:B------:R-:W-:Y:S01]  /*2480*/  FMUL R21, R32.reuse, UR22 ;  /* 0x0000001620157c20 */ /* 0x040fe20008400000 */
[----:B------:R-:W-:Y:S02]  /*2490*/  FMUL R2, R32, UR11 ;  /* 0x0000000b20027c20 */ /* 0x000fe40008400000 */
[C---:B------:R-:W-:Y:S01]  /*24a0*/  FMUL R3, R28.reuse, R3 ;  /* 0x000000031c037220 */ /* 0x040fe20000400000 */
[----:B------:R-:W-:Y:S01]  /*24b0*/  FMUL R28, R28, UR11 ;  /* 0x0000000b1c1c7c20 */ /* 0x000fe20008400000 */
[----:B------:R-:W-:-:S02]  /*24c0*/  FMUL R21, R32, R21 ;  /* 0x0000001520157220 */ /* 0x000fc40000400000 */
        /* <DEDUP_REMOVED lines=19> */
[----:B------:R-:W-:Y:S05]  /*2600*/  CALL.REL.NOINC `($__internal_125_$__cuda_sm3x_div_rn_noftz_f32_slowpath) ;  /* 0x0000001000a87944 */ /* 0x000fea0003c00000 */
.L_x_5807:
[----:B------:R-:W-:Y:S05]  /*2610*/  BSYNC.RECONVERGENT B3 ;  /* 0x0000000000037941 */ /* 0x000fea0003800200 */
.L_x_5806:
[----:B------:R-:W-:Y:S01]  /*2620*/  IADD3 R2, PT, PT, R3, -0xd000000, RZ ;  /* 0xf300000003027810 */ /* 0x000fe20007ffe0ff */
[----:B------:R0:W1:Y:S01]  /*2630*/  MUFU.RSQ R4, R3 ;  /* 0x0000000300047308 */ /* 0x0000620000001400 */
[----:B------:R-:W-:Y:S02]  /*2640*/  BSSY.RECONVERGENT B0, `(.L_x_5808) ;  /* 0x000000a000007945 */ /* 0x000fe40003800200 */
[----:B------:R-:W-:-:S13]  /*2650*/  ISETP.GT.U32.AND P0, PT, R2, 0x727fffff, PT ;  /* 0x727fffff0200780c */ /* 0x000fda0003f04070 */
[----:B0-----:R-:W-:Y:S05]  /*2660*/  @!P0 BRA `(.L_x_5809) ;  /* 0x00000000000c8947 */ /* 0x001fea0003800000 */
[----:B-1----:R-:W-:-:S07]  /*2670*/  MOV R4, 0x2690 ;  /* 0x0000269000047802 */ /* 0x002fce0000000f00 */
[----:B------:R-:W-:Y:S05]  /*2680*/  CALL.REL.NOINC `($__internal_124_$__cuda_sm20_sqrt_rn_f32_slowpath) ;  /* 0x0000001000307944 */ /* 0x000fea0003c00000 */
[----:B------:R-:W-:Y:S05]  /*2690*/  BRA `(.L_x_5810) ;  /* 0x0000000000107947 */ /* 0x000fea0003800000 */
.L_x_5809:
[C---:B-1----:R-:W-:Y:S01]  /*26a0*/  FMUL.FTZ R2, R4.reuse, R3 ;  /* 0x0000000304027220 */ /* 0x042fe20000410000 */
[----:B------:R-:W-:-:S03]  /*26b0*/  FMUL.FTZ R33, R4, 0.5 ;  /* 0x3f00000004217820 */ /* 0x000fc60000410000 */
[----:B------:R-:W-:-:S04]  /*26c0*/  FFMA R3, -R2, R2, R3 ;  /* 0x0000000202037223 */ /* 0x000fc80000000103 */
[----:B------:R-:W-:-:S07]  /*26d0*/  FFMA R33, R3, R33, R2 ;  /* 0x0000002103217223 */ /* 0x000fce0000000002 */
.L_x_5810:
[----:B------:R-:W-:Y:S05]  /*26e0*/  BSYNC.RECONVERGENT B0 ;  /* 0x0000000000007941 */ /* 0x000fea0003800200 */
.L_x_5808:
        /* <DEDUP_REMOVED lines=17> */
.L_x_5812:
[----:B------:R-:W-:Y:S05]  /*2800*/  BSYNC.RECONVERGENT B3 ;  /* 0x0000000000037941 */ /* 0x000fea0003800200 */
.L_x_5811:
        /* <DEDUP_REMOVED lines=11> */
[----:B------:R-:W-:Y:S05]  /*28c0*/  CALL.REL.NOINC `($__internal_125_$__cuda_sm3x_div_rn_noftz_f32_slowpath) ;  /* 0x0000000c00f87944 */ /* 0x000fea0003c00000 */
.L_x_5814:
[----:B------:R-:W-:Y:S05]  /*28d0*/  BSYNC.RECONVERGENT B3 ;  /* 0x0000000000037941 */ /* 0x000fea0003800200 */
.L_x_5813:
        /* <DEDUP_REMOVED lines=12> */
.L_x_5805:
[----:B------:R-:W-:Y:S05]  /*29a0*/  BSYNC.RECONVERGENT B2 ;  /* 0x0000000000027941 */ /* 0x000fea0003800200 */
.L_x_5804:
        /* <DEDUP_REMOVED lines=17> */
.L_x_5818:
[----:B------:R-:W-:Y:S05]  /*2ac0*/  BSYNC.RECONVERGENT B3 ;  /* 0x0000000000037941 */ /* 0x000fea0003800200 */
.L_x_5817:
        /* <DEDUP_REMOVED lines=8> */
.L_x_5820:
[C---:B------:R-:W-:Y:S01]  /*2b50*/  FMUL.FTZ R2, R4.reuse, R3 ;  /* 0x0000000304027220 */ /* 0x040fe20000410000 */
[----:B------:R-:W-:-:S03]  /*2b60*/  FMUL.FTZ R33, R4, 0.5 ;  /* 0x3f00000004217820 */ /* 0x000fc60000410000 */
[----:B------:R-:W-:-:S04]  /*2b70*/  FFMA R3, -R2, R2, R3 ;  /* 0x0000000202037223 */ /* 0x000fc80000000103 */
[----:B------:R-:W-:-:S07]  /*2b80*/  FFMA R33, R3, R33, R2 ;  /* 0x0000002103217223 */ /* 0x000fce0000000002 */
.L_x_5821:
[----:B------:R-:W-:Y:S05]  /*2b90*/  BSYNC.RECONVERGENT B0 ;  /* 0x0000000000007941 */ /* 0x000fea0003800200 */
.L_x_5819:
        /* <DEDUP_REMOVED lines=16> */
[----:B------:R-:W-:-:S07]  /*2ca0*/  MOV R4, R3 ;  /* 0x0000000300047202 */ /* 0x000fce0000000f00 */
.L_x_5823:
[----:B------:R-:W-:Y:S05]  /*2cb0*/  BSYNC.RECONVERGENT B3 ;  /* 0x0000000000037941 */ /* 0x000fea0003800200 */
.L_x_5822:
        /* <DEDUP_REMOVED lines=12> */
.L_x_5825:
[----:B------:R-:W-:Y:S05]  /*2d80*/  BSYNC.RECONVERGENT B3 ;  /* 0x0000000000037941 */ /* 0x000fea0003800200 */
.L_x_5824:
[----:B------:R-:W-:Y:S02]  /*2d90*/  IMAD.MOV.U32 R2, RZ, RZ, 0x4 ;  /* 0x00000004ff027424 */ /* 0x000fe400078e00ff */
[----:B------:R-:W-:Y:S02]  /*2da0*/  FFMA R15, -R3, UR29, R15 ;  /* 0x0000001d030f7c23 */ /* 0x000fe4000800010f */
[----:B------:R-:W-:-:S03]  /*2db0*/  IMAD.WIDE R2, R17, R2, UR6 ;  /* 0x0000000611027e25 */ /* 0x000fc6000f8e0202 */
[----:B------:R1:W-:Y:S04]  /*2dc0*/  STG.E desc[UR16][R40.64], R15 ;  /* 0x0000000f28007986 */ /* 0x0003e8000c101910 */
[----:B------:R1:W-:Y:S04]  /*2dd0*/  STG.E desc[UR16][R38.64], R9 ;  /* 0x0000000926007986 */ /* 0x0003e8000c101910 */
[----:B------:R1:W-:Y:S02]  /*2de0*/  STG.E desc[UR16][R2.64], R8 ;  /* 0x0000000802007986 */ /* 0x0003e4000c101910 */
.L_x_5816:
[----:B------:R-:W-:Y:S05]  /*2df0*/  BSYNC.RECONVERGENT B2 ;  /* 0x0000000000027941 */ /* 0x000fea0003800200 */
.L_x_5815:
        /* <DEDUP_REMOVED lines=17> */
[----:B0-----:R-:W-:Y:S05]  /*2f10*/  CALL.REL.NOINC `($__internal_125_$__cuda_sm3x_div_rn_noftz_f32_slowpath) ;  /* 0x0000000800647944 */ /* 0x001fea0003c00000 */
.L_x_5829:
[----:B------:R-:W-:Y:S05]  /*2f20*/  BSYNC.RECONVERGENT B3 ;  /* 0x0000000000037941 */ /* 0x000fea0003800200 */
.L_x_5828:
[----:B------:R-:W-:Y:S01]  /*2f30*/  IADD3 R4, PT, PT, R3, -0xd000000, RZ ;  /* 0xf300000003047810 */ /* 0x000fe20007ffe0ff */
[----:B------:R1:W2:Y:S01]  /*2f40*/  MUFU.RSQ R8, R3 ;  /* 0x0000000300087308 */ /* 0x0002a20000001400 */
[----:B------:R-:W-:Y:S02]  /*2f50*/  BSSY.RECONVERGENT B0, `(.L_x_5830) ;  /* 0x000000a000007945 */ /* 0x000fe40003800200 */
[----:B------:R-:W-:-:S13]  /*2f60*/  ISETP.GT.U32.AND P0, PT, R4, 0x727fffff, PT ;  /* 0x727fffff0400780c */ /* 0x000fda0003f04070 */
[----:B-1----:R-:W-:Y:S05]  /*2f70*/  @!P0 BRA `(.L_x_5831) ;  /* 0x00000000000c8947 */ /* 0x002fea0003800000 */
[----:B------:R-:W-:-:S07]  /*2f80*/  MOV R4, 0x2fa0 ;  /* 0x00002fa000047802 */ /* 0x000fce0000000f00 */
[----:B0-2---:R-:W-:Y:S05]  /*2f90*/  CALL.REL.NOINC `($__internal_124_$__cuda_sm20_sqrt_rn_f32_slowpath) ;  /* 0x0000000400ec7944 */ /* 0x005fea0003c00000 */
[----:B------:R-:W-:Y:S05]  /*2fa0*/  BRA `(.L_x_5832) ;  /* 0x0000000000107947 */ /* 0x000fea0003800000 */
.L_x_5831:
[C---:B--2---:R-:W-:Y:S01]  /*2fb0*/  FMUL.FTZ R4, R8.reuse, R3 ;  /* 0x0000000308047220 */ /* 0x044fe20000410000 */
[----:B------:R-:W-:-:S03]  /*2fc0*/  FMUL.FTZ R33, R8, 0.5 ;  /* 0x3f00000008217820 */ /* 0x000fc60000410000 */
[----:B------:R-:W-:-:S04]  /*2fd0*/  FFMA R3, -R4, R4, R3 ;  /* 0x0000000404037223 */ /* 0x000fc80000000103 */
[----:B------:R-:W-:-:S07]  /*2fe0*/  FFMA R33, R3, R33, R4 ;  /* 0x0000002103217223 */ /* 0x000fce0000000004 */
.L_x_5832:
[----:B------:R-:W-:Y:S05]  /*2ff0*/  BSYNC.RECONVERGENT B0 ;  /* 0x0000000000007941 */ /* 0x000fea0003800200 */
.L_x_5830:
        /* <DEDUP_REMOVED lines=16> */
.L_x_5834:
[----:B------:R-:W-:Y:S05]  /*3100*/  BSYNC.RECONVERGENT B3 ;  /* 0x0000000000037941 */ /* 0x000fea0003800200 */
.L_x_5833:
        /* <DEDUP_REMOVED lines=12> */
.L_x_5836:
[----:B------:R-:W-:Y:S05]  /*31d0*/  BSYNC.RECONVERGENT B3 ;  /* 0x0000000000037941 */ /* 0x000fea0003800200 */
.L_x_5835:
        /* <DEDUP_REMOVED lines=10> */
.L_x_5827:
[----:B------:R-:W-:Y:S05]  /*3280*/  BSYNC.RECONVERGENT B2 ;  /* 0x0000000000027941 */ /* 0x000fea0003800200 */
.L_x_5826:
        /* <DEDUP_REMOVED lines=15> */
[----:B0-----:R-:W-:Y:S05]  /*3380*/  CALL.REL.NOINC `($__internal_125_$__cuda_sm3x_div_rn_noftz_f32_slowpath) ;  /* 0x0000000400487944 */ /* 0x001fea0003c00000 */
.L_x_5840:
[----:B------:R-:W-:Y:S05]  /*3390*/  BSYNC.RECONVERGENT B3 ;  /* 0x0000000000037941 */ /* 0x000fea0003800200 */
.L_x_5839:
        /* <DEDUP_REMOVED lines=8> */
.L_x_5842:
[C---:B--2---:R-:W-:Y:S01]  /*3420*/  FMUL.FTZ R4, R6.reuse, R3 ;  /* 0x0000000306047220 */ /* 0x044fe20000410000 */
[----:B------:R-:W-:-:S03]  /*3430*/  FMUL.FTZ R33, R6, 0.5 ;  /* 0x3f00000006217820 */ /* 0x000fc60000410000 */
[----:B------:R-:W-:-:S04]  /*3440*/  FFMA R3, -R4, R4, R3 ;  /* 0x0000000404037223 */ /* 0x000fc80000000103 */
[----:B------:R-:W-:-:S07]  /*3450*/  FFMA R33, R3, R33, R4 ;  /* 0x0000002103217223 */ /* 0x000fce0000000004 */
.L_x_5843:
[----:B------:R-:W-:Y:S05]  /*3460*/  BSYNC.RECONVERGENT B0 ;  /* 0x0000000000007941 */ /* 0x000fea0003800200 */
.L_x_5841:
        /* <DEDUP_REMOVED lines=15> */
.L_x_5845:
[----:B------:R-:W-:Y:S05]  /*3560*/  BSYNC.RECONVERGENT B3 ;  /* 0x0000000000037941 */ /* 0x000fea0003800200 */
.L_x_5844:
        /* <DEDUP_REMOVED lines=14> */
.L_x_5847:
[----:B------:R-:W-:Y:S05]  /*3650*/  BSYNC.RECONVERGENT B3 ;  /* 0x0000000000037941 */ /* 0x000fea0003800200 */
.L_x_5846:
[----:B------:R-:W-:-:S05]  /*3660*/  FFMA R13, -R2, UR29, R13 ;  /* 0x0000001d020d7c23 */ /* 0x000fca000800010d */
[----:B------:R3:W-:Y:S04]  /*3670*/  STG.E desc[UR16][R26.64], R13 ;  /* 0x0000000d1a007986 */ /* 0x0007e8000c101910 */
[----:B------:R3:W-:Y:S04]  /*3680*/  STG.E desc[UR16][R24.64], R5 ;  /* 0x0000000518007986 */ /* 0x0007e8000c101910 */
[----:B------:R3:W-:Y:S02]  /*3690*/  STG.E desc[UR16][R22.64], R0 ;  /* 0x0000000016007986 */ /* 0x0007e4000c101910 */
.L_x_5838:
[----:B------:R-:W-:Y:S05]  /*36a0*/  BSYNC.RECONVERGENT B2 ;  /* 0x0000000000027941 */ /* 0x000fea0003800200 */
.L_x_5837:
        /* <DEDUP_REMOVED lines=10> */
        .weak           $__internal_124_$__cuda_sm20_sqrt_rn_f32_slowpath
        .type           $__internal_124_$__cuda_sm20_sqrt_rn_f32_slowpath,@function
        .size           $__internal_124_$__cuda_sm20_sqrt_rn_f32_slowpath,($__internal_125_$__cuda_sm3x_div_rn_noftz_f32_slowpath - $__internal_124_$__cuda_sm20_sqrt_rn_f32_slowpath)
$__internal_124_$__cuda_sm20_sqrt_rn_f32_slowpath:
        /* <DEDUP_REMOVED lines=19> */
.L_x_5849:
[----:B------:R-:W-:Y:S01]  /*3880*/  HFMA2 R29, -RZ, RZ, 0, 0 ;  /* 0x00000000ff1d7431 */ /* 0x000fe200000001ff */
[----:B------:R-:W-:-:S04]  /*3890*/  MOV R28, R4 ;  /* 0x00000004001c7202 */ /* 0x000fc80000000f00 */
[----:B------:R-:W-:Y:S05]  /*38a0*/  RET.REL.NODEC R28 `(_Z25multi_tensor_apply_kernelI18TensorListMetadataILi4ELb0EEN18transformer_engine17multi_tensor_adam11AdamFunctorIffflEEJffffffNS3_10adamMode_tEfEEvlPViT_T0_DpT1_) ;  /* 0xffffffc41cd47950 */ /* 0x000fea0003c3ffff */
        .weak           $__internal_125_$__cuda_sm3x_div_rn_noftz_f32_slowpath
        .type           $__internal_125_$__cuda_sm3x_div_rn_noftz_f32_slowpath,@function
        .size           $__internal_125_$__cuda_sm3x_div_rn_noftz_f32_slowpath,(.L_x_5993 - $__internal_125_$__cuda_sm3x_div_rn_noftz_f32_slowpath)
$__internal_125_$__cuda_sm3x_div_rn_noftz_f32_slowpath:
        /* <DEDUP_REMOVED lines=35> */
.L_x_5851:
        /* <DEDUP_REMOVED lines=51> */
.L_x_5858:
[----:B------:R-:W-:-:S04]  /*3e10*/  LOP3.LUT R32, R32, 0x80000000, RZ, 0xc0, !PT ;  /* 0x8000000020207812 */ /* 0x000fc800078ec0ff */
[----:B------:R-:W-:Y:S01]  /*3e20*/  LOP3.LUT R32, R32, 0x7f800000, RZ, 0xfc, !PT ;  /* 0x7f80000020207812 */ /* 0x000fe200078efcff */
[----:B------:R-:W-:Y:S06]  /*3e30*/  BRA `(.L_x_5859) ;  /* 0x0000000000047947 */ /* 0x000fec0003800000 */
.L_x_5857:
[----:B------:R-:W-:-:S07]  /*3e40*/  LEA R32, R31, R32, 0x17 ;  /* 0x000000201f207211 */ /* 0x000fce00078eb8ff */
.L_x_5859:
[----:B------:R-:W-:Y:S05]  /*3e50*/  BSYNC.RECONVERGENT B1 ;  /* 0x0000000000017941 */ /* 0x000fea0003800200 */
.L_x_5856:
[----:B------:R-:W-:Y:S01]  /*3e60*/  MOV R3, R32 ;  /* 0x0000002000037202 */ /* 0x000fe20000000f00 */
[----:B------:R-:W-:Y:S06]  /*3e70*/  BRA `(.L_x_5860) ;  /* 0x0000000000207947 */ /* 0x000fec0003800000 */
.L_x_5855:
[----:B------:R-:W-:-:S04]  /*3e80*/  LOP3.LUT R3, R3, 0x80000000, R4, 0x48, !PT ;  /* 0x8000000003037812 */ /* 0x000fc800078e4804 */
[----:B------:R-:W-:Y:S01]  /*3e90*/  LOP3.LUT R3, R3, 0x7f800000, RZ, 0xfc, !PT ;  /* 0x7f80000003037812 */ /* 0x000fe200078efcff */
[----:B------:R-:W-:Y:S06]  /*3ea0*/  BRA `(.L_x_5860) ;  /* 0x0000000000147947 */ /* 0x000fec0003800000 */
.L_x_5854:
[----:B------:R-:W-:Y:S01]  /*3eb0*/  LOP3.LUT R3, R3, 0x80000000, R4, 0x48, !PT ;  /* 0x8000000003037812 */ /* 0x000fe200078e4804 */
[----:B------:R-:W-:Y:S06]  /*3ec0*/  BRA `(.L_x_5860) ;  /* 0x00000000000c7947 */ /* 0x000fec0003800000 */
.L_x_5853:
[----:B------:R-:W0:Y:S01]  /*3ed0*/  MUFU.RSQ R3, -QNAN ;  /* 0xffc0000000037908 */ /* 0x000e220000001400 */
[----:B------:R-:W-:Y:S05]  /*3ee0*/  BRA `(.L_x_5860) ;  /* 0x0000000000047947 */ /* 0x000fea0003800000 */
.L_x_5852:
[----:B------:R-:W-:-:S07]  /*3ef0*/  FADD.FTZ R3, R4, R3 ;  /* 0x0000000304037221 */ /* 0x000fce0000010000 */
.L_x_5860:
[----:B------:R-:W-:Y:S05]  /*3f00*/  BSYNC.RECONVERGENT B0 ;  /* 0x0000000000007941 */ /* 0x000fea0003800200 */
.L_x_5850:
[----:B------:R-:W-:-:S04]  /*3f10*/  HFMA2 R29, -RZ, RZ, 0, 0 ;  /* 0x00000000ff1d7431 */ /* 0x000fc800000001ff */
[----:B0-----:R-:W-:Y:S05]  /*3f20*/  RET.REL.NODEC R28 `(_Z25multi_tensor_apply_kernelI18TensorListMetadataILi4ELb0EEN18transformer_engine17multi_tensor_adam11AdamFunctorIffflEEJffffffNS3_10adamMode_tEfEEvlPViT_T0_DpT1_) ;  /* 0xffffffc01c347950 */ /* 0x001fea0003c3ffff */
.L_x_5861:
        /* <DEDUP_REMOVED lines=13> */
.L_x_5993:


//--------------------- .nv.shared.reserved.0     --------------------------
	.section	.nv.shared.reserved.0,"aw",@nobits
	.weak		__nv_reservedSMEM_offset_0_alias
	.size		__nv_reservedSMEM_offset_0_alias, 0, 64
	.other		__nv_reservedSMEM_offset_0_alias,@"STO_CUDA_RESERVED_SHARED STV_DEFAULT"
__nv_reservedSMEM_offset_0_alias:
	.zero		0
	.zero		64


//--------------------- .nv.shared._Z25multi_tensor_apply_kernelI18TensorListMetadataILi5ELb1EEN18transformer_engine17multi_tensor_adam17AdamFunctorMasterI13__nv_fp8_e4m313__nv_bfloat16fiEEJffffffNS3_10adamMode_tEfEEvlPViT_T0_DpT1_ --------------------------
	.section	.nv.shared._Z25multi_tensor_apply_kernelI18TensorListMetadataILi5ELb1EEN18transformer_engine17multi_tensor_adam17AdamFunctorMasterI13__nv_fp8_e4m313__nv_bfloat16fiEEJffffffNS3_10adamMode_tEfEEvlPViT_T0_DpT1_,"aw",@nobits
	.sectionflags	@""
	.align	4
.nv.shared._Z25multi_tensor_apply_kernelI18TensorListMetadataILi5ELb1EEN18transformer_engine17multi_tensor_adam17AdamFunctorMasterI13__nv_fp8_e4m313__nv_bfloat16fiEEJffffffNS3_10adamMode_tEfEEvlPViT_T0_DpT1_:
	.zero		1088


//--------------------- .nv.shared._Z25multi_tensor_apply_kernelI18TensorListMetadataILi5ELb1EEN18transformer_engine17multi_tensor_adam17AdamFunctorMasterI13__nv_fp8_e4m36__halffiEEJffffffNS3_10adamMode_tEfEEvlPViT_T0_DpT1_ --------------------------
	.section	.nv.shared._Z25multi_tensor_apply_kernelI18TensorListMetadataILi5ELb1EEN18transformer_engine17multi_tensor_adam17AdamFunctorMasterI13__nv_fp8_e4m36__halffiEEJffffffNS3_10adamMode_tEfEEvlPViT_T0_DpT1_,"aw",@nobits
	.sectionflags	@""
	.align	4
.nv.shared._Z25multi_tensor_apply_kernelI18TensorListMetadataILi5ELb1EEN18transformer_engine17multi_tensor_adam17AdamFunctorMasterI13__nv_fp8_e4m36__halffiEEJffffffNS3_10adamMode_tEfEEvlPViT_T0_DpT1_:
	.zero		1088


//--------------------- .nv.shared._Z25multi_tensor_apply_kernelI18TensorListMetadataILi5ELb1EEN18transformer_engine17multi_tensor_adam17AdamFunctorMasterI13__nv_fp8_e4m3ffiEEJffffffNS3_10adamMode_tEfEEvlPViT_T0_DpT1_ --------------------------
	.section	.nv.shared._Z25multi_tensor_apply_kernelI18TensorListMetadataILi5ELb1EEN18transformer_engine17multi_tensor_adam17AdamFunctorMasterI13__nv_fp8_e4m3ffiEEJffffffNS3_10adamMode_tEfEEvlPViT_T0_DpT1_,"aw",@nobits
	.sectionflags	@""
	.align	4
.nv.shared._Z25multi_tensor_apply_kernelI18TensorListMetadataILi5ELb1EEN18transformer_engine17multi_tensor_adam17AdamFunctorMasterI13__nv_fp8_e4m3ffiEEJffffffNS3_10adamMode_tEfEEvlPViT_T0_DpT1_:
	.zero		1088


//--------------------- .nv.shared._Z25multi_tensor_apply_kernelI18TensorListMetadataILi5ELb1EEN18transformer_engine17multi_tensor_adam17AdamFunctorMasterI13__nv_fp8_e5m213__nv_bfloat16fiEEJffffffNS3_10adamMode_tEfEEvlPViT_T0_DpT1_ --------------------------
	.section	.nv.shared._Z25multi_tensor_apply_kernelI18TensorListMetadataILi5ELb1EEN18transformer_engine17multi_tensor_adam17AdamFunctorMasterI13__nv_fp8_e5m213__nv_bfloat16fiEEJffffffNS3_10adamMode_tEfEEvlPViT_T0_DpT1_,"aw",@nobits
	.sectionflags	@""
	.align	4
.nv.shared._Z25multi_tensor_apply_kernelI18TensorListMetadataILi5ELb1EEN18transformer_engine17multi_tensor_adam17AdamFunctorMasterI13__nv_fp8_e5m213__nv_bfloat16fiEEJffffffNS3_10adamMode_tEfEEvlPViT_T0_DpT1_:
	.zero		1088


//--------------------- .nv.shared._Z25multi_tensor_apply_kernelI18TensorListMetadataILi5ELb1EEN18transformer_engine17multi_tensor_adam17AdamFunctorMasterI13__nv_fp8_e5m26__halffiEEJffffffNS3_10adamMode_tEfEEvlPViT_T0_DpT1_ --------------------------
	.section	.nv.shared._Z25multi_tensor_apply_kernelI18TensorListMetadataILi5ELb1EEN18transformer_engine17multi_tensor_adam17AdamFunctorMasterI13__nv_fp8_e5m26__halffiEEJffffffNS3_10adamMode_tEfEEvlPViT_T0_DpT1_,"aw",@nobits
	.sectionflags	@""
	.align	4
.nv.shared._Z25multi_tensor_apply_kernelI18TensorListMetadataILi5ELb1EEN18transformer_engine17multi_tensor_adam17AdamFunctorMasterI13__nv_fp8_e5m26__halffiEEJffffffNS3_10adamMode_tEfEEvlPViT_T0_DpT1_:
	.zero		1088


//--------------------- .nv.shared._Z25multi_tensor_apply_kernelI18TensorListMetadataILi5ELb1EEN18transformer_engine17multi_tensor_adam17AdamFunctorMasterI13__nv_fp8_e5m2ffiEEJffffffNS3_10adamMode_tEfEEvlPViT_T0_DpT1_ --------------------------
	.section	.nv.shared._Z25multi_tensor_apply_kernelI18TensorListMetadataILi5ELb1EEN18transformer_engine17multi_tensor_adam17AdamFunctorMasterI13__nv_fp8_e5m2ffiEEJffffffNS3_10adamMode_tEfEEvlPViT_T0_DpT1_,"aw",@nobits
	.sectionflags	@""
	.align	4
.nv.shared._Z25multi_tensor_apply_kernelI18TensorListMetadataILi5ELb1EEN18transformer_engine17multi_tensor_adam17AdamFunctorMasterI13__nv_fp8_e5m2ffiEEJffffffNS3_10adamMode_tEfEEvlPViT_T0_DpT1_:
	.zero		1088


//--------------------- .nv.shared._Z25multi_tensor_apply_kernelI18TensorListMetadataILi5ELb1EEN18transformer_engine17multi_tensor_adam17AdamFunctorMasterI13__nv_fp8_e4m313__nv_bfloat16flEEJffffffNS3_10adamMode_tEfEEvlPViT_T0_DpT1_ --------------------------
	.section	.nv.shared._Z25multi_tensor_apply_kernelI18TensorListMetadataILi5ELb1EEN18transformer_engine17multi_tensor_adam17AdamFunctorMasterI13__nv_fp8_e4m313__nv_bfloat16flEEJffffffNS3_10adamMode_tEfEEvlPViT_T0_DpT1_,"aw",@nobits
	.sectionflags	@""
	.align	4
.nv.shared._Z25multi_tensor_apply_kernelI18TensorListMetadataILi5ELb1EEN18transformer_engine17multi_tensor_adam17AdamFunctorMasterI13__nv_fp8_e4m313__nv_bfloat16flEEJffffffNS3_10adamMode_tEfEEvlPViT_T0_DpT1_:
	.zero		1088


//--------------------- .nv.shared._Z25multi_tensor_apply_kernelI18TensorListMetadataILi5ELb1EEN18transformer_engine17multi_tensor_adam17AdamFunctorMasterI13__nv_fp8_e4m36__halfflEEJffffffNS3_10adamMode_tEfEEvlPViT_T0_DpT1_ --------------------------
	.section	.nv.shared._Z25multi_tensor_apply_kernelI18TensorListMetadataILi5ELb1EEN18transformer_engine17multi_tensor_adam17AdamFunctorMasterI13__nv_fp8_e4m36__halfflEEJffffffNS3_10adamMode_tEfEEvlPViT_T0_DpT1_,"aw",@nobits
	.sectionflags	@""
	.align	4
.nv.shared._Z25multi_tensor_apply_kernelI18TensorListMetadataILi5ELb1EEN18transformer_engine17multi_tensor_adam17AdamFunctorMasterI13__nv_fp8_e4m36__halfflEEJffffffNS3_10adamMode_tEfEEvlPViT_T0_DpT1_:
	.zero		1088


//--------------------- .nv.shared._Z25multi_tensor_apply_kernelI18TensorListMetadataILi5ELb1EEN18transformer_engine17multi_tensor_adam17AdamFunctorMasterI13__nv_fp8_e4m3fflEEJffffffNS3_10adamMode_tEfEEvlPViT_T0_DpT1_ --------------------------
	.section	.nv.shared._Z25multi_tensor_apply_kernelI18TensorListMetadataILi5ELb1EEN18transformer_engine17multi_tensor_adam17AdamFunctorMasterI13__nv_fp8_e4m3fflEEJffffffNS3_10adamMode_tEfEEvlPViT_T0_DpT1_,"aw",@nobits
	.sectionflags	@""
	.align	4
.nv.shared._Z25multi_tensor_apply_kernelI18TensorListMetadataILi5ELb1EEN18transformer_engine17multi_tensor_adam17AdamFunctorMasterI13__nv_fp8_e4m3fflEEJffffffNS3_10adamMode_tEfEEvlPViT_T0_DpT1_:
	.zero		1088


//--------------------- .nv.shared._Z25multi_tensor_apply_kernelI18TensorListMetadataILi5ELb1EEN18transformer_engine17multi_tensor_adam17AdamFunctorMasterI13__nv_fp8_e5m213__nv_bfloat16flEEJffffffNS3_10adamMode_tEfEEvlPViT_T0_DpT1_ --------------------------
	.section	.nv.shared._Z25multi_tensor_apply_kernelI18TensorListMetadataILi5ELb1EEN18transformer_engine17multi_tensor_adam17AdamFunctorMasterI13__nv_fp8_e5m213__nv_bfloat16flEEJffffffNS3_10adamMode_tEfEEvlPViT_T0_DpT1_,"aw",@nobits
	.sectionflags	@""
	.align	4
.nv.shared._Z25multi_tensor_apply_kernelI18TensorListMetadataILi5ELb1EEN18transformer_engine17multi_tensor_adam17AdamFunctorMasterI13__nv_fp8_e5m213__nv_bfloat16flEEJffffffNS3_10adamMode_tEfEEvlPViT_T0_DpT1_:
	.zero		1088


//--------------------- .nv.shared._Z25multi_tensor_apply_kernelI18TensorListMetadataILi5ELb1EEN18transformer_engine17multi_tensor_adam17AdamFunctorMasterI13__nv_fp8_e5m26__halfflEEJffffffNS3_10adamMode_tEfEEvlPViT_T0_DpT1_ --------------------------
	.section	.nv.shared._Z25multi_tensor_apply_kernelI18TensorListMetadataILi5ELb1EEN18transformer_engine17multi_tensor_adam17AdamFunctorMasterI13__nv_fp8_e5m26__halfflEEJffffffNS3_10adamMode_tEfEEvlPViT_T0_DpT1_,"aw",@nobits
	.sectionflags	@""
	.align	4
.nv.shared._Z25multi_tensor_apply_kernelI18TensorListMetadataILi5ELb1EEN18transformer_engine17multi_tensor_adam17AdamFunctorMasterI13__nv_fp8_e5m26__halfflEEJffffffNS3_10adamMode_tEfEEvlPViT_T0_DpT1_:
	.zero		1088


//--------------------- .nv.shared._Z25multi_tensor_apply_kernelI18TensorListMetadataILi5ELb1EEN18transformer_engine17multi_tensor_adam17AdamFunctorMasterI13__nv_fp8_e5m2fflEEJffffffNS3_10adamMode_tEfEEvlPViT_T0_DpT1_ --------------------------
	.section	.nv.shared._Z25multi_tensor_apply_kernelI18TensorListMetadataILi5ELb1EEN18transformer_engine17multi_tensor_adam17AdamFunctorMasterI13__nv_fp8_e5m2fflEEJffffffNS3_10adamMode_tEfEEvlPViT_T0_DpT1_,"aw",@nobits
	.sectionflags	@""
	.align	4
.nv.shared._Z25multi_tensor_apply_kernelI18TensorListMetadataILi5ELb1EEN18transformer_engine17multi_tensor_adam17AdamFunctorMasterI13__nv_fp8_e5m2fflEEJffffffNS3_10adamMode_tEfEEvlPViT_T0_DpT1_:
	.zero		1088


//--------------------- .nv.constant0._Z25multi_tensor_apply_kernelI18TensorListMetadataILi5ELb0EEN18transformer_engine17multi_tensor_adam27AdamCapturableMasterFunctorI13__nv_bfloat16fEEJffPiifPfNS3_10adamMode_tEfS8_EEvlPViT_T0_DpT1_ --------------------------
	.section	.nv.constant0._Z25multi_tensor_apply_kernelI18TensorListMetadataILi5ELb0EEN18transformer_engine17multi_tensor_adam27AdamCapturableMasterFunctorI13__nv_bfloat16fEEJffPiifPfNS3_10adamMode_tEfS8_EEvlPViT_T0_DpT1_,"a",@progbits
	.sectionflags	@""
	.align	4
.nv.constant0._Z25multi_tensor_apply_kernelI18TensorListMetadataILi5ELb0EEN18transformer_engine17multi_tensor_adam27AdamCapturableMasterFunctorI13__nv_bfloat16fEEJffPiifPfNS3_10adamMode_tEfS8_EEvlPViT_T0_DpT1_:
	.zero		3896


//--------------------- .nv.constant0._Z25multi_tensor_apply_kernelI18TensorListMetadataILi5ELb0EEN18transformer_engine17multi_tensor_adam27AdamCapturableMasterFunctorI6__halffEEJffPiifPfNS3_10adamMode_tEfS8_EEvlPViT_T0_DpT1_ --------------------------
	.section	.nv.constant0._Z25multi_tensor_apply_kernelI18TensorListMetadataILi5ELb0EEN18transformer_engine17multi_tensor_adam27AdamCapturableMasterFunctorI6__halffEEJffPiifPfNS3_10adamMode_tEfS8_EEvlPViT_T0_DpT1_,"a",@progbits
	.sectionflags	@""
	.align	4
.nv.constant0._Z25multi_tensor_apply_kernelI18TensorListMetadataILi5ELb0EEN18transformer_engine17multi_tensor_adam27AdamCapturableMasterFunctorI6__halffEEJffPiifPfNS3_10adamMode_tEfS8_EEvlPViT_T0_DpT1_:
	.zero		3896


//--------------------- .nv.constant0._Z25multi_tensor_apply_kernelI18TensorListMetadataILi5ELb0EEN18transformer_engine17multi_tensor_adam27AdamCapturableMasterFunctorIffEEJffPiifPfNS3_10adamMode_tEfS7_EEvlPViT_T0_DpT1_ --------------------------
	.section	.nv.constant0._Z25multi_tensor_apply_kernelI18TensorListMetadataILi5ELb0EEN18transformer_engine17multi_tensor_adam27AdamCapturableMasterFunctorIffEEJffPiifPfNS3_10adamMode_tEfS7_EEvlPViT_T0_DpT1_,"a",@progbits
	.sectionflags	@""
	.align	4
.nv.constant0._Z25multi_tensor_apply_kernelI18TensorListMetadataILi5ELb0EEN18transformer_engine17multi_tensor_adam27AdamCapturableMasterFunctorIffEEJffPiifPfNS3_10adamMode_tEfS7_EEvlPViT_T0_DpT1_:
	.zero		3896


//--------------------- .nv.constant0._Z25multi_tensor_apply_kernelI18TensorListMetadataILi4ELb0EEN18transformer_engine17multi_tensor_adam21AdamCapturableFunctorI13__nv_bfloat16fEEJffPiifPfNS3_10adamMode_tEfS8_EEvlPViT_T0_DpT1_ --------------------------
	.section	.nv.constant0._Z25multi_tensor_apply_kernelI18TensorListMetadataILi4ELb0EEN18transformer_engine17multi_tensor_adam21AdamCapturableFunctorI13__nv_bfloat16fEEJffPiifPfNS3_10adamMode_tEfS8_EEvlPViT_T0_DpT1_,"a",@progbits
	.sectionflags	@""
	.align	4
.nv.constant0._Z25multi_tensor_apply_kernelI18TensorListMetadataILi4ELb0EEN18transformer_engine17multi_tensor_adam21AdamCapturableFunctorI13__nv_bfloat16fEEJffPiifPfNS3_10adamMode_tEfS8_EEvlPViT_T0_DpT1_:
	.zero		3872


//--------------------- .nv.constant0._Z25multi_tensor_apply_kernelI18TensorListMetadataILi4ELb0EEN18transformer_engine17multi_tensor_adam21AdamCapturableFunctorI6__halffEEJffPiifPfNS3_10adamMode_tEfS8_EEvlPViT_T0_DpT1_ --------------------------
	.section	.nv.constant0._Z25multi_tensor_apply_kernelI18TensorListMetadataILi4ELb0EEN18transformer_engine17multi_tensor_adam21AdamCapturableFunctorI6__halffEEJffPiifPfNS3_10adamMode_tEfS8_EEvlPViT_T0_DpT1_,"a",@progbits
	.sectionflags	@""
	.align	4
.nv.constant0._Z25multi_tensor_apply_kernelI18TensorListMetadataILi4ELb0EEN18transformer_engine17multi_tensor_adam21AdamCapturableFunctorI6__halffEEJffPiifPfNS3_10adamMode_tEfS8_EEvlPViT_T0_DpT1_:
	.zero		3872


//--------------------- .nv.constant0._Z25multi_tensor_apply_kernelI18TensorListMetadataILi4ELb0EEN18transformer_engine17multi_tensor_adam21AdamCapturableFunctorIffEEJffPiifPfNS3_10adamMode_tEfS7_EEvlPViT_T0_DpT1_ --------------------------
	.section	.nv.constant0._Z25multi_tensor_apply_kernelI18TensorListMetadataILi4ELb0EEN18transformer_engine17multi_tensor_adam21AdamCapturableFunctorIffEEJffPiifPfNS3_10adamMode_tEfS7_EEvlPViT_T0_DpT1_,"a",@progbits
	.sectionflags	@""
	.align	4
.nv.constant0._Z25multi_tensor_apply_kernelI18TensorListMetadataILi4ELb0EEN18transformer_engine17multi_tensor_adam21AdamCapturableFunctorIffEEJffPiifPfNS3_10adamMode_tEfS7_EEvlPViT_T0_DpT1_:
	.zero		3872


//--------------------- .nv.constant0._Z25multi_tensor_apply_kernelI18TensorListMetadataILi5ELb1EEN18transformer_engine17multi_tensor_adam17AdamFunctorMasterI13__nv_fp8_e4m313__nv_bfloat16fiEEJffffffNS3_10adamMode_tEfEEvlPViT_T0_DpT1_ --------------------------
	.section	.nv.constant0._Z25multi_tensor_apply_kernelI18TensorListMetadataILi5ELb1EEN18transformer_engine17multi_tensor_adam17AdamFunctorMasterI13__nv_fp8_e4m313__nv_bfloat16fiEEJffffffNS3_10adamMode_tEfEEvlPViT_T0_DpT1_,"a",@progbits
	.sectionflags	@""
	.align	4
.nv.constant0._Z25multi_tensor_apply_kernelI18TensorListMetadataILi5ELb1EEN18transformer_engine17multi_tensor_adam17AdamFunctorMasterI13__nv_fp8_e4m313__nv_bfloat16fiEEJffffffNS3_10adamMode_tEfEEvlPViT_T0_DpT1_:
	.zero		4596


//--------------------- .nv.constant0._Z25multi_tensor_apply_kernelI18TensorListMetadataILi5ELb1EEN18transformer_engine17multi_tensor_adam17AdamFunctorMasterI13__nv_fp8_e4m36__halffiEEJffffffNS3_10adamMode_tEfEEvlPViT_T0_DpT1_ --------------------------
	.section	.nv.constant0._Z25multi_tensor_apply_kernelI18TensorListMetadataILi5ELb1EEN18transformer_engine17multi_tensor_adam17AdamFunctorMasterI13__nv_fp8_e4m36__halffiEEJffffffNS3_10adamMode_tEfEEvlPViT_T0_DpT1_,"a",@progbits
	.sectionflags	@""
	.align	4
.nv.constant0._Z25multi_tensor_apply_kernelI18TensorListMetadataILi5ELb1EEN18transformer_engine17multi_tensor_adam17AdamFunctorMasterI13__nv_fp8_e4m36__halffiEEJffffffNS3_10adamMode_tEfEEvlPViT_T0_DpT1_:
	.zero		4596


//--------------------- .nv.constant0._Z25multi_tensor_apply_kernelI18TensorListMetadataILi5ELb1EEN18transformer_engine17multi_tensor_adam17AdamFunctorMasterI13__nv_fp8_e4m3ffiEEJffffffNS3_10adamMode_tEfEEvlPViT_T0_DpT1_ --------------------------
	.section	.nv.constant0._Z25multi_tensor_apply_kernelI18TensorListMetadataILi5ELb1EEN18transformer_engine17multi_tensor_adam17AdamFunctorMasterI13__nv_fp8_e4m3ffiEEJffffffNS3_10adamMode_tEfEEvlPViT_T0_DpT1_,"a",@progbits
	.sectionflags	@""
	.align	4
.nv.constant0._Z25multi_tensor_apply_kernelI18TensorListMetadataILi5ELb1EEN18transformer_engine17multi_tensor_adam17AdamFunctorMasterI13__nv_fp8_e4m3ffiEEJffffffNS3_10adamMode_tEfEEvlPViT_T0_DpT1_:
	.zero		4596


//--------------------- .nv.constant0._Z25multi_tensor_apply_kernelI18TensorListMetadataILi5ELb1EEN18transformer_engine17multi_tensor_adam17AdamFunctorMasterI13__nv_fp8_e5m213__nv_bfloat16fiEEJffffffNS3_10adamMode_tEfEEvlPViT_T0_DpT1_ --------------------------
	.section	.nv.constant0._Z25multi_tensor_apply_kernelI18TensorListMetadataILi5ELb1EEN18transformer_engine17multi_tensor_adam17AdamFunctorMasterI13__nv_fp8_e5m213__nv_bfloat16fiEEJffffffNS3_10adamMode_tEfEEvlPViT_T0_DpT1_,"a",@progbits
	.sectionflags	@""
	.align	4
.nv.constant0._Z25multi_tensor_apply_kernelI18TensorListMetadataILi5ELb1EEN18transformer_engine17multi_tensor_adam17AdamFunctorMasterI13__nv_fp8_e5m213__nv_bfloat16fiEEJffffffNS3_10adamMode_tEfEEvlPViT_T0_DpT1_:
	.zero		4596


//--------------------- .nv.constant0._Z25multi_tensor_apply_kernelI18TensorListMetadataILi5ELb1EEN18transformer_engine17multi_tensor_adam17AdamFunctorMasterI13__nv_fp8_e5m26__halffiEEJffffffNS3_10adamMode_tEfEEvlPViT_T0_DpT1_ --------------------------
	.section	.nv.constant0._Z25multi_tensor_apply_kernelI18TensorListMetadataILi5ELb1EEN18transformer_engine17multi_tensor_adam17AdamFunctorMasterI13__nv_fp8_e5m26__halffiEEJffffffNS3_10adamMode_tEfEEvlPViT_T0_DpT1_,"a",@progbits
	.sectionflags	@""
	.align	4
.nv.constant0._Z25multi_tensor_apply_kernelI18TensorListMetadataILi5ELb1EEN18transformer_engine17multi_tensor_adam17AdamFunctorMasterI13__nv_fp8_e5m26__halffiEEJffffffNS3_10adamMode_tEfEEvlPViT_T0_DpT1_:
	.zero		4596


//--------------------- .nv.constant0._Z25multi_tensor_apply_kernelI18TensorListMetadataILi5ELb1EEN18transformer_engine17multi_tensor_adam17AdamFunctorMasterI13__nv_fp8_e5m2ffiEEJffffffNS3_10adamMode_tEfEEvlPViT_T0_DpT1_ --------------------------
	.section	.nv.constant0._Z25multi_tensor_apply_kernelI18TensorListMetadataILi5ELb1EEN18transformer_engine17multi_tensor_adam17AdamFunctorMasterI13__nv_fp8_e5m2ffiEEJffffffNS3_10adamMode_tEfEEvlPViT_T0_DpT1_,"a",@progbits
	.sectionflags	@""
	.align	4
.nv.constant0._Z25multi_tensor_apply_kernelI18TensorListMetadataILi5ELb1EEN18transformer_engine17multi_tensor_adam17AdamFunctorMasterI13__nv_fp8_e5m2ffiEEJffffffNS3_10adamMode_tEfEEvlPViT_T0_DpT1_:
	.zero		4596


//--------------------- .nv.constant0._Z25multi_tensor_apply_kernelI18TensorListMetadataILi5ELb1EEN18transformer_engine17multi_tensor_adam17AdamFunctorMasterI13__nv_fp8_e4m313__nv_bfloat16flEEJffffffNS3_10adamMode_tEfEEvlPViT_T0_DpT1_ --------------------------
	.section	.nv.constant0._Z25multi_tensor_apply_kernelI18TensorListMetadataILi5ELb1EEN18transformer_engine17multi_tensor_adam17AdamFunctorMasterI13__nv_fp8_e4m313__nv_bfloat16flEEJffffffNS3_10adamMode_tEfEEvlPViT_T0_DpT1_,"a",@progbits
	.sectionflags	@""
	.align	4
.nv.constant0._Z25multi_tensor_apply_kernelI18TensorListMetadataILi5ELb1EEN18transformer_engine17multi_tensor_adam17AdamFunctorMasterI13__nv_fp8_e4m313__nv_bfloat16flEEJffffffNS3_10adamMode_tEfEEvlPViT_T0_DpT1_:
	.zero		4596


//--------------------- .nv.constant0._Z25multi_tensor_apply_kernelI18TensorListMetadataILi5ELb1EEN18transformer_engine17multi_tensor_adam17AdamFunctorMasterI13__nv_fp8_e4m36__halfflEEJffffffNS3_10adamMode_tEfEEvlPViT_T0_DpT1_ --------------------------
	.section	.nv.constant0._Z25multi_tensor_apply_kernelI18TensorListMetadataILi5ELb1EEN18transformer_engine17multi_tensor_adam17AdamFunctorMasterI13__nv_fp8_e4m36__halfflEEJffffffNS3_10adamMode_tEfEEvlPViT_T0_DpT1_,"a",@progbits
	.sectionflags	@""
	.align	4
.nv.constant0._Z25multi_tensor_apply_kernelI18TensorListMetadataILi5ELb1EEN18transformer_engine17multi_tensor_adam17AdamFunctorMasterI13__nv_fp8_e4m36__halfflEEJffffffNS3_10adamMode_tEfEEvlPViT_T0_DpT1_:
	.zero		4596


//--------------------- .nv.constant0._Z25multi_tensor_apply_kernelI18TensorListMetadataILi5ELb1EEN18transformer_engine17multi_tensor_adam17AdamFunctorMasterI13__nv_fp8_e4m3fflEEJffffffNS3_10adamMode_tEfEEvlPViT_T0_DpT1_ --------------------------
	.section	.nv.constant0._Z25multi_tensor_apply_kernelI18TensorListMetadataILi5ELb1EEN18transformer_engine17multi_tensor_adam17AdamFunctorMasterI13__nv_fp8_e4m3fflEEJffffffNS3_10adamMode_tEfEEvlPViT_T0_DpT1_,"a",@progbits
	.sectionflags	@""
	.align	4
.nv.constant0._Z25multi_tensor_apply_kernelI18TensorListMetadataILi5ELb1EEN18transformer_engine17multi_tensor_adam17AdamFunctorMasterI13__nv_fp8_e4m3fflEEJffffffNS3_10adamMode_tEfEEvlPViT_T0_DpT1_:
	.zero		4596


//--------------------- .nv.constant0._Z25multi_tensor_apply_kernelI18TensorListMetadataILi5ELb1EEN18transformer_engine17multi_tensor_adam17AdamFunctorMasterI13__nv_fp8_e5m213__nv_bfloat16flEEJffffffNS3_10adamMode_tEfEEvlPViT_T0_DpT1_ --------------------------
	.section	.nv.constant0._Z25multi_tensor_apply_kernelI18TensorListMetadataILi5ELb1EEN18transformer_engine17multi_tensor_adam17AdamFunctorMasterI13__nv_fp8_e5m213__nv_bfloat16flEEJffffffNS3_10adamMode_tEfEEvlPViT_T0_DpT1_,"a",@progbits
	.sectionflags	@""
	.align	4
.nv.constant0._Z25multi_tensor_apply_kernelI18TensorListMetadataILi5ELb1EEN18transformer_engine17multi_tensor_adam17AdamFunctorMasterI13__nv_fp8_e5m213__nv_bfloat16flEEJffffffNS3_10adamMode_tEfEEvlPViT_T0_DpT1_:
	.zero		4596


//--------------------- .nv.constant0._Z25multi_tensor_apply_kernelI18TensorListMetadataILi5ELb1EEN18transformer_engine17multi_tensor_adam17AdamFunctorMasterI13__nv_fp8_e5m26__halfflEEJffffffNS3_10adamMode_tEfEEvlPViT_T0_DpT1_ --------------------------
	.section	.nv.constant0._Z25multi_tensor_apply_kernelI18TensorListMetadataILi5ELb1EEN18transformer_engine17multi_tensor_adam17AdamFunctorMasterI13__nv_fp8_e5m26__halfflEEJffffffNS3_10adamMode_tEfEEvlPViT_T0_DpT1_,"a",@progbits
	.sectionflags	@""
	.align	4
.nv.constant0._Z25multi_tensor_apply_kernelI18TensorListMetadataILi5ELb1EEN18transformer_engine17multi_tensor_adam17AdamFunctorMasterI13__nv_fp8_e5m26__halfflEEJffffffNS3_10adamMode_tEfEEvlPViT_T0_DpT1_:
	.zero		4596


//--------------------- .nv.constant0._Z25multi_tensor_apply_kernelI18TensorListMetadataILi5ELb1EEN18transformer_engine17multi_tensor_adam17AdamFunctorMasterI13__nv_fp8_e5m2fflEEJffffffNS3_10adamMode_tEfEEvlPViT_T0_DpT1_ --------------------------
	.section	.nv.constant0._Z25multi_tensor_apply_kernelI18TensorListMetadataILi5ELb1EEN18transformer_engine17multi_tensor_adam17AdamFunctorMasterI13__nv_fp8_e5m2fflEEJffffffNS3_10adamMode_tEfEEvlPViT_T0_DpT1_,"a",@progbits
	.sectionflags	@""
	.align	4
.nv.constant0._Z25multi_tensor_apply_kernelI18TensorListMetadataILi5ELb1EEN18transformer_engine17multi_tensor_adam17AdamFunctorMasterI13__nv_fp8_e5m2fflEEJffffffNS3_10adamMode_tEfEEvlPViT_T0_DpT1_:
	.zero		4596


//--------------------- .nv.constant0._Z25multi_tensor_apply_kernelI18TensorListMetadataILi5ELb0EEN18transformer_engine17multi_tensor_adam31AdamFunctorMasterParamRemainderI13__nv_bfloat16flEEJffffffNS3_10adamMode_tEfEEvlPViT_T0_DpT1_ --------------------------
	.section	.nv.constant0._Z25multi_tensor_apply_kernelI18TensorListMetadataILi5ELb0EEN18transformer_engine17multi_tensor_adam31AdamFunctorMasterParamRemainderI13__nv_bfloat16flEEJffffffNS3_10adamMode_tEfEEvlPViT_T0_DpT1_,"a",@progbits
	.sectionflags	@""
	.align	4
.nv.constant0._Z25multi_tensor_apply_kernelI18TensorListMetadataILi5ELb0EEN18transformer_engine17multi_tensor_adam31AdamFunctorMasterParamRemainderI13__nv_bfloat16flEEJffffffNS3_10adamMode_tEfEEvlPViT_T0_DpT1_:
	.zero		3876


//--------------------- .nv.constant0._Z25multi_tensor_apply_kernelI18TensorListMetadataILi5ELb0EEN18transformer_engine17multi_tensor_adam31AdamFunctorMasterParamRemainderI6__halfflEEJffffffNS3_10adamMode_tEfEEvlPViT_T0_DpT1_ --------------------------
	.section	.nv.constant0._Z25multi_tensor_apply_kernelI18TensorListMetadataILi5ELb0EEN18transformer_engine17multi_tensor_adam31AdamFunctorMasterParamRemainderI6__halfflEEJffffffNS3_10adamMode_tEfEEvlPViT_T0_DpT1_,"a",@progbits
	.sectionflags	@""
	.align	4
.nv.constant0._Z25multi_tensor_apply_kernelI18TensorListMetadataILi5ELb0EEN18transformer_engine17multi_tensor_adam31AdamFunctorMasterParamRemainderI6__halfflEEJffffffNS3_10adamMode_tEfEEvlPViT_T0_DpT1_:
	.zero		3876


//--------------------- .nv.constant0._Z25multi_tensor_apply_kernelI18TensorListMetadataILi5ELb0EEN18transformer_engine17multi_tensor_adam31AdamFunctorMasterParamRemainderIfflEEJffffffNS3_10adamMode_tEfEEvlPViT_T0_DpT1_ --------------------------
	.section	.nv.constant0._Z25multi_tensor_apply_kernelI18TensorListMetadataILi5ELb0EEN18transformer_engine17multi_tensor_adam31AdamFunctorMasterParamRemainderIfflEEJffffffNS3_10adamMode_tEfEEvlPViT_T0_DpT1_,"a",@progbits
	.sectionflags	@""
	.align	4
.nv.constant0._Z25multi_tensor_apply_kernelI18TensorListMetadataILi5ELb0EEN18transformer_engine17multi_tensor_adam31AdamFunctorMasterParamRemainderIfflEEJffffffNS3_10adamMode_tEfEEvlPViT_T0_DpT1_:
	.zero		3876


//--------------------- .nv.constant0._Z25multi_tensor_apply_kernelI18TensorListMetadataILi5ELb0EEN18transformer_engine17multi_tensor_adam17AdamFunctorMasterI13__nv_bfloat16S5_fiEEJffffffNS3_10adamMode_tEfEEvlPViT_T0_DpT1_ --------------------------
	.section	.nv.constant0._Z25multi_tensor_apply_kernelI18TensorListMetadataILi5ELb0EEN18transformer_engine17multi_tensor_adam17AdamFunctorMasterI13__nv_bfloat16S5_fiEEJffffffNS3_10adamMode_tEfEEvlPViT_T0_DpT1_,"a",@progbits
	.sectionflags	@""
	.align	4
.nv.constant0._Z25multi_tensor_apply_kernelI18TensorListMetadataILi5ELb0EEN18transformer_engine17multi_tensor_adam17AdamFunctorMasterI13__nv_bfloat16S5_fiEEJffffffNS3_10adamMode_tEfEEvlPViT_T0_DpT1_:
	.zero		3876


//--------------------- .nv.constant0._Z25multi_tensor_apply_kernelI18TensorListMetadataILi5ELb0EEN18transformer_engine17multi_tensor_adam17AdamFunctorMasterI13__nv_bfloat166__halffiEEJffffffNS3_10adamMode_tEfEEvlPViT_T0_DpT1_ --------------------------
	.section	.nv.constant0._Z25multi_tensor_apply_kernelI18TensorListMetadataILi5ELb0EEN18transformer_engine17multi_tensor_adam17AdamFunctorMasterI13__nv_bfloat166__halffiEEJffffffNS3_10adamMode_tEfEEvlPViT_T0_DpT1_,"a",@progbits
	.sectionflags	@""
	.align	4
.nv.constant0._Z25multi_tensor_apply_kernelI18TensorListMetadataILi5ELb0EEN18transformer_engine17multi_tensor_adam17AdamFunctorMasterI13__nv_bfloat166__halffiEEJffffffNS3_10adamMode_tEfEEvlPViT_T0_DpT1_:
	.zero		3876


//--------------------- .nv.constant0._Z25multi_tensor_apply_kernelI18TensorListMetadataILi5ELb0EEN18transformer_engine17multi_tensor_adam17AdamFunctorMasterI13__nv_bfloat16ffiEEJffffffNS3_10adamMode_tEfEEvlPViT_T0_DpT1_ --------------------------
	.section	.nv.constant0._Z25multi_tensor_apply_kernelI18TensorListMetadataILi5ELb0EEN18transformer_engine17multi_tensor_adam17AdamFunctorMasterI13__nv_bfloat16ffiEEJffffffNS3_10adamMode_tEfEEvlPViT_T0_DpT1_,"a",@progbits
	.sectionflags	@""
	.align	4
.nv.constant0._Z25multi_tensor_apply_kernelI18TensorListMetadataILi5ELb0EEN18transformer_engine17multi_tensor_adam17AdamFunctorMasterI13__nv_bfloat16ffiEEJffffffNS3_10adamMode_tEfEEvlPViT_T0_DpT1_:
	.zero		3876


//--------------------- .nv.constant0._Z25multi_tensor_apply_kernelI18TensorListMetadataILi5ELb0EEN18transformer_engine17multi_tensor_adam17AdamFunctorMasterI6__half13__nv_bfloat16fiEEJffffffNS3_10adamMode_tEfEEvlPViT_T0_DpT1_ --------------------------
	.section	.nv.constant0._Z25multi_tensor_apply_kernelI18TensorListMetadataILi5ELb0EEN18transformer_engine17multi_tensor_adam17AdamFunctorMasterI6__half13__nv_bfloat16fiEEJffffffNS3_10adamMode_tEfEEvlPViT_T0_DpT1_,"a",@progbits
	.sectionflags	@""
	.align	4
.nv.constant0._Z25multi_tensor_apply_kernelI18TensorListMetadataILi5ELb0EEN18transformer_engine17multi_tensor_adam17AdamFunctorMasterI6__half13__nv_bfloat16fiEEJffffffNS3_10adamMode_tEfEEvlPViT_T0_DpT1_:
	.zero		3876


//--------------------- .nv.constant0._Z25multi_tensor_apply_kernelI18TensorListMetadataILi5ELb0EEN18transformer_engine17multi_tensor_adam17AdamFunctorMasterI6__halfS5_fiEEJffffffNS3_10adamMode_tEfEEvlPViT_T0_DpT1_ --------------------------
	.section	.nv.constant0._Z25multi_tensor_apply_kernelI18TensorListMetadataILi5ELb0EEN18transformer_engine17multi_tensor_adam17AdamFunctorMasterI6__halfS5_fiEEJffffffNS3_10adamMode_tEfEEvlPViT_T0_DpT1_,"a",@progbits
	.sectionflags	@""
	.align	4
.nv.constant0._Z25multi_tensor_apply_kernelI18TensorListMetadataILi5ELb0EEN18transformer_engine17multi_tensor_adam17AdamFunctorMasterI6__halfS5_fiEEJffffffNS3_10adamMode_tEfEEvlPViT_T0_DpT1_:
	.zero		3876


//--------------------- .nv.constant0._Z25multi_tensor_apply_kernelI18TensorListMetadataILi5ELb0EEN18transformer_engine17multi_tensor_adam17AdamFunctorMasterI6__halfffiEEJffffffNS3_10adamMode_tEfEEvlPViT_T0_DpT1_ --------------------------
	.section	.nv.constant0._Z25multi_tensor_apply_kernelI18TensorListMetadataILi5ELb0EEN18transformer_engine17multi_tensor_adam17AdamFunctorMasterI6__halfffiEEJffffffNS3_10adamMode_tEfEEvlPViT_T0_DpT1_,"a",@progbits
	.sectionflags	@""
	.align	4
.nv.constant0._Z25multi_tensor_apply_kernelI18TensorListMetadataILi5ELb0EEN18transformer_engine17multi_tensor_adam17AdamFunctorMasterI6__halfffiEEJffffffNS3_10adamMode_tEfEEvlPViT_T0_DpT1_:
	.zero		3876


//--------------------- .nv.constant0._Z25multi_tensor_apply_kernelI18TensorListMetadataILi5ELb0EEN18transformer_engine17multi_tensor_adam17AdamFunctorMasterIf13__nv_bfloat16fiEEJffffffNS3_10adamMode_tEfEEvlPViT_T0_DpT1_ --------------------------
	.section	.nv.constant0._Z25multi_tensor_apply_kernelI18TensorListMetadataILi5ELb0EEN18transformer_engine17multi_tensor_adam17AdamFunctorMasterIf13__nv_bfloat16fiEEJffffffNS3_10adamMode_tEfEEvlPViT_T0_DpT1_,"a",@progbits
	.sectionflags	@""
	.align	4
.nv.constant0._Z25multi_tensor_apply_kernelI18TensorListMetadataILi5ELb0EEN18transformer_engine17multi_tensor_adam17AdamFunctorMasterIf13__nv_bfloat16fiEEJffffffNS3_10adamMode_tEfEEvlPViT_T0_DpT1_:
	.zero		3876


//--------------------- .nv.constant0._Z25multi_tensor_apply_kernelI18TensorListMetadataILi5ELb0EEN18transformer_engine17multi_tensor_adam17AdamFunctorMasterIf6__halffiEEJffffffNS3_10adamMode_tEfEEvlPViT_T0_DpT1_ --------------------------
	.section	.nv.constant0._Z25multi_tensor_apply_kernelI18TensorListMetadataILi5ELb0EEN18transformer_engine17multi_tensor_adam17AdamFunctorMasterIf6__halffiEEJffffffNS3_10adamMode_tEfEEvlPViT_T0_DpT1_,"a",@progbits
	.sectionflags	@""
	.align	4
.nv.constant0._Z25multi_tensor_apply_kernelI18TensorListMetadataILi5ELb0EEN18transformer_engine17multi_tensor_adam17AdamFunctorMasterIf6__halffiEEJffffffNS3_10adamMode_tEfEEvlPViT_T0_DpT1_:
	.zero		3876


//--------------------- .nv.constant0._Z25multi_tensor_apply_kernelI18TensorListMetadataILi5ELb0EEN18transformer_engine17multi_tensor_adam17AdamFunctorMasterIfffiEEJffffffNS3_10adamMode_tEfEEvlPViT_T0_DpT1_ --------------------------
	.section	.nv.constant0._Z25multi_tensor_apply_kernelI18TensorListMetadataILi5ELb0EEN18transformer_engine17multi_tensor_adam17AdamFunctorMasterIfffiEEJffffffNS3_10adamMode_tEfEEvlPViT_T0_DpT1_,"a",@progbits
	.sectionflags	@""
	.align	4
.nv.constant0._Z25multi_tensor_apply_kernelI18TensorListMetadataILi5ELb0EEN18transformer_engine17multi_tensor_adam17AdamFunctorMasterIfffiEEJffffffNS3_10adamMode_tEfEEvlPViT_T0_DpT1_:
	.zero		3876


//--------------------- .nv.constant0._Z25multi_tensor_apply_kernelI18TensorListMetadataILi4ELb0EEN18transformer_engine17multi_tensor_adam11AdamFunctorI13__nv_bfloat16S5_fiEEJffffffNS3_10adamMode_tEfEEvlPViT_T0_DpT1_ --------------------------
	.section	.nv.constant0._Z25multi_tensor_apply_kernelI18TensorListMetadataILi4ELb0EEN18transformer_engine17multi_tensor_adam11AdamFunctorI13__nv_bfloat16S5_fiEEJffffffNS3_10adamMode_tEfEEvlPViT_T0_DpT1_,"a",@progbits
	.sectionflags	@""
	.align	4
.nv.constant0._Z25multi_tensor_apply_kernelI18TensorListMetadataILi4ELb0EEN18transformer_engine17multi_tensor_adam11AdamFunctorI13__nv_bfloat16S5_fiEEJffffffNS3_10adamMode_tEfEEvlPViT_T0_DpT1_:
	.zero		3852


//--------------------- .nv.constant0._Z25multi_tensor_apply_kernelI18TensorListMetadataILi4ELb0EEN18transformer_engine17multi_tensor_adam11AdamFunctorI13__nv_bfloat166__halffiEEJffffffNS3_10adamMode_tEfEEvlPViT_T0_DpT1_ --------------------------
	.section	.nv.constant0._Z25multi_tensor_apply_kernelI18TensorListMetadataILi4ELb0EEN18transformer_engine17multi_tensor_adam11AdamFunctorI13__nv_bfloat166__halffiEEJffffffNS3_10adamMode_tEfEEvlPViT_T0_DpT1_,"a",@progbits
	.sectionflags	@""
	.align	4
.nv.constant0._Z25multi_tensor_apply_kernelI18TensorListMetadataILi4ELb0EEN18transformer_engine17multi_tensor_adam11AdamFunctorI13__nv_bfloat166__halffiEEJffffffNS3_10adamMode_tEfEEvlPViT_T0_DpT1_:
	.zero		3852


//--------------------- .nv.constant0._Z25multi_tensor_apply_kernelI18TensorListMetadataILi4ELb0EEN18transformer_engine17multi_tensor_adam11AdamFunctorI13__nv_bfloat16ffiEEJffffffNS3_10adamMode_tEfEEvlPViT_T0_DpT1_ --------------------------
	.section	.nv.constant0._Z25multi_tensor_apply_kernelI18TensorListMetadataILi4ELb0EEN18transformer_engine17multi_tensor_adam11AdamFunctorI13__nv_bfloat16ffiEEJffffffNS3_10adamMode_tEfEEvlPViT_T0_DpT1_,"a",@progbits
	.sectionflags	@""
	.align	4
.nv.constant0._Z25multi_tensor_apply_kernelI18TensorListMetadataILi4ELb0EEN18transformer_engine17multi_tensor_adam11AdamFunctorI13__nv_bfloat16ffiEEJffffffNS3_10adamMode_tEfEEvlPViT_T0_DpT1_:
	.zero		3852


//--------------------- .nv.constant0._Z25multi_tensor_apply_kernelI18TensorListMetadataILi4ELb0EEN18transformer_engine17multi_tensor_adam11AdamFunctorI6__half13__nv_bfloat16fiEEJffffffNS3_10adamMode_tEfEEvlPViT_T0_DpT1_ --------------------------
	.section	.nv.constant0._Z25multi_tensor_apply_kernelI18TensorListMetadataILi4ELb0EEN18transformer_engine17multi_tensor_adam11AdamFunctorI6__half13__nv_bfloat16fiEEJffffffNS3_10adamMode_tEfEEvlPViT_T0_DpT1_,"a",@progbits
	.sectionflags	@""
	.align	4
.nv.constant0._Z25multi_tensor_apply_kernelI18TensorListMetadataILi4ELb0EEN18transformer_engine17multi_tensor_adam11AdamFunctorI6__half13__nv_bfloat16fiEEJffffffNS3_10adamMode_tEfEEvlPViT_T0_DpT1_:
	.zero		3852


//--------------------- .nv.constant0._Z25multi_tensor_apply_kernelI18TensorListMetadataILi4ELb0EEN18transformer_engine17multi_tensor_adam11AdamFunctorI6__halfS5_fiEEJffffffNS3_10adamMode_tEfEEvlPViT_T0_DpT1_ --------------------------
	.section	.nv.constant0._Z25multi_tensor_apply_kernelI18TensorListMetadataILi4ELb0EEN18transformer_engine17multi_tensor_adam11AdamFunctorI6__halfS5_fiEEJffffffNS3_10adamMode_tEfEEvlPViT_T0_DpT1_,"a",@progbits
	.sectionflags	@""
	.align	4
.nv.constant0._Z25multi_tensor_apply_kernelI18TensorListMetadataILi4ELb0EEN18transformer_engine17multi_tensor_adam11AdamFunctorI6__halfS5_fiEEJffffffNS3_10adamMode_tEfEEvlPViT_T0_DpT1_:
	.zero		3852


//--------------------- .nv.constant0._Z25multi_tensor_apply_kernelI18TensorListMetadataILi4ELb0EEN18transformer_engine17multi_tensor_adam11AdamFunctorI6__halfffiEEJffffffNS3_10adamMode_tEfEEvlPViT_T0_DpT1_ --------------------------
	.section	.nv.constant0._Z25multi_tensor_apply_kernelI18TensorListMetadataILi4ELb0EEN18transformer_engine17multi_tensor_adam11AdamFunctorI6__halfffiEEJffffffNS3_10adamMode_tEfEEvlPViT_T0_DpT1_,"a",@progbits
	.sectionflags	@""
	.align	4
.nv.constant0._Z25multi_tensor_apply_kernelI18TensorListMetadataILi4ELb0EEN18transformer_engine17multi_tensor_adam11AdamFunctorI6__halfffiEEJffffffNS3_10adamMode_tEfEEvlPViT_T0_DpT1_:
	.zero		3852


//--------------------- .nv.constant0._Z25multi_tensor_apply_kernelI18TensorListMetadataILi4ELb0EEN18transformer_engine17multi_tensor_adam11AdamFunctorIf13__nv_bfloat16fiEEJffffffNS3_10adamMode_tEfEEvlPViT_T0_DpT1_ --------------------------
	.section	.nv.constant0._Z25multi_tensor_apply_kernelI18TensorListMetadataILi4ELb0EEN18transformer_engine17multi_tensor_adam11AdamFunctorIf13__nv_bfloat16fiEEJffffffNS3_10adamMode_tEfEEvlPViT_T0_DpT1_,"a",@progbits
	.sectionflags	@""
	.align	4
.nv.constant0._Z25multi_tensor_apply_kernelI18TensorListMetadataILi4ELb0EEN18transformer_engine17multi_tensor_adam11AdamFunctorIf13__nv_bfloat16fiEEJffffffNS3_10adamMode_tEfEEvlPViT_T0_DpT1_:
	.zero		3852


//--------------------- .nv.constant0._Z25multi_tensor_apply_kernelI18TensorListMetadataILi4ELb0EEN18transformer_engine17multi_tensor_adam11AdamFunctorIf6__halffiEEJffffffNS3_10adamMode_tEfEEvlPViT_T0_DpT1_ --------------------------
	.section	.nv.constant0._Z25multi_tensor_apply_kernelI18TensorListMetadataILi4ELb0EEN18transformer_engine17multi_tensor_adam11AdamFunctorIf6__halffiEEJffffffNS3_10adamMode_tEfEEvlPViT_T0_DpT1_,"a",@progbits
	.sectionflags	@""
	.align	4
.nv.constant0._Z25multi_tensor_apply_kernelI18TensorListMetadataILi4ELb0EEN18transformer_engine17multi_tensor_adam11AdamFunctorIf6__halffiEEJffffffNS3_10adamMode_tEfEEvlPViT_T0_DpT1_:
	.zero		3852


//--------------------- .nv.constant0._Z25multi_tensor_apply_kernelI18TensorListMetadataILi4ELb0EEN18transformer_engine17multi_tensor_adam11AdamFunctorIfffiEEJffffffNS3_10adamMode_tEfEEvlPViT_T0_DpT1_ --------------------------
	.section	.nv.constant0._Z25multi_tensor_apply_kernelI18TensorListMetadataILi4ELb0EEN18transformer_engine17multi_tensor_adam11AdamFunctorIfffiEEJffffffNS3_10adamMode_tEfEEvlPViT_T0_DpT1_,"a",@progbits
	.sectionflags	@""
	.align	4
.nv.constant0._Z25multi_tensor_apply_kernelI18TensorListMetadataILi4ELb0EEN18transformer_engine17multi_tensor_adam11AdamFunctorIfffiEEJffffffNS3_10adamMode_tEfEEvlPViT_T0_DpT1_:
	.zero		3852


//--------------------- .nv.constant0._Z25multi_tensor_apply_kernelI18TensorListMetadataILi5ELb0EEN18transformer_engine17multi_tensor_adam17AdamFunctorMasterI13__nv_bfloat16S5_flEEJffffffNS3_10adamMode_tEfEEvlPViT_T0_DpT1_ --------------------------
	.section	.nv.constant0._Z25multi_tensor_apply_kernelI18TensorListMetadataILi5ELb0EEN18transformer_engine17multi_tensor_adam17AdamFunctorMasterI13__nv_bfloat16S5_flEEJffffffNS3_10adamMode_tEfEEvlPViT_T0_DpT1_,"a",@progbits
	.sectionflags	@""
	.align	4
.nv.constant0._Z25multi_tensor_apply_kernelI18TensorListMetadataILi5ELb0EEN18transformer_engine17multi_tensor_adam17AdamFunctorMasterI13__nv_bfloat16S5_flEEJffffffNS3_10adamMode_tEfEEvlPViT_T0_DpT1_:
	.zero		3876


//--------------------- .nv.constant0._Z25multi_tensor_apply_kernelI18TensorListMetadataILi5ELb0EEN18transformer_engine17multi_tensor_adam17AdamFunctorMasterI13__nv_bfloat166__halfflEEJffffffNS3_10adamMode_tEfEEvlPViT_T0_DpT1_ --------------------------
	.section	.nv.constant0._Z25multi_tensor_apply_kernelI18TensorListMetadataILi5ELb0EEN18transformer_engine17multi_tensor_adam17AdamFunctorMasterI13__nv_bfloat166__halfflEEJffffffNS3_10adamMode_tEfEEvlPViT_T0_DpT1_,"a",@progbits
	.sectionflags	@""
	.align	4
.nv.constant0._Z25multi_tensor_apply_kernelI18TensorListMetadataILi5ELb0EEN18transformer_engine17multi_tensor_adam17AdamFunctorMasterI13__nv_bfloat166__halfflEEJffffffNS3_10adamMode_tEfEEvlPViT_T0_DpT1_:
	.zero		3876


//--------------------- .nv.constant0._Z25multi_tensor_apply_kernelI18TensorListMetadataILi5ELb0EEN18transformer_engine17multi_tensor_adam17AdamFunctorMasterI13__nv_bfloat16fflEEJffffffNS3_10adamMode_tEfEEvlPViT_T0_DpT1_ --------------------------
	.section	.nv.constant0._Z25multi_tensor_apply_kernelI18TensorListMetadataILi5ELb0EEN18transformer_engine17multi_tensor_adam17AdamFunctorMasterI13__nv_bfloat16fflEEJffffffNS3_10adamMode_tEfEEvlPViT_T0_DpT1_,"a",@progbits
	.sectionflags	@""
	.align	4
.nv.constant0._Z25multi_tensor_apply_kernelI18TensorListMetadataILi5ELb0EEN18transformer_engine17multi_tensor_adam17AdamFunctorMasterI13__nv_bfloat16fflEEJffffffNS3_10adamMode_tEfEEvlPViT_T0_DpT1_:
	.zero		3876


//--------------------- .nv.constant0._Z25multi_tensor_apply_kernelI18TensorListMetadataILi5ELb0EEN18transformer_engine17multi_tensor_adam17AdamFunctorMasterI6__half13__nv_bfloat16flEEJffffffNS3_10adamMode_tEfEEvlPViT_T0_DpT1_ --------------------------
	.section	.nv.constant0._Z25multi_tensor_apply_kernelI18TensorListMetadataILi5ELb0EEN18transformer_engine17multi_tensor_adam17AdamFunctorMasterI6__half13__nv_bfloat16flEEJffffffNS3_10adamMode_tEfEEvlPViT_T0_DpT1_,"a",@progbits
	.sectionflags	@""
	.align	4
.nv.constant0._Z25multi_tensor_apply_kernelI18TensorListMetadataILi5ELb0EEN18transformer_engine17multi_tensor_adam17AdamFunctorMasterI6__half13__nv_bfloat16flEEJffffffNS3_10adamMode_tEfEEvlPViT_T0_DpT1_:
	.zero		3876


//--------------------- .nv.constant0._Z25multi_tensor_apply_kernelI18TensorListMetadataILi5ELb0EEN18transformer_engine17multi_tensor_adam17AdamFunctorMasterI6__halfS5_flEEJffffffNS3_10adamMode_tEfEEvlPViT_T0_DpT1_ --------------------------
	.section	.nv.constant0._Z25multi_tensor_apply_kernelI18TensorListMetadataILi5ELb0EEN18transformer_engine17multi_tensor_adam17AdamFunctorMasterI6__halfS5_flEEJffffffNS3_10adamMode_tEfEEvlPViT_T0_DpT1_,"a",@progbits
	.sectionflags	@""
	.align	4
.nv.constant0._Z25multi_tensor_apply_kernelI18TensorListMetadataILi5ELb0EEN18transformer_engine17multi_tensor_adam17AdamFunctorMasterI6__halfS5_flEEJffffffNS3_10adamMode_tEfEEvlPViT_T0_DpT1_:
	.zero		3876


//--------------------- .nv.constant0._Z25multi_tensor_apply_kernelI18TensorListMetadataILi5ELb0EEN18transformer_engine17multi_tensor_adam17AdamFunctorMasterI6__halffflEEJffffffNS3_10adamMode_tEfEEvlPViT_T0_DpT1_ --------------------------
	.section	.nv.constant0._Z25multi_tensor_apply_kernelI18TensorListMetadataILi5ELb0EEN18transformer_engine17multi_tensor_adam17AdamFunctorMasterI6__halffflEEJffffffNS3_10adamMode_tEfEEvlPViT_T0_DpT1_,"a",@progbits
	.sectionflags	@""
	.align	4
.nv.constant0._Z25multi_tensor_apply_kernelI18TensorListMetadataILi5ELb0EEN18transformer_engine17multi_tensor_adam17AdamFunctorMasterI6__halffflEEJffffffNS3_10adamMode_tEfEEvlPViT_T0_DpT1_:
	.zero		3876


//--------------------- .nv.constant0._Z25multi_tensor_apply_kernelI18TensorListMetadataILi5ELb0EEN18transformer_engine17multi_tensor_adam17AdamFunctorMasterIf13__nv_bfloat16flEEJffffffNS3_10adamMode_tEfEEvlPViT_T0_DpT1_ --------------------------
	.section	.nv.constant0._Z25multi_tensor_apply_kernelI18TensorListMetadataILi5ELb0EEN18transformer_engine17multi_tensor_adam17AdamFunctorMasterIf13__nv_bfloat16flEEJffffffNS3_10adamMode_tEfEEvlPViT_T0_DpT1_,"a",@progbits
	.sectionflags	@""
	.align	4
.nv.constant0._Z25multi_tensor_apply_kernelI18TensorListMetadataILi5ELb0EEN18transformer_engine17multi_tensor_adam17AdamFunctorMasterIf13__nv_bfloat16flEEJffffffNS3_10adamMode_tEfEEvlPViT_T0_DpT1_:
	.zero		3876


//--------------------- .nv.constant0._Z25multi_tensor_apply_kernelI18TensorListMetadataILi5ELb0EEN18transformer_engine17multi_tensor_adam17AdamFunctorMasterIf6__halfflEEJffffffNS3_10adamMode_tEfEEvlPViT_T0_DpT1_ --------------------------
	.section	.nv.constant0._Z25multi_tensor_apply_kernelI18TensorListMetadataILi5ELb0EEN18transformer_engine17multi_tensor_adam17AdamFunctorMasterIf6__halfflEEJffffffNS3_10adamMode_tEfEEvlPViT_T0_DpT1_,"a",@progbits
	.sectionflags	@""
	.align	4
.nv.constant0._Z25multi_tensor_apply_kernelI18TensorListMetadataILi5ELb0EEN18transformer_engine17multi_tensor_adam17AdamFunctorMasterIf6__halfflEEJffffffNS3_10adamMode_tEfEEvlPViT_T0_DpT1_:
	.zero		3876


//--------------------- .nv.constant0._Z25multi_tensor_apply_kernelI18TensorListMetadataILi5ELb0EEN18transformer_engine17multi_tensor_adam17AdamFunctorMasterIffflEEJffffffNS3_10adamMode_tEfEEvlPViT_T0_DpT1_ --------------------------
	.section	.nv.constant0._Z25multi_tensor_apply_kernelI18TensorListMetadataILi5ELb0EEN18transformer_engine17multi_tensor_adam17AdamFunctorMasterIffflEEJffffffNS3_10adamMode_tEfEEvlPViT_T0_DpT1_,"a",@progbits
	.sectionflags	@""
	.align	4
.nv.constant0._Z25multi_tensor_apply_kernelI18TensorListMetadataILi5ELb0EEN18transformer_engine17multi_tensor_adam17AdamFunctorMasterIffflEEJffffffNS3_10adamMode_tEfEEvlPViT_T0_DpT1_:
	.zero		3876


//--------------------- .nv.constant0._Z25multi_tensor_apply_kernelI18TensorListMetadataILi4ELb0EEN18transformer_engine17multi_tensor_adam11AdamFunctorI13__nv_bfloat16S5_flEEJffffffNS3_10adamMode_tEfEEvlPViT_T0_DpT1_ --------------------------
	.section	.nv.constant0._Z25multi_tensor_apply_kernelI18TensorListMetadataILi4ELb0EEN18transformer_engine17multi_tensor_adam11AdamFunctorI13__nv_bfloat16S5_flEEJffffffNS3_10adamMode_tEfEEvlPViT_T0_DpT1_,"a",@progbits
	.sectionflags	@""
	.align	4
.nv.constant0._Z25multi_tensor_apply_kernelI18TensorListMetadataILi4ELb0EEN18transformer_engine17multi_tensor_adam11AdamFunctorI13__nv_bfloat16S5_flEEJffffffNS3_10adamMode_tEfEEvlPViT_T0_DpT1_:
	.zero		3852


//--------------------- .nv.constant0._Z25multi_tensor_apply_kernelI18TensorListMetadataILi4ELb0EEN18transformer_engine17multi_tensor_adam11AdamFunctorI13__nv_bfloat166__halfflEEJffffffNS3_10adamMode_tEfEEvlPViT_T0_DpT1_ --------------------------
	.section	.nv.constant0._Z25multi_tensor_apply_kernelI18TensorListMetadataILi4ELb0EEN18transformer_engine17multi_tensor_adam11AdamFunctorI13__nv_bfloat166__halfflEEJffffffNS3_10adamMode_tEfEEvlPViT_T0_DpT1_,"a",@progbits
	.sectionflags	@""
	.align	4
.nv.constant0._Z25multi_tensor_apply_kernelI18TensorListMetadataILi4ELb0EEN18transformer_engine17multi_tensor_adam11AdamFunctorI13__nv_bfloat166__halfflEEJffffffNS3_10adamMode_tEfEEvlPViT_T0_DpT1_:
	.zero		3852


//--------------------- .nv.constant0._Z25multi_tensor_apply_kernelI18TensorListMetadataILi4ELb0EEN18transformer_engine17multi_tensor_adam11AdamFunctorI13__nv_bfloat16fflEEJffffffNS3_10adamMode_tEfEEvlPViT_T0_DpT1_ --------------------------
	.section	.nv.constant0._Z25multi_tensor_apply_kernelI18TensorListMetadataILi4ELb0EEN18transformer_engine17multi_tensor_adam11AdamFunctorI13__nv_bfloat16fflEEJffffffNS3_10adamMode_tEfEEvlPViT_T0_DpT1_,"a",@progbits
	.sectionflags	@""
	.align	4
.nv.constant0._Z25multi_tensor_apply_kernelI18TensorListMetadataILi4ELb0EEN18transformer_engine17multi_tensor_adam11AdamFunctorI13__nv_bfloat16fflEEJffffffNS3_10adamMode_tEfEEvlPViT_T0_DpT1_:
	.zero		3852


//--------------------- .nv.constant0._Z25multi_tensor_apply_kernelI18TensorListMetadataILi4ELb0EEN18transformer_engine17multi_tensor_adam11AdamFunctorI6__half13__nv_bfloat16flEEJffffffNS3_10adamMode_tEfEEvlPViT_T0_DpT1_ --------------------------
	.section	.nv.constant0._Z25multi_tensor_apply_kernelI18TensorListMetadataILi4ELb0EEN18transformer_engine17multi_tensor_adam11AdamFunctorI6__half13__nv_bfloat16flEEJffffffNS3_10adamMode_tEfEEvlPViT_T0_DpT1_,"a",@progbits
	.sectionflags	@""
	.align	4
.nv.constant0._Z25multi_tensor_apply_kernelI18TensorListMetadataILi4ELb0EEN18transformer_engine17multi_tensor_adam11AdamFunctorI6__half13__nv_bfloat16flEEJffffffNS3_10adamMode_tEfEEvlPViT_T0_DpT1_:
	.zero		3852


//--------------------- .nv.constant0._Z25multi_tensor_apply_kernelI18TensorListMetadataILi4ELb0EEN18transformer_engine17multi_tensor_adam11AdamFunctorI6__halfS5_flEEJffffffNS3_10adamMode_tEfEEvlPViT_T0_DpT1_ --------------------------
	.section	.nv.constant0._Z25multi_tensor_apply_kernelI18TensorListMetadataILi4ELb0EEN18transformer_engine17multi_tensor_adam11AdamFunctorI6__halfS5_flEEJffffffNS3_10adamMode_tEfEEvlPViT_T0_DpT1_,"a",@progbits
	.sectionflags	@""
	.align	4
.nv.constant0._Z25multi_tensor_apply_kernelI18TensorListMetadataILi4ELb0EEN18transformer_engine17multi_tensor_adam11AdamFunctorI6__halfS5_flEEJffffffNS3_10adamMode_tEfEEvlPViT_T0_DpT1_:
	.zero		3852


//--------------------- .nv.constant0._Z25multi_tensor_apply_kernelI18TensorListMetadataILi4ELb0EEN18transformer_engine17multi_tensor_adam11AdamFunctorI6__halffflEEJffffffNS3_10adamMode_tEfEEvlPViT_T0_DpT1_ --------------------------
	.section	.nv.constant0._Z25multi_tensor_apply_kernelI18TensorListMetadataILi4ELb0EEN18transformer_engine17multi_tensor_adam11AdamFunctorI6__halffflEEJffffffNS3_10adamMode_tEfEEvlPViT_T0_DpT1_,"a",@progbits
	.sectionflags	@""
	.align	4
.nv.constant0._Z25multi_tensor_apply_kernelI18TensorListMetadataILi4ELb0EEN18transformer_engine17multi_tensor_adam11AdamFunctorI6__halffflEEJffffffNS3_10adamMode_tEfEEvlPViT_T0_DpT1_:
	.zero		3852


//--------------------- .nv.constant0._Z25multi_tensor_apply_kernelI18TensorListMetadataILi4ELb0EEN18transformer_engine17multi_tensor_adam11AdamFunctorIf13__nv_bfloat16flEEJffffffNS3_10adamMode_tEfEEvlPViT_T0_DpT1_ --------------------------
	.section	.nv.constant0._Z25multi_tensor_apply_kernelI18TensorListMetadataILi4ELb0EEN18transformer_engine17multi_tensor_adam11AdamFunctorIf13__nv_bfloat16flEEJffffffNS3_10adamMode_tEfEEvlPViT_T0_DpT1_,"a",@progbits
	.sectionflags	@""
	.align	4
.nv.constant0._Z25multi_tensor_apply_kernelI18TensorListMetadataILi4ELb0EEN18transformer_engine17multi_tensor_adam11AdamFunctorIf13__nv_bfloat16flEEJffffffNS3_10adamMode_tEfEEvlPViT_T0_DpT1_:
	.zero		3852


//--------------------- .nv.constant0._Z25multi_tensor_apply_kernelI18TensorListMetadataILi4ELb0EEN18transformer_engine17multi_tensor_adam11AdamFunctorIf6__halfflEEJffffffNS3_10adamMode_tEfEEvlPViT_T0_DpT1_ --------------------------
	.section	.nv.constant0._Z25multi_tensor_apply_kernelI18TensorListMetadataILi4ELb0EEN18transformer_engine17multi_tensor_adam11AdamFunctorIf6__halfflEEJffffffNS3_10adamMode_tEfEEvlPViT_T0_DpT1_,"a",@progbits
	.sectionflags	@""
	.align	4
.nv.constant0._Z25multi_tensor_apply_kernelI18TensorListMetadataILi4ELb0EEN18transformer_engine17multi_tensor_adam11AdamFunctorIf6__halfflEEJffffffNS3_10adamMode_tEfEEvlPViT_T0_DpT1_:
	.zero		3852


//--------------------- .nv.constant0._Z25multi_tensor_apply_kernelI18TensorListMetadataILi4ELb0EEN18transformer_engine17multi_tensor_adam11AdamFunctorIffflEEJffffffNS3_10adamMode_tEfEEvlPViT_T0_DpT1_ --------------------------
	.section	.nv.constant0._Z25multi_tensor_apply_kernelI18TensorListMetadataILi4ELb0EEN18transformer_engine17multi_tensor_adam11AdamFunctorIffflEEJffffffNS3_10adamMode_tEfEEvlPViT_T0_DpT1_,"a",@progbits
	.sectionflags	@""
	.align	4
.nv.constant0._Z25multi_tensor_apply_kernelI18TensorListMetadataILi4ELb0EEN18transformer_engine17multi_tensor_adam11AdamFunctorIffflEEJffffffNS3_10adamMode_tEfEEvlPViT_T0_DpT1_:
	.zero		3852


//--------------------- SYMBOLS --------------------------

	.type		.nv.reservedSmem.offset0,@object
	.size		.nv.reservedSmem.offset0,0x4
	.type		.nv.reservedSmem.cap,@object
	.size		.nv.reservedSmem.cap,0x4
